//
// Generated by NVIDIA NVVM Compiler
//
// Compiler Build ID: CL-36424714
// Cuda compilation tools, release 13.0, V13.0.88
// Based on NVVM 20.0.0
//

.version 9.0
.target sm_100
.address_size 64

	// .globl	_Z18init_curand_kernelP17curandStateXORWOWiy
.func  (.param .align 16 .b8 func_retval0[16]) __internal_trig_reduction_slowpathd
(
	.param .b64 __internal_trig_reduction_slowpathd_param_0
)
;
.global .align 4 .b8 precalc_xorwow_matrix[102400];
.global .align 4 .b8 precalc_xorwow_offset_matrix[102400];
.global .align 4 .b8 mrg32k3aM1[2304];
.global .align 4 .b8 mrg32k3aM2[2304];
.global .align 4 .b8 mrg32k3aM1SubSeq[2016];
.global .align 4 .b8 mrg32k3aM2SubSeq[2016];
.global .align 4 .b8 mrg32k3aM1Seq[2304];
.global .align 4 .b8 mrg32k3aM2Seq[2304];
.const .align 8 .b8 __cr_lgamma_table[72];
// _ZZN3cub18CUB_300001_SM_10006detail10radix_sort31DeviceRadixSortSingleTileKernelINS1_5radix10policy_hubImNS0_8NullTypeEyE10Policy1000ELNS0_9SortOrderE0EmS6_yNS1_21identity_decomposer_tEEEvPKT1_PSB_PKT2_PSF_T3_iiT4_E12temp_storage has been demoted
// _ZZN3cub18CUB_300001_SM_10006detail10radix_sort30DeviceRadixSortHistogramKernelINS1_5radix10policy_hubImNS0_8NullTypeEyE10Policy1000ELNS0_9SortOrderE0EmyNS1_21identity_decomposer_tEEEvPT2_PKT1_SB_iiT3_E12temp_storage has been demoted
// _ZZN3cub18CUB_300001_SM_10006detail10radix_sort33DeviceRadixSortExclusiveSumKernelINS1_5radix10policy_hubImNS0_8NullTypeEyE10Policy1000EyEEvPT0_E12temp_storage has been demoted
// _ZZN3cub18CUB_300001_SM_10006detail10radix_sort29DeviceRadixSortOnesweepKernelINS1_5radix10policy_hubImNS0_8NullTypeEyE10Policy1000ELNS0_9SortOrderE0EmS6_yiiNS1_21identity_decomposer_tEEEvPT5_SC_PT3_PKSD_PT1_PKSH_PT2_PKSL_T4_iiT6_E1s has been demoted
// _ZZN3cub18CUB_300001_SM_10006detail10radix_sort31DeviceRadixSortSingleTileKernelINS1_5radix10policy_hubIm7double2yE10Policy1000ELNS0_9SortOrderE0EmS6_yNS1_21identity_decomposer_tEEEvPKT1_PSB_PKT2_PSF_T3_iiT4_E12temp_storage has been demoted
// _ZZN3cub18CUB_300001_SM_10006detail10radix_sort30DeviceRadixSortHistogramKernelINS1_5radix10policy_hubIm7double2yE10Policy1000ELNS0_9SortOrderE0EmyNS1_21identity_decomposer_tEEEvPT2_PKT1_SB_iiT3_E12temp_storage has been demoted
// _ZZN3cub18CUB_300001_SM_10006detail10radix_sort33DeviceRadixSortExclusiveSumKernelINS1_5radix10policy_hubIm7double2yE10Policy1000EyEEvPT0_E12temp_storage has been demoted
// _ZZN3cub18CUB_300001_SM_10006detail10radix_sort29DeviceRadixSortOnesweepKernelINS1_5radix10policy_hubIm7double2yE10Policy1000ELNS0_9SortOrderE0EmS6_yiiNS1_21identity_decomposer_tEEEvPT5_SC_PT3_PKSD_PT1_PKSH_PT2_PKSL_T4_iiT6_E1s has been demoted
// _ZZN3cub18CUB_300001_SM_10006detail10radix_sort31DeviceRadixSortSingleTileKernelINS1_5radix10policy_hubImmyE10Policy1000ELNS0_9SortOrderE0EmmyNS1_21identity_decomposer_tEEEvPKT1_PSA_PKT2_PSE_T3_iiT4_E12temp_storage has been demoted
// _ZZN3cub18CUB_300001_SM_10006detail10radix_sort30DeviceRadixSortHistogramKernelINS1_5radix10policy_hubImmyE10Policy1000ELNS0_9SortOrderE0EmyNS1_21identity_decomposer_tEEEvPT2_PKT1_SA_iiT3_E12temp_storage has been demoted
// _ZZN3cub18CUB_300001_SM_10006detail10radix_sort33DeviceRadixSortExclusiveSumKernelINS1_5radix10policy_hubImmyE10Policy1000EyEEvPT0_E12temp_storage has been demoted
// _ZZN3cub18CUB_300001_SM_10006detail10radix_sort29DeviceRadixSortOnesweepKernelINS1_5radix10policy_hubImmyE10Policy1000ELNS0_9SortOrderE0EmmyiiNS1_21identity_decomposer_tEEEvPT5_SB_PT3_PKSC_PT1_PKSG_PT2_PKSK_T4_iiT6_E1s has been demoted
.global .align 1 .b8 _ZN34_INTERNAL_e6057d63_4_k_cu_b81526594cuda3std3__45__cpo5beginE[1];
.global .align 1 .b8 _ZN34_INTERNAL_e6057d63_4_k_cu_b81526594cuda3std3__45__cpo3endE[1];
.global .align 1 .b8 _ZN34_INTERNAL_e6057d63_4_k_cu_b81526594cuda3std3__45__cpo6cbeginE[1];
.global .align 1 .b8 _ZN34_INTERNAL_e6057d63_4_k_cu_b81526594cuda3std3__45__cpo4cendE[1];
.global .align 1 .b8 _ZN34_INTERNAL_e6057d63_4_k_cu_b81526594cuda3std3__45__cpo6rbeginE[1];
.global .align 1 .b8 _ZN34_INTERNAL_e6057d63_4_k_cu_b81526594cuda3std3__45__cpo4rendE[1];
.global .align 1 .b8 _ZN34_INTERNAL_e6057d63_4_k_cu_b81526594cuda3std3__45__cpo7crbeginE[1];
.global .align 1 .b8 _ZN34_INTERNAL_e6057d63_4_k_cu_b81526594cuda3std3__45__cpo5crendE[1];
.global .align 1 .b8 _ZN34_INTERNAL_e6057d63_4_k_cu_b81526594cuda3std3__436_GLOBAL__N__e6057d63_4_k_cu_b81526596ignoreE[1];
.global .align 1 .b8 _ZN34_INTERNAL_e6057d63_4_k_cu_b81526594cuda3std3__419piecewise_constructE[1];
.global .align 1 .b8 _ZN34_INTERNAL_e6057d63_4_k_cu_b81526594cuda3std3__48in_placeE[1];
.global .align 1 .b8 _ZN34_INTERNAL_e6057d63_4_k_cu_b81526594cuda3std3__420unreachable_sentinelE[1];
.global .align 1 .b8 _ZN34_INTERNAL_e6057d63_4_k_cu_b81526594cuda3std3__47nulloptE[1];
.global .align 1 .b8 _ZN34_INTERNAL_e6057d63_4_k_cu_b81526594cuda3std3__48unexpectE[1];
.global .align 1 .b8 _ZN34_INTERNAL_e6057d63_4_k_cu_b81526594cuda3std6ranges3__45__cpo4swapE[1];
.global .align 1 .b8 _ZN34_INTERNAL_e6057d63_4_k_cu_b81526594cuda3std6ranges3__45__cpo9iter_moveE[1];
.global .align 1 .b8 _ZN34_INTERNAL_e6057d63_4_k_cu_b81526594cuda3std6ranges3__45__cpo5beginE[1];
.global .align 1 .b8 _ZN34_INTERNAL_e6057d63_4_k_cu_b81526594cuda3std6ranges3__45__cpo3endE[1];
.global .align 1 .b8 _ZN34_INTERNAL_e6057d63_4_k_cu_b81526594cuda3std6ranges3__45__cpo6cbeginE[1];
.global .align 1 .b8 _ZN34_INTERNAL_e6057d63_4_k_cu_b81526594cuda3std6ranges3__45__cpo4cendE[1];
.global .align 1 .b8 _ZN34_INTERNAL_e6057d63_4_k_cu_b81526594cuda3std6ranges3__45__cpo7advanceE[1];
.global .align 1 .b8 _ZN34_INTERNAL_e6057d63_4_k_cu_b81526594cuda3std6ranges3__45__cpo9iter_swapE[1];
.global .align 1 .b8 _ZN34_INTERNAL_e6057d63_4_k_cu_b81526594cuda3std6ranges3__45__cpo4nextE[1];
.global .align 1 .b8 _ZN34_INTERNAL_e6057d63_4_k_cu_b81526594cuda3std6ranges3__45__cpo4prevE[1];
.global .align 1 .b8 _ZN34_INTERNAL_e6057d63_4_k_cu_b81526594cuda3std6ranges3__45__cpo4dataE[1];
.global .align 1 .b8 _ZN34_INTERNAL_e6057d63_4_k_cu_b81526594cuda3std6ranges3__45__cpo5cdataE[1];
.global .align 1 .b8 _ZN34_INTERNAL_e6057d63_4_k_cu_b81526594cuda3std6ranges3__45__cpo4sizeE[1];
.global .align 1 .b8 _ZN34_INTERNAL_e6057d63_4_k_cu_b81526594cuda3std6ranges3__45__cpo5ssizeE[1];
.global .align 1 .b8 _ZN34_INTERNAL_e6057d63_4_k_cu_b81526594cuda3std6ranges3__45__cpo8distanceE[1];
.global .align 1 .b8 _ZN34_INTERNAL_e6057d63_4_k_cu_b81526596thrust24THRUST_300001_SM_1000_NS8cuda_cub3parE[1];
.global .align 1 .b8 _ZN34_INTERNAL_e6057d63_4_k_cu_b81526596thrust24THRUST_300001_SM_1000_NS8cuda_cub10par_nosyncE[1];
.global .align 1 .b8 _ZN34_INTERNAL_e6057d63_4_k_cu_b81526596thrust24THRUST_300001_SM_1000_NS6system6detail10sequential3seqE[1];
.global .align 1 .b8 _ZN34_INTERNAL_e6057d63_4_k_cu_b81526596thrust24THRUST_300001_SM_1000_NS6system3cpp3parE[1];
.global .align 1 .b8 _ZN34_INTERNAL_e6057d63_4_k_cu_b81526596thrust24THRUST_300001_SM_1000_NS12placeholders2_1E[1];
.global .align 1 .b8 _ZN34_INTERNAL_e6057d63_4_k_cu_b81526596thrust24THRUST_300001_SM_1000_NS12placeholders2_2E[1];
.global .align 1 .b8 _ZN34_INTERNAL_e6057d63_4_k_cu_b81526596thrust24THRUST_300001_SM_1000_NS12placeholders2_3E[1];
.global .align 1 .b8 _ZN34_INTERNAL_e6057d63_4_k_cu_b81526596thrust24THRUST_300001_SM_1000_NS12placeholders2_4E[1];
.global .align 1 .b8 _ZN34_INTERNAL_e6057d63_4_k_cu_b81526596thrust24THRUST_300001_SM_1000_NS12placeholders2_5E[1];
.global .align 1 .b8 _ZN34_INTERNAL_e6057d63_4_k_cu_b81526596thrust24THRUST_300001_SM_1000_NS12placeholders2_6E[1];
.global .align 1 .b8 _ZN34_INTERNAL_e6057d63_4_k_cu_b81526596thrust24THRUST_300001_SM_1000_NS12placeholders2_7E[1];
.global .align 1 .b8 _ZN34_INTERNAL_e6057d63_4_k_cu_b81526596thrust24THRUST_300001_SM_1000_NS12placeholders2_8E[1];
.global .align 1 .b8 _ZN34_INTERNAL_e6057d63_4_k_cu_b81526596thrust24THRUST_300001_SM_1000_NS12placeholders2_9E[1];
.global .align 1 .b8 _ZN34_INTERNAL_e6057d63_4_k_cu_b81526596thrust24THRUST_300001_SM_1000_NS12placeholders3_10E[1];
.global .align 1 .b8 _ZN34_INTERNAL_e6057d63_4_k_cu_b81526596thrust24THRUST_300001_SM_1000_NS3seqE[1];
.global .align 1 .b8 _ZN34_INTERNAL_e6057d63_4_k_cu_b81526596thrust24THRUST_300001_SM_1000_NS6deviceE[1];
.extern .shared .align 16 .b8 _ZN6thrust24THRUST_300001_SM_1000_NS8cuda_cub4core6detail5shmemE[];
.global .align 8 .b8 __cudart_i2opi_d[144] = {8, 93, 141, 31, 177, 95, 251, 107, 234, 146, 82, 138, 247, 57, 7, 61, 123, 241, 229, 235, 199, 186, 39, 117, 45, 234, 95, 158, 102, 63, 70, 79, 183, 9, 203, 39, 207, 126, 54, 109, 31, 109, 10, 90, 139, 17, 47, 239, 15, 152, 5, 222, 255, 151, 248, 31, 59, 40, 249, 189, 139, 95, 132, 156, 244, 57, 83, 131, 57, 214, 145, 57, 65, 126, 95, 180, 38, 112, 156, 233, 132, 68, 187, 46, 245, 53, 130, 232, 62, 167, 41, 177, 28, 235, 29, 254, 28, 146, 209, 9, 234, 46, 73, 6, 224, 210, 77, 66, 58, 110, 36, 183, 97, 197, 187, 222, 171, 99, 81, 254, 65, 144, 67, 60, 153, 149, 98, 219, 192, 221, 52, 245, 209, 87, 39, 252, 41, 21, 68, 78, 110, 131, 249, 162};
.global .align 16 .b8 __cudart_sin_cos_coeffs[128] = {70, 210, 176, 44, 241, 229, 90, 190, 146, 227, 172, 105, 227, 29, 199, 62, 161, 98, 219, 25, 160, 1, 42, 191, 24, 8, 17, 17, 17, 17, 129, 63, 84, 85, 85, 85, 85, 85, 197, 191, 0, 0, 0, 0, 0, 0, 0, 0, 0, 0, 0, 0, 0, 0, 0, 0, 100, 129, 253, 32, 131, 255, 168, 189, 40, 133, 239, 193, 167, 238, 33, 62, 217, 230, 6, 142, 79, 126, 146, 190, 233, 188, 221, 25, 160, 1, 250, 62, 71, 93, 193, 22, 108, 193, 86, 191, 81, 85, 85, 85, 85, 85, 165, 63, 0, 0, 0, 0, 0, 0, 224, 191, 0, 0, 0, 0, 0, 0, 240, 63};

.visible .entry _Z18init_curand_kernelP17curandStateXORWOWiy(
	.param .u64 .ptr .align 1 _Z18init_curand_kernelP17curandStateXORWOWiy_param_0,
	.param .u32 _Z18init_curand_kernelP17curandStateXORWOWiy_param_1,
	.param .u64 _Z18init_curand_kernelP17curandStateXORWOWiy_param_2
)
{
	.reg .pred 	%p<25>;
	.reg .b32 	%r<414>;
	.reg .b64 	%rd<19>;

	ld.param.u64 	%rd8, [_Z18init_curand_kernelP17curandStateXORWOWiy_param_0];
	ld.param.u32 	%r183, [_Z18init_curand_kernelP17curandStateXORWOWiy_param_1];
	ld.param.u64 	%rd9, [_Z18init_curand_kernelP17curandStateXORWOWiy_param_2];
	mov.u32 	%r184, %ctaid.x;
	mov.u32 	%r185, %ntid.x;
	mov.u32 	%r186, %tid.x;
	mad.lo.s32 	%r1, %r184, %r185, %r186;
	setp.ge.s32 	%p1, %r1, %r183;
	@%p1 bra 	$L__BB0_44;
	cvta.to.global.u64 	%rd10, %rd8;
	cvt.s64.s32 	%rd18, %r1;
	mul.wide.s32 	%rd11, %r1, 48;
	add.s64 	%rd2, %rd10, %rd11;
	cvt.u32.u64 	%r187, %rd9;
	xor.b32  	%r188, %r187, -1429050551;
	mul.lo.s32 	%r189, %r188, 1099087573;
	{ .reg .b32 tmp; mov.b64 {tmp, %r190}, %rd9; }
	xor.b32  	%r191, %r190, -136515619;
	mul.lo.s32 	%r192, %r191, -1703105765;
	add.s32 	%r193, %r189, %r192;
	add.s32 	%r194, %r193, 6615241;
	add.s32 	%r195, %r189, 123456789;
	st.global.v2.u32 	[%rd2], {%r194, %r195};
	xor.b32  	%r196, %r189, 362436069;
	add.s32 	%r197, %r192, 521288629;
	st.global.v2.u32 	[%rd2+8], {%r196, %r197};
	xor.b32  	%r198, %r192, 88675123;
	add.s32 	%r199, %r189, 5783321;
	st.global.v2.u32 	[%rd2+16], {%r198, %r199};
	setp.eq.s32 	%p2, %r1, 0;
	@%p2 bra 	$L__BB0_43;
	mov.b32 	%r320, 0;
$L__BB0_3:
	and.b64  	%rd4, %rd18, 3;
	setp.eq.s64 	%p3, %rd4, 0;
	@%p3 bra 	$L__BB0_42;
	mul.wide.u32 	%rd12, %r320, 3200;
	mov.u64 	%rd13, precalc_xorwow_matrix;
	add.s64 	%rd5, %rd13, %rd12;
	cvt.u32.u64 	%r3, %rd4;
	mov.b32 	%r321, 0;
$L__BB0_5:
	mov.b32 	%r334, 0;
	mov.u32 	%r335, %r334;
	mov.u32 	%r336, %r334;
	mov.u32 	%r337, %r334;
	mov.u32 	%r338, %r334;
	mov.u32 	%r327, %r334;
$L__BB0_6:
	mul.wide.u32 	%rd14, %r327, 4;
	add.s64 	%rd15, %rd2, %rd14;
	ld.global.u32 	%r11, [%rd15+4];
	shl.b32 	%r12, %r327, 5;
	mov.b32 	%r333, 0;
$L__BB0_7:
	.pragma "nounroll";
	shr.u32 	%r204, %r11, %r333;
	and.b32  	%r205, %r204, 1;
	setp.eq.b32 	%p4, %r205, 1;
	not.pred 	%p5, %p4;
	add.s32 	%r206, %r12, %r333;
	mul.lo.s32 	%r207, %r206, 5;
	mul.wide.u32 	%rd16, %r207, 4;
	add.s64 	%rd6, %rd5, %rd16;
	@%p5 bra 	$L__BB0_9;
	ld.global.u32 	%r208, [%rd6];
	xor.b32  	%r338, %r338, %r208;
	ld.global.u32 	%r209, [%rd6+4];
	xor.b32  	%r337, %r337, %r209;
	ld.global.u32 	%r210, [%rd6+8];
	xor.b32  	%r336, %r336, %r210;
	ld.global.u32 	%r211, [%rd6+12];
	xor.b32  	%r335, %r335, %r211;
	ld.global.u32 	%r212, [%rd6+16];
	xor.b32  	%r334, %r334, %r212;
$L__BB0_9:
	and.b32  	%r214, %r204, 2;
	setp.eq.s32 	%p6, %r214, 0;
	@%p6 bra 	$L__BB0_11;
	ld.global.u32 	%r215, [%rd6+20];
	xor.b32  	%r338, %r338, %r215;
	ld.global.u32 	%r216, [%rd6+24];
	xor.b32  	%r337, %r337, %r216;
	ld.global.u32 	%r217, [%rd6+28];
	xor.b32  	%r336, %r336, %r217;
	ld.global.u32 	%r218, [%rd6+32];
	xor.b32  	%r335, %r335, %r218;
	ld.global.u32 	%r219, [%rd6+36];
	xor.b32  	%r334, %r334, %r219;
$L__BB0_11:
	and.b32  	%r221, %r204, 4;
	setp.eq.s32 	%p7, %r221, 0;
	@%p7 bra 	$L__BB0_13;
	ld.global.u32 	%r222, [%rd6+40];
	xor.b32  	%r338, %r338, %r222;
	ld.global.u32 	%r223, [%rd6+44];
	xor.b32  	%r337, %r337, %r223;
	ld.global.u32 	%r224, [%rd6+48];
	xor.b32  	%r336, %r336, %r224;
	ld.global.u32 	%r225, [%rd6+52];
	xor.b32  	%r335, %r335, %r225;
	ld.global.u32 	%r226, [%rd6+56];
	xor.b32  	%r334, %r334, %r226;
$L__BB0_13:
	and.b32  	%r228, %r204, 8;
	setp.eq.s32 	%p8, %r228, 0;
	@%p8 bra 	$L__BB0_15;
	ld.global.u32 	%r229, [%rd6+60];
	xor.b32  	%r338, %r338, %r229;
	ld.global.u32 	%r230, [%rd6+64];
	xor.b32  	%r337, %r337, %r230;
	ld.global.u32 	%r231, [%rd6+68];
	xor.b32  	%r336, %r336, %r231;
	ld.global.u32 	%r232, [%rd6+72];
	xor.b32  	%r335, %r335, %r232;
	ld.global.u32 	%r233, [%rd6+76];
	xor.b32  	%r334, %r334, %r233;
$L__BB0_15:
	and.b32  	%r235, %r204, 16;
	setp.eq.s32 	%p9, %r235, 0;
	@%p9 bra 	$L__BB0_17;
	ld.global.u32 	%r236, [%rd6+80];
	xor.b32  	%r338, %r338, %r236;
	ld.global.u32 	%r237, [%rd6+84];
	xor.b32  	%r337, %r337, %r237;
	ld.global.u32 	%r238, [%rd6+88];
	xor.b32  	%r336, %r336, %r238;
	ld.global.u32 	%r239, [%rd6+92];
	xor.b32  	%r335, %r335, %r239;
	ld.global.u32 	%r240, [%rd6+96];
	xor.b32  	%r334, %r334, %r240;
$L__BB0_17:
	and.b32  	%r242, %r204, 32;
	setp.eq.s32 	%p10, %r242, 0;
	@%p10 bra 	$L__BB0_19;
	ld.global.u32 	%r243, [%rd6+100];
	xor.b32  	%r338, %r338, %r243;
	ld.global.u32 	%r244, [%rd6+104];
	xor.b32  	%r337, %r337, %r244;
	ld.global.u32 	%r245, [%rd6+108];
	xor.b32  	%r336, %r336, %r245;
	ld.global.u32 	%r246, [%rd6+112];
	xor.b32  	%r335, %r335, %r246;
	ld.global.u32 	%r247, [%rd6+116];
	xor.b32  	%r334, %r334, %r247;
$L__BB0_19:
	and.b32  	%r249, %r204, 64;
	setp.eq.s32 	%p11, %r249, 0;
	@%p11 bra 	$L__BB0_21;
	ld.global.u32 	%r250, [%rd6+120];
	xor.b32  	%r338, %r338, %r250;
	ld.global.u32 	%r251, [%rd6+124];
	xor.b32  	%r337, %r337, %r251;
	ld.global.u32 	%r252, [%rd6+128];
	xor.b32  	%r336, %r336, %r252;
	ld.global.u32 	%r253, [%rd6+132];
	xor.b32  	%r335, %r335, %r253;
	ld.global.u32 	%r254, [%rd6+136];
	xor.b32  	%r334, %r334, %r254;
$L__BB0_21:
	and.b32  	%r256, %r204, 128;
	setp.eq.s32 	%p12, %r256, 0;
	@%p12 bra 	$L__BB0_23;
	ld.global.u32 	%r257, [%rd6+140];
	xor.b32  	%r338, %r338, %r257;
	ld.global.u32 	%r258, [%rd6+144];
	xor.b32  	%r337, %r337, %r258;
	ld.global.u32 	%r259, [%rd6+148];
	xor.b32  	%r336, %r336, %r259;
	ld.global.u32 	%r260, [%rd6+152];
	xor.b32  	%r335, %r335, %r260;
	ld.global.u32 	%r261, [%rd6+156];
	xor.b32  	%r334, %r334, %r261;
$L__BB0_23:
	and.b32  	%r263, %r204, 256;
	setp.eq.s32 	%p13, %r263, 0;
	@%p13 bra 	$L__BB0_25;
	ld.global.u32 	%r264, [%rd6+160];
	xor.b32  	%r338, %r338, %r264;
	ld.global.u32 	%r265, [%rd6+164];
	xor.b32  	%r337, %r337, %r265;
	ld.global.u32 	%r266, [%rd6+168];
	xor.b32  	%r336, %r336, %r266;
	ld.global.u32 	%r267, [%rd6+172];
	xor.b32  	%r335, %r335, %r267;
	ld.global.u32 	%r268, [%rd6+176];
	xor.b32  	%r334, %r334, %r268;
$L__BB0_25:
	and.b32  	%r270, %r204, 512;
	setp.eq.s32 	%p14, %r270, 0;
	@%p14 bra 	$L__BB0_27;
	ld.global.u32 	%r271, [%rd6+180];
	xor.b32  	%r338, %r338, %r271;
	ld.global.u32 	%r272, [%rd6+184];
	xor.b32  	%r337, %r337, %r272;
	ld.global.u32 	%r273, [%rd6+188];
	xor.b32  	%r336, %r336, %r273;
	ld.global.u32 	%r274, [%rd6+192];
	xor.b32  	%r335, %r335, %r274;
	ld.global.u32 	%r275, [%rd6+196];
	xor.b32  	%r334, %r334, %r275;
$L__BB0_27:
	and.b32  	%r277, %r204, 1024;
	setp.eq.s32 	%p15, %r277, 0;
	@%p15 bra 	$L__BB0_29;
	ld.global.u32 	%r278, [%rd6+200];
	xor.b32  	%r338, %r338, %r278;
	ld.global.u32 	%r279, [%rd6+204];
	xor.b32  	%r337, %r337, %r279;
	ld.global.u32 	%r280, [%rd6+208];
	xor.b32  	%r336, %r336, %r280;
	ld.global.u32 	%r281, [%rd6+212];
	xor.b32  	%r335, %r335, %r281;
	ld.global.u32 	%r282, [%rd6+216];
	xor.b32  	%r334, %r334, %r282;
$L__BB0_29:
	and.b32  	%r284, %r204, 2048;
	setp.eq.s32 	%p16, %r284, 0;
	@%p16 bra 	$L__BB0_31;
	ld.global.u32 	%r285, [%rd6+220];
	xor.b32  	%r338, %r338, %r285;
	ld.global.u32 	%r286, [%rd6+224];
	xor.b32  	%r337, %r337, %r286;
	ld.global.u32 	%r287, [%rd6+228];
	xor.b32  	%r336, %r336, %r287;
	ld.global.u32 	%r288, [%rd6+232];
	xor.b32  	%r335, %r335, %r288;
	ld.global.u32 	%r289, [%rd6+236];
	xor.b32  	%r334, %r334, %r289;
$L__BB0_31:
	and.b32  	%r291, %r204, 4096;
	setp.eq.s32 	%p17, %r291, 0;
	@%p17 bra 	$L__BB0_33;
	ld.global.u32 	%r292, [%rd6+240];
	xor.b32  	%r338, %r338, %r292;
	ld.global.u32 	%r293, [%rd6+244];
	xor.b32  	%r337, %r337, %r293;
	ld.global.u32 	%r294, [%rd6+248];
	xor.b32  	%r336, %r336, %r294;
	ld.global.u32 	%r295, [%rd6+252];
	xor.b32  	%r335, %r335, %r295;
	ld.global.u32 	%r296, [%rd6+256];
	xor.b32  	%r334, %r334, %r296;
$L__BB0_33:
	and.b32  	%r298, %r204, 8192;
	setp.eq.s32 	%p18, %r298, 0;
	@%p18 bra 	$L__BB0_35;
	ld.global.u32 	%r299, [%rd6+260];
	xor.b32  	%r338, %r338, %r299;
	ld.global.u32 	%r300, [%rd6+264];
	xor.b32  	%r337, %r337, %r300;
	ld.global.u32 	%r301, [%rd6+268];
	xor.b32  	%r336, %r336, %r301;
	ld.global.u32 	%r302, [%rd6+272];
	xor.b32  	%r335, %r335, %r302;
	ld.global.u32 	%r303, [%rd6+276];
	xor.b32  	%r334, %r334, %r303;
$L__BB0_35:
	and.b32  	%r305, %r204, 16384;
	setp.eq.s32 	%p19, %r305, 0;
	@%p19 bra 	$L__BB0_37;
	ld.global.u32 	%r306, [%rd6+280];
	xor.b32  	%r338, %r338, %r306;
	ld.global.u32 	%r307, [%rd6+284];
	xor.b32  	%r337, %r337, %r307;
	ld.global.u32 	%r308, [%rd6+288];
	xor.b32  	%r336, %r336, %r308;
	ld.global.u32 	%r309, [%rd6+292];
	xor.b32  	%r335, %r335, %r309;
	ld.global.u32 	%r310, [%rd6+296];
	xor.b32  	%r334, %r334, %r310;
$L__BB0_37:
	and.b32  	%r312, %r204, 32768;
	setp.eq.s32 	%p20, %r312, 0;
	@%p20 bra 	$L__BB0_39;
	ld.global.u32 	%r313, [%rd6+300];
	xor.b32  	%r338, %r338, %r313;
	ld.global.u32 	%r314, [%rd6+304];
	xor.b32  	%r337, %r337, %r314;
	ld.global.u32 	%r315, [%rd6+308];
	xor.b32  	%r336, %r336, %r315;
	ld.global.u32 	%r316, [%rd6+312];
	xor.b32  	%r335, %r335, %r316;
	ld.global.u32 	%r317, [%rd6+316];
	xor.b32  	%r334, %r334, %r317;
$L__BB0_39:
	add.s32 	%r333, %r333, 16;
	setp.ne.s32 	%p21, %r333, 32;
	@%p21 bra 	$L__BB0_7;
	mad.lo.s32 	%r318, %r327, -31, %r12;
	add.s32 	%r327, %r318, 1;
	setp.ne.s32 	%p22, %r327, 5;
	@%p22 bra 	$L__BB0_6;
	st.global.u32 	[%rd2+4], %r338;
	st.global.u32 	[%rd2+8], %r337;
	st.global.u32 	[%rd2+12], %r336;
	st.global.u32 	[%rd2+16], %r335;
	st.global.u32 	[%rd2+20], %r334;
	add.s32 	%r321, %r321, 1;
	setp.lt.u32 	%p23, %r321, %r3;
	@%p23 bra 	$L__BB0_5;
$L__BB0_42:
	shr.u64 	%rd7, %rd18, 2;
	add.s32 	%r320, %r320, 1;
	setp.gt.u64 	%p24, %rd18, 3;
	mov.u64 	%rd18, %rd7;
	@%p24 bra 	$L__BB0_3;
$L__BB0_43:
	mov.b32 	%r319, 0;
	st.global.v2.u32 	[%rd2+24], {%r319, %r319};
	st.global.u32 	[%rd2+32], %r319;
	mov.b64 	%rd17, 0;
	st.global.u64 	[%rd2+40], %rd17;
$L__BB0_44:
	ret;

}
	// .globl	_Z18init_weight_kernelP7double2i
.visible .entry _Z18init_weight_kernelP7double2i(
	.param .u64 .ptr .align 1 _Z18init_weight_kernelP7double2i_param_0,
	.param .u32 _Z18init_weight_kernelP7double2i_param_1
)
{
	.reg .pred 	%p<2>;
	.reg .b32 	%r<6>;
	.reg .b64 	%rd<5>;
	.reg .b64 	%fd<3>;

	ld.param.u64 	%rd1, [_Z18init_weight_kernelP7double2i_param_0];
	ld.param.u32 	%r2, [_Z18init_weight_kernelP7double2i_param_1];
	mov.u32 	%r3, %ctaid.x;
	mov.u32 	%r4, %ntid.x;
	mov.u32 	%r5, %tid.x;
	mad.lo.s32 	%r1, %r3, %r4, %r5;
	setp.ge.s32 	%p1, %r1, %r2;
	@%p1 bra 	$L__BB1_2;
	cvta.to.global.u64 	%rd2, %rd1;
	mul.wide.s32 	%rd3, %r1, 16;
	add.s64 	%rd4, %rd2, %rd3;
	mov.f64 	%fd1, 0d0000000000000000;
	mov.f64 	%fd2, 0d3FF0000000000000;
	st.global.v2.f64 	[%rd4], {%fd2, %fd1};
$L__BB1_2:
	ret;

}
	// .globl	_Z8x_kernelPhiii
.visible .entry _Z8x_kernelPhiii(
	.param .u64 .ptr .align 1 _Z8x_kernelPhiii_param_0,
	.param .u32 _Z8x_kernelPhiii_param_1,
	.param .u32 _Z8x_kernelPhiii_param_2,
	.param .u32 _Z8x_kernelPhiii_param_3
)
{
	.reg .pred 	%p<2>;
	.reg .b32 	%r<25>;
	.reg .b64 	%rd<7>;

	ld.param.u64 	%rd1, [_Z8x_kernelPhiii_param_0];
	ld.param.u32 	%r4, [_Z8x_kernelPhiii_param_1];
	ld.param.u32 	%r2, [_Z8x_kernelPhiii_param_2];
	ld.param.u32 	%r3, [_Z8x_kernelPhiii_param_3];
	mov.u32 	%r5, %ctaid.x;
	mov.u32 	%r6, %ntid.x;
	mov.u32 	%r7, %tid.x;
	mad.lo.s32 	%r1, %r5, %r6, %r7;
	setp.ge.s32 	%p1, %r1, %r4;
	@%p1 bra 	$L__BB2_2;
	cvta.to.global.u64 	%rd2, %rd1;
	mul.wide.s32 	%rd3, %r2, %r1;
	shr.s32 	%r8, %r3, 31;
	shr.u32 	%r9, %r8, 29;
	add.s32 	%r10, %r3, %r9;
	shr.s32 	%r11, %r10, 3;
	cvt.s64.s32 	%rd4, %r11;
	add.s64 	%rd5, %rd3, %rd4;
	add.s64 	%rd6, %rd2, %rd5;
	ld.global.u8 	%r12, [%rd6];
	and.b32  	%r13, %r3, 7;
	shr.u32 	%r14, %r12, %r13;
	not.b32 	%r15, %r14;
	and.b32  	%r16, %r15, 1;
	and.b32  	%r17, %r10, -8;
	sub.s32 	%r18, %r3, %r17;
	mov.b32 	%r19, 1;
	shl.b32 	%r20, %r19, %r18;
	not.b32 	%r21, %r20;
	and.b32  	%r22, %r12, %r21;
	shl.b32 	%r23, %r16, %r18;
	or.b32  	%r24, %r23, %r22;
	st.global.u8 	[%rd6], %r24;
$L__BB2_2:
	ret;

}
	// .globl	_Z13u3_kernel_oldPhP17curandStateXORWOWiiiddd
.visible .entry _Z13u3_kernel_oldPhP17curandStateXORWOWiiiddd(
	.param .u64 .ptr .align 1 _Z13u3_kernel_oldPhP17curandStateXORWOWiiiddd_param_0,
	.param .u64 .ptr .align 1 _Z13u3_kernel_oldPhP17curandStateXORWOWiiiddd_param_1,
	.param .u32 _Z13u3_kernel_oldPhP17curandStateXORWOWiiiddd_param_2,
	.param .u32 _Z13u3_kernel_oldPhP17curandStateXORWOWiiiddd_param_3,
	.param .u32 _Z13u3_kernel_oldPhP17curandStateXORWOWiiiddd_param_4,
	.param .f64 _Z13u3_kernel_oldPhP17curandStateXORWOWiiiddd_param_5,
	.param .f64 _Z13u3_kernel_oldPhP17curandStateXORWOWiiiddd_param_6,
	.param .f64 _Z13u3_kernel_oldPhP17curandStateXORWOWiiiddd_param_7
)
{
	.reg .pred 	%p<14>;
	.reg .b32 	%r<62>;
	.reg .b32 	%f<3>;
	.reg .b64 	%rd<19>;
	.reg .b64 	%fd<72>;

	ld.param.u64 	%rd1, [_Z13u3_kernel_oldPhP17curandStateXORWOWiiiddd_param_0];
	ld.param.u64 	%rd2, [_Z13u3_kernel_oldPhP17curandStateXORWOWiiiddd_param_1];
	ld.param.u32 	%r12, [_Z13u3_kernel_oldPhP17curandStateXORWOWiiiddd_param_2];
	ld.param.u32 	%r10, [_Z13u3_kernel_oldPhP17curandStateXORWOWiiiddd_param_3];
	ld.param.u32 	%r11, [_Z13u3_kernel_oldPhP17curandStateXORWOWiiiddd_param_4];
	ld.param.f64 	%fd13, [_Z13u3_kernel_oldPhP17curandStateXORWOWiiiddd_param_5];
	mov.u32 	%r13, %ctaid.x;
	mov.u32 	%r14, %ntid.x;
	mov.u32 	%r15, %tid.x;
	mad.lo.s32 	%r1, %r13, %r14, %r15;
	setp.ge.s32 	%p1, %r1, %r12;
	setp.eq.f64 	%p2, %fd13, 0d0000000000000000;
	or.pred  	%p3, %p1, %p2;
	@%p3 bra 	$L__BB3_11;
	mul.f64 	%fd1, %fd13, 0d3FE0000000000000;
	abs.f64 	%fd2, %fd1;
	setp.neu.f64 	%p4, %fd2, 0d7FF0000000000000;
	@%p4 bra 	$L__BB3_3;
	mov.f64 	%fd19, 0d0000000000000000;
	mul.rn.f64 	%fd70, %fd1, %fd19;
	mov.b32 	%r60, 1;
	bra.uni 	$L__BB3_6;
$L__BB3_3:
	mul.f64 	%fd14, %fd1, 0d3FE45F306DC9C883;
	cvt.rni.s32.f64 	%r59, %fd14;
	cvt.rn.f64.s32 	%fd15, %r59;
	fma.rn.f64 	%fd16, %fd15, 0dBFF921FB54442D18, %fd1;
	fma.rn.f64 	%fd17, %fd15, 0dBC91A62633145C00, %fd16;
	fma.rn.f64 	%fd70, %fd15, 0dB97B839A252049C0, %fd17;
	setp.ltu.f64 	%p5, %fd2, 0d41E0000000000000;
	@%p5 bra 	$L__BB3_5;
	{ // callseq 0, 0
	.param .b64 param0;
	st.param.f64 	[param0], %fd1;
	.param .align 16 .b8 retval0[16];
	call.uni (retval0), 
	__internal_trig_reduction_slowpathd, 
	(
	param0
	);
	ld.param.f64 	%fd70, [retval0];
	ld.param.b32 	%r59, [retval0+8];
	} // callseq 0
$L__BB3_5:
	add.s32 	%r60, %r59, 1;
$L__BB3_6:
	setp.neu.f64 	%p6, %fd2, 0d7FF0000000000000;
	shl.b32 	%r18, %r60, 6;
	cvt.u64.u32 	%rd3, %r18;
	and.b64  	%rd4, %rd3, 64;
	mov.u64 	%rd5, __cudart_sin_cos_coeffs;
	add.s64 	%rd6, %rd5, %rd4;
	mul.rn.f64 	%fd20, %fd70, %fd70;
	and.b32  	%r19, %r60, 1;
	setp.eq.b32 	%p7, %r19, 1;
	selp.f64 	%fd21, 0dBDA8FF8320FD8164, 0d3DE5DB65F9785EBA, %p7;
	ld.global.nc.v2.f64 	{%fd22, %fd23}, [%rd6];
	fma.rn.f64 	%fd24, %fd21, %fd20, %fd22;
	fma.rn.f64 	%fd25, %fd24, %fd20, %fd23;
	ld.global.nc.v2.f64 	{%fd26, %fd27}, [%rd6+16];
	fma.rn.f64 	%fd28, %fd25, %fd20, %fd26;
	fma.rn.f64 	%fd29, %fd28, %fd20, %fd27;
	ld.global.nc.v2.f64 	{%fd30, %fd31}, [%rd6+32];
	fma.rn.f64 	%fd32, %fd29, %fd20, %fd30;
	fma.rn.f64 	%fd33, %fd32, %fd20, %fd31;
	fma.rn.f64 	%fd34, %fd33, %fd70, %fd70;
	fma.rn.f64 	%fd35, %fd33, %fd20, 0d3FF0000000000000;
	selp.f64 	%fd36, %fd35, %fd34, %p7;
	and.b32  	%r20, %r60, 2;
	setp.eq.s32 	%p8, %r20, 0;
	mov.f64 	%fd37, 0d0000000000000000;
	sub.f64 	%fd38, %fd37, %fd36;
	selp.f64 	%fd8, %fd36, %fd38, %p8;
	@%p6 bra 	$L__BB3_8;
	mov.f64 	%fd44, 0d0000000000000000;
	mul.rn.f64 	%fd71, %fd1, %fd44;
	mov.b32 	%r61, 0;
	bra.uni 	$L__BB3_10;
$L__BB3_8:
	mul.f64 	%fd39, %fd1, 0d3FE45F306DC9C883;
	cvt.rni.s32.f64 	%r61, %fd39;
	cvt.rn.f64.s32 	%fd40, %r61;
	fma.rn.f64 	%fd41, %fd40, 0dBFF921FB54442D18, %fd1;
	fma.rn.f64 	%fd42, %fd40, 0dBC91A62633145C00, %fd41;
	fma.rn.f64 	%fd71, %fd40, 0dB97B839A252049C0, %fd42;
	setp.ltu.f64 	%p9, %fd2, 0d41E0000000000000;
	@%p9 bra 	$L__BB3_10;
	{ // callseq 1, 0
	.param .b64 param0;
	st.param.f64 	[param0], %fd1;
	.param .align 16 .b8 retval0[16];
	call.uni (retval0), 
	__internal_trig_reduction_slowpathd, 
	(
	param0
	);
	ld.param.f64 	%fd71, [retval0];
	ld.param.b32 	%r61, [retval0+8];
	} // callseq 1
$L__BB3_10:
	shl.b32 	%r23, %r61, 6;
	cvt.u64.u32 	%rd7, %r23;
	and.b64  	%rd8, %rd7, 64;
	add.s64 	%rd10, %rd5, %rd8;
	mul.rn.f64 	%fd45, %fd71, %fd71;
	and.b32  	%r24, %r61, 1;
	setp.eq.b32 	%p10, %r24, 1;
	selp.f64 	%fd46, 0dBDA8FF8320FD8164, 0d3DE5DB65F9785EBA, %p10;
	ld.global.nc.v2.f64 	{%fd47, %fd48}, [%rd10];
	fma.rn.f64 	%fd49, %fd46, %fd45, %fd47;
	fma.rn.f64 	%fd50, %fd49, %fd45, %fd48;
	ld.global.nc.v2.f64 	{%fd51, %fd52}, [%rd10+16];
	fma.rn.f64 	%fd53, %fd50, %fd45, %fd51;
	fma.rn.f64 	%fd54, %fd53, %fd45, %fd52;
	ld.global.nc.v2.f64 	{%fd55, %fd56}, [%rd10+32];
	fma.rn.f64 	%fd57, %fd54, %fd45, %fd55;
	fma.rn.f64 	%fd58, %fd57, %fd45, %fd56;
	fma.rn.f64 	%fd59, %fd58, %fd71, %fd71;
	fma.rn.f64 	%fd60, %fd58, %fd45, 0d3FF0000000000000;
	selp.f64 	%fd61, %fd60, %fd59, %p10;
	and.b32  	%r25, %r61, 2;
	setp.eq.s32 	%p11, %r25, 0;
	mov.f64 	%fd62, 0d0000000000000000;
	sub.f64 	%fd63, %fd62, %fd61;
	selp.f64 	%fd64, %fd61, %fd63, %p11;
	mul.f64 	%fd65, %fd64, %fd64;
	mul.f64 	%fd66, %fd8, %fd8;
	shr.s32 	%r26, %r11, 31;
	shr.u32 	%r27, %r26, 29;
	add.s32 	%r28, %r11, %r27;
	shr.s32 	%r29, %r28, 3;
	cvt.s64.s32 	%rd11, %r29;
	mul.wide.s32 	%rd12, %r10, %r1;
	add.s64 	%rd13, %rd12, %rd11;
	cvta.to.global.u64 	%rd14, %rd1;
	add.s64 	%rd15, %rd14, %rd13;
	ld.global.u8 	%r30, [%rd15];
	and.b32  	%r31, %r11, 7;
	shr.u32 	%r32, %r30, %r31;
	and.b32  	%r33, %r32, 1;
	setp.eq.b32 	%p12, %r33, 1;
	selp.f64 	%fd67, %fd66, %fd65, %p12;
	cvta.to.global.u64 	%rd16, %rd2;
	mul.wide.s32 	%rd17, %r1, 48;
	add.s64 	%rd18, %rd16, %rd17;
	ld.global.v2.u32 	{%r34, %r35}, [%rd18];
	shr.u32 	%r36, %r35, 2;
	xor.b32  	%r37, %r36, %r35;
	ld.global.v2.u32 	{%r38, %r39}, [%rd18+8];
	ld.global.v2.u32 	{%r40, %r41}, [%rd18+16];
	st.global.v2.u32 	[%rd18+8], {%r39, %r40};
	shl.b32 	%r42, %r41, 4;
	shl.b32 	%r43, %r37, 1;
	xor.b32  	%r44, %r43, %r42;
	xor.b32  	%r45, %r44, %r37;
	xor.b32  	%r46, %r45, %r41;
	st.global.v2.u32 	[%rd18+16], {%r41, %r46};
	add.s32 	%r47, %r34, 362437;
	st.global.v2.u32 	[%rd18], {%r47, %r38};
	add.s32 	%r48, %r46, %r47;
	cvt.rn.f32.u32 	%f1, %r48;
	fma.rn.f32 	%f2, %f1, 0f2F800000, 0f2F000000;
	cvt.f64.f32 	%fd68, %f2;
	setp.gt.f64 	%p13, %fd67, %fd68;
	selp.u32 	%r49, 1, 0, %p13;
	and.b32  	%r50, %r28, -8;
	sub.s32 	%r51, %r11, %r50;
	mov.b32 	%r52, 1;
	shl.b32 	%r53, %r52, %r51;
	ld.global.u8 	%r54, [%rd15];
	not.b32 	%r55, %r53;
	and.b32  	%r56, %r54, %r55;
	shl.b32 	%r57, %r49, %r51;
	or.b32  	%r58, %r57, %r56;
	st.global.u8 	[%rd15], %r58;
$L__BB3_11:
	ret;

}
	// .globl	_Z9u3_kernelPhP17curandStateXORWOWP7double2iiiddd
.visible .entry _Z9u3_kernelPhP17curandStateXORWOWP7double2iiiddd(
	.param .u64 .ptr .align 1 _Z9u3_kernelPhP17curandStateXORWOWP7double2iiiddd_param_0,
	.param .u64 .ptr .align 1 _Z9u3_kernelPhP17curandStateXORWOWP7double2iiiddd_param_1,
	.param .u64 .ptr .align 1 _Z9u3_kernelPhP17curandStateXORWOWP7double2iiiddd_param_2,
	.param .u32 _Z9u3_kernelPhP17curandStateXORWOWP7double2iiiddd_param_3,
	.param .u32 _Z9u3_kernelPhP17curandStateXORWOWP7double2iiiddd_param_4,
	.param .u32 _Z9u3_kernelPhP17curandStateXORWOWP7double2iiiddd_param_5,
	.param .f64 _Z9u3_kernelPhP17curandStateXORWOWP7double2iiiddd_param_6,
	.param .f64 _Z9u3_kernelPhP17curandStateXORWOWP7double2iiiddd_param_7,
	.param .f64 _Z9u3_kernelPhP17curandStateXORWOWP7double2iiiddd_param_8
)
{
	.reg .pred 	%p<36>;
	.reg .b32 	%r<127>;
	.reg .b32 	%f<3>;
	.reg .b64 	%rd<50>;
	.reg .b64 	%fd<300>;

	ld.param.u32 	%r36, [_Z9u3_kernelPhP17curandStateXORWOWP7double2iiiddd_param_3];
	ld.param.f64 	%fd50, [_Z9u3_kernelPhP17curandStateXORWOWP7double2iiiddd_param_6];
	ld.param.f64 	%fd51, [_Z9u3_kernelPhP17curandStateXORWOWP7double2iiiddd_param_7];
	ld.param.f64 	%fd52, [_Z9u3_kernelPhP17curandStateXORWOWP7double2iiiddd_param_8];
	mov.u32 	%r37, %ctaid.x;
	mov.u32 	%r38, %ntid.x;
	mov.u32 	%r39, %tid.x;
	mad.lo.s32 	%r1, %r37, %r38, %r39;
	setp.ge.s32 	%p1, %r1, %r36;
	@%p1 bra 	$L__BB4_38;
	mul.f64 	%fd1, %fd50, 0d3FE0000000000000;
	abs.f64 	%fd2, %fd1;
	setp.neu.f64 	%p2, %fd2, 0d7FF0000000000000;
	@%p2 bra 	$L__BB4_3;
	mov.f64 	%fd58, 0d0000000000000000;
	mul.rn.f64 	%fd289, %fd1, %fd58;
	mov.b32 	%r116, 1;
	bra.uni 	$L__BB4_6;
$L__BB4_3:
	mul.f64 	%fd53, %fd1, 0d3FE45F306DC9C883;
	cvt.rni.s32.f64 	%r115, %fd53;
	cvt.rn.f64.s32 	%fd54, %r115;
	fma.rn.f64 	%fd55, %fd54, 0dBFF921FB54442D18, %fd1;
	fma.rn.f64 	%fd56, %fd54, 0dBC91A62633145C00, %fd55;
	fma.rn.f64 	%fd289, %fd54, 0dB97B839A252049C0, %fd56;
	setp.ltu.f64 	%p3, %fd2, 0d41E0000000000000;
	@%p3 bra 	$L__BB4_5;
	{ // callseq 2, 0
	.param .b64 param0;
	st.param.f64 	[param0], %fd1;
	.param .align 16 .b8 retval0[16];
	call.uni (retval0), 
	__internal_trig_reduction_slowpathd, 
	(
	param0
	);
	ld.param.f64 	%fd289, [retval0];
	ld.param.b32 	%r115, [retval0+8];
	} // callseq 2
$L__BB4_5:
	add.s32 	%r116, %r115, 1;
$L__BB4_6:
	setp.neu.f64 	%p4, %fd2, 0d7FF0000000000000;
	shl.b32 	%r42, %r116, 6;
	cvt.u64.u32 	%rd4, %r42;
	and.b64  	%rd5, %rd4, 64;
	mov.u64 	%rd6, __cudart_sin_cos_coeffs;
	add.s64 	%rd7, %rd6, %rd5;
	mul.rn.f64 	%fd59, %fd289, %fd289;
	and.b32  	%r43, %r116, 1;
	setp.eq.b32 	%p5, %r43, 1;
	selp.f64 	%fd60, 0dBDA8FF8320FD8164, 0d3DE5DB65F9785EBA, %p5;
	ld.global.nc.v2.f64 	{%fd61, %fd62}, [%rd7];
	fma.rn.f64 	%fd63, %fd60, %fd59, %fd61;
	fma.rn.f64 	%fd64, %fd63, %fd59, %fd62;
	ld.global.nc.v2.f64 	{%fd65, %fd66}, [%rd7+16];
	fma.rn.f64 	%fd67, %fd64, %fd59, %fd65;
	fma.rn.f64 	%fd68, %fd67, %fd59, %fd66;
	ld.global.nc.v2.f64 	{%fd69, %fd70}, [%rd7+32];
	fma.rn.f64 	%fd71, %fd68, %fd59, %fd69;
	fma.rn.f64 	%fd72, %fd71, %fd59, %fd70;
	fma.rn.f64 	%fd73, %fd72, %fd289, %fd289;
	fma.rn.f64 	%fd74, %fd72, %fd59, 0d3FF0000000000000;
	selp.f64 	%fd75, %fd74, %fd73, %p5;
	and.b32  	%r44, %r116, 2;
	setp.eq.s32 	%p6, %r44, 0;
	mov.f64 	%fd76, 0d0000000000000000;
	sub.f64 	%fd77, %fd76, %fd75;
	selp.f64 	%fd8, %fd75, %fd77, %p6;
	@%p4 bra 	$L__BB4_8;
	mov.f64 	%fd83, 0d0000000000000000;
	mul.rn.f64 	%fd290, %fd1, %fd83;
	mov.b32 	%r117, 0;
	bra.uni 	$L__BB4_10;
$L__BB4_8:
	mul.f64 	%fd78, %fd1, 0d3FE45F306DC9C883;
	cvt.rni.s32.f64 	%r117, %fd78;
	cvt.rn.f64.s32 	%fd79, %r117;
	fma.rn.f64 	%fd80, %fd79, 0dBFF921FB54442D18, %fd1;
	fma.rn.f64 	%fd81, %fd79, 0dBC91A62633145C00, %fd80;
	fma.rn.f64 	%fd290, %fd79, 0dB97B839A252049C0, %fd81;
	setp.ltu.f64 	%p7, %fd2, 0d41E0000000000000;
	@%p7 bra 	$L__BB4_10;
	{ // callseq 3, 0
	.param .b64 param0;
	st.param.f64 	[param0], %fd1;
	.param .align 16 .b8 retval0[16];
	call.uni (retval0), 
	__internal_trig_reduction_slowpathd, 
	(
	param0
	);
	ld.param.f64 	%fd290, [retval0];
	ld.param.b32 	%r117, [retval0+8];
	} // callseq 3
$L__BB4_10:
	shl.b32 	%r47, %r117, 6;
	cvt.u64.u32 	%rd8, %r47;
	and.b64  	%rd9, %rd8, 64;
	add.s64 	%rd11, %rd6, %rd9;
	mul.rn.f64 	%fd84, %fd290, %fd290;
	and.b32  	%r48, %r117, 1;
	setp.eq.b32 	%p8, %r48, 1;
	selp.f64 	%fd85, 0dBDA8FF8320FD8164, 0d3DE5DB65F9785EBA, %p8;
	ld.global.nc.v2.f64 	{%fd86, %fd87}, [%rd11];
	fma.rn.f64 	%fd88, %fd85, %fd84, %fd86;
	fma.rn.f64 	%fd89, %fd88, %fd84, %fd87;
	ld.global.nc.v2.f64 	{%fd90, %fd91}, [%rd11+16];
	fma.rn.f64 	%fd92, %fd89, %fd84, %fd90;
	fma.rn.f64 	%fd93, %fd92, %fd84, %fd91;
	ld.global.nc.v2.f64 	{%fd94, %fd95}, [%rd11+32];
	fma.rn.f64 	%fd96, %fd93, %fd84, %fd94;
	fma.rn.f64 	%fd97, %fd96, %fd84, %fd95;
	fma.rn.f64 	%fd98, %fd97, %fd290, %fd290;
	fma.rn.f64 	%fd99, %fd97, %fd84, 0d3FF0000000000000;
	selp.f64 	%fd100, %fd99, %fd98, %p8;
	and.b32  	%r49, %r117, 2;
	setp.eq.s32 	%p9, %r49, 0;
	mov.f64 	%fd101, 0d0000000000000000;
	sub.f64 	%fd102, %fd101, %fd100;
	selp.f64 	%fd13, %fd100, %fd102, %p9;
	abs.f64 	%fd14, %fd52;
	setp.neu.f64 	%p10, %fd14, 0d7FF0000000000000;
	@%p10 bra 	$L__BB4_12;
	mov.f64 	%fd108, 0d0000000000000000;
	mul.rn.f64 	%fd292, %fd52, %fd108;
	mov.b32 	%r119, 1;
	bra.uni 	$L__BB4_15;
$L__BB4_12:
	mul.f64 	%fd103, %fd52, 0d3FE45F306DC9C883;
	cvt.rni.s32.f64 	%r118, %fd103;
	cvt.rn.f64.s32 	%fd104, %r118;
	fma.rn.f64 	%fd105, %fd104, 0dBFF921FB54442D18, %fd52;
	fma.rn.f64 	%fd106, %fd104, 0dBC91A62633145C00, %fd105;
	fma.rn.f64 	%fd292, %fd104, 0dB97B839A252049C0, %fd106;
	setp.ltu.f64 	%p11, %fd14, 0d41E0000000000000;
	@%p11 bra 	$L__BB4_14;
	{ // callseq 4, 0
	.param .b64 param0;
	st.param.f64 	[param0], %fd52;
	.param .align 16 .b8 retval0[16];
	call.uni (retval0), 
	__internal_trig_reduction_slowpathd, 
	(
	param0
	);
	ld.param.f64 	%fd292, [retval0];
	ld.param.b32 	%r118, [retval0+8];
	} // callseq 4
$L__BB4_14:
	add.s32 	%r119, %r118, 1;
$L__BB4_15:
	setp.neu.f64 	%p12, %fd14, 0d7FF0000000000000;
	shl.b32 	%r52, %r119, 6;
	cvt.u64.u32 	%rd12, %r52;
	and.b64  	%rd13, %rd12, 64;
	add.s64 	%rd15, %rd6, %rd13;
	mul.rn.f64 	%fd109, %fd292, %fd292;
	and.b32  	%r53, %r119, 1;
	setp.eq.b32 	%p13, %r53, 1;
	selp.f64 	%fd110, 0dBDA8FF8320FD8164, 0d3DE5DB65F9785EBA, %p13;
	ld.global.nc.v2.f64 	{%fd111, %fd112}, [%rd15];
	fma.rn.f64 	%fd113, %fd110, %fd109, %fd111;
	fma.rn.f64 	%fd114, %fd113, %fd109, %fd112;
	ld.global.nc.v2.f64 	{%fd115, %fd116}, [%rd15+16];
	fma.rn.f64 	%fd117, %fd114, %fd109, %fd115;
	fma.rn.f64 	%fd118, %fd117, %fd109, %fd116;
	ld.global.nc.v2.f64 	{%fd119, %fd120}, [%rd15+32];
	fma.rn.f64 	%fd121, %fd118, %fd109, %fd119;
	fma.rn.f64 	%fd122, %fd121, %fd109, %fd120;
	fma.rn.f64 	%fd123, %fd122, %fd292, %fd292;
	fma.rn.f64 	%fd124, %fd122, %fd109, 0d3FF0000000000000;
	selp.f64 	%fd125, %fd124, %fd123, %p13;
	and.b32  	%r54, %r119, 2;
	setp.eq.s32 	%p14, %r54, 0;
	mov.f64 	%fd126, 0d0000000000000000;
	sub.f64 	%fd127, %fd126, %fd125;
	selp.f64 	%fd20, %fd125, %fd127, %p14;
	@%p12 bra 	$L__BB4_17;
	mov.f64 	%fd133, 0d0000000000000000;
	mul.rn.f64 	%fd293, %fd52, %fd133;
	mov.b32 	%r120, 0;
	bra.uni 	$L__BB4_19;
$L__BB4_17:
	mul.f64 	%fd128, %fd52, 0d3FE45F306DC9C883;
	cvt.rni.s32.f64 	%r120, %fd128;
	cvt.rn.f64.s32 	%fd129, %r120;
	fma.rn.f64 	%fd130, %fd129, 0dBFF921FB54442D18, %fd52;
	fma.rn.f64 	%fd131, %fd129, 0dBC91A62633145C00, %fd130;
	fma.rn.f64 	%fd293, %fd129, 0dB97B839A252049C0, %fd131;
	setp.ltu.f64 	%p15, %fd14, 0d41E0000000000000;
	@%p15 bra 	$L__BB4_19;
	{ // callseq 5, 0
	.param .b64 param0;
	st.param.f64 	[param0], %fd52;
	.param .align 16 .b8 retval0[16];
	call.uni (retval0), 
	__internal_trig_reduction_slowpathd, 
	(
	param0
	);
	ld.param.f64 	%fd293, [retval0];
	ld.param.b32 	%r120, [retval0+8];
	} // callseq 5
$L__BB4_19:
	shl.b32 	%r57, %r120, 6;
	cvt.u64.u32 	%rd16, %r57;
	and.b64  	%rd17, %rd16, 64;
	add.s64 	%rd19, %rd6, %rd17;
	mul.rn.f64 	%fd134, %fd293, %fd293;
	and.b32  	%r58, %r120, 1;
	setp.eq.b32 	%p16, %r58, 1;
	selp.f64 	%fd135, 0dBDA8FF8320FD8164, 0d3DE5DB65F9785EBA, %p16;
	ld.global.nc.v2.f64 	{%fd136, %fd137}, [%rd19];
	fma.rn.f64 	%fd138, %fd135, %fd134, %fd136;
	fma.rn.f64 	%fd139, %fd138, %fd134, %fd137;
	ld.global.nc.v2.f64 	{%fd140, %fd141}, [%rd19+16];
	fma.rn.f64 	%fd142, %fd139, %fd134, %fd140;
	fma.rn.f64 	%fd143, %fd142, %fd134, %fd141;
	ld.global.nc.v2.f64 	{%fd144, %fd145}, [%rd19+32];
	fma.rn.f64 	%fd146, %fd143, %fd134, %fd144;
	fma.rn.f64 	%fd147, %fd146, %fd134, %fd145;
	fma.rn.f64 	%fd148, %fd147, %fd293, %fd293;
	fma.rn.f64 	%fd149, %fd147, %fd134, 0d3FF0000000000000;
	selp.f64 	%fd150, %fd149, %fd148, %p16;
	and.b32  	%r59, %r120, 2;
	setp.eq.s32 	%p17, %r59, 0;
	mov.f64 	%fd151, 0d0000000000000000;
	sub.f64 	%fd152, %fd151, %fd150;
	selp.f64 	%fd25, %fd150, %fd152, %p17;
	abs.f64 	%fd26, %fd51;
	setp.neu.f64 	%p18, %fd26, 0d7FF0000000000000;
	@%p18 bra 	$L__BB4_21;
	mov.f64 	%fd158, 0d0000000000000000;
	mul.rn.f64 	%fd295, %fd51, %fd158;
	mov.b32 	%r122, 1;
	bra.uni 	$L__BB4_24;
$L__BB4_21:
	mul.f64 	%fd153, %fd51, 0d3FE45F306DC9C883;
	cvt.rni.s32.f64 	%r121, %fd153;
	cvt.rn.f64.s32 	%fd154, %r121;
	fma.rn.f64 	%fd155, %fd154, 0dBFF921FB54442D18, %fd51;
	fma.rn.f64 	%fd156, %fd154, 0dBC91A62633145C00, %fd155;
	fma.rn.f64 	%fd295, %fd154, 0dB97B839A252049C0, %fd156;
	setp.ltu.f64 	%p19, %fd26, 0d41E0000000000000;
	@%p19 bra 	$L__BB4_23;
	{ // callseq 6, 0
	.param .b64 param0;
	st.param.f64 	[param0], %fd51;
	.param .align 16 .b8 retval0[16];
	call.uni (retval0), 
	__internal_trig_reduction_slowpathd, 
	(
	param0
	);
	ld.param.f64 	%fd295, [retval0];
	ld.param.b32 	%r121, [retval0+8];
	} // callseq 6
$L__BB4_23:
	add.s32 	%r122, %r121, 1;
$L__BB4_24:
	setp.neu.f64 	%p20, %fd26, 0d7FF0000000000000;
	shl.b32 	%r62, %r122, 6;
	cvt.u64.u32 	%rd20, %r62;
	and.b64  	%rd21, %rd20, 64;
	add.s64 	%rd23, %rd6, %rd21;
	mul.rn.f64 	%fd159, %fd295, %fd295;
	and.b32  	%r63, %r122, 1;
	setp.eq.b32 	%p21, %r63, 1;
	selp.f64 	%fd160, 0dBDA8FF8320FD8164, 0d3DE5DB65F9785EBA, %p21;
	ld.global.nc.v2.f64 	{%fd161, %fd162}, [%rd23];
	fma.rn.f64 	%fd163, %fd160, %fd159, %fd161;
	fma.rn.f64 	%fd164, %fd163, %fd159, %fd162;
	ld.global.nc.v2.f64 	{%fd165, %fd166}, [%rd23+16];
	fma.rn.f64 	%fd167, %fd164, %fd159, %fd165;
	fma.rn.f64 	%fd168, %fd167, %fd159, %fd166;
	ld.global.nc.v2.f64 	{%fd169, %fd170}, [%rd23+32];
	fma.rn.f64 	%fd171, %fd168, %fd159, %fd169;
	fma.rn.f64 	%fd172, %fd171, %fd159, %fd170;
	fma.rn.f64 	%fd173, %fd172, %fd295, %fd295;
	fma.rn.f64 	%fd174, %fd172, %fd159, 0d3FF0000000000000;
	selp.f64 	%fd175, %fd174, %fd173, %p21;
	and.b32  	%r64, %r122, 2;
	setp.eq.s32 	%p22, %r64, 0;
	mov.f64 	%fd176, 0d0000000000000000;
	sub.f64 	%fd177, %fd176, %fd175;
	selp.f64 	%fd32, %fd175, %fd177, %p22;
	@%p20 bra 	$L__BB4_26;
	mov.f64 	%fd183, 0d0000000000000000;
	mul.rn.f64 	%fd296, %fd51, %fd183;
	mov.b32 	%r123, 0;
	bra.uni 	$L__BB4_28;
$L__BB4_26:
	mul.f64 	%fd178, %fd51, 0d3FE45F306DC9C883;
	cvt.rni.s32.f64 	%r123, %fd178;
	cvt.rn.f64.s32 	%fd179, %r123;
	fma.rn.f64 	%fd180, %fd179, 0dBFF921FB54442D18, %fd51;
	fma.rn.f64 	%fd181, %fd179, 0dBC91A62633145C00, %fd180;
	fma.rn.f64 	%fd296, %fd179, 0dB97B839A252049C0, %fd181;
	setp.ltu.f64 	%p23, %fd26, 0d41E0000000000000;
	@%p23 bra 	$L__BB4_28;
	{ // callseq 7, 0
	.param .b64 param0;
	st.param.f64 	[param0], %fd51;
	.param .align 16 .b8 retval0[16];
	call.uni (retval0), 
	__internal_trig_reduction_slowpathd, 
	(
	param0
	);
	ld.param.f64 	%fd296, [retval0];
	ld.param.b32 	%r123, [retval0+8];
	} // callseq 7
$L__BB4_28:
	shl.b32 	%r67, %r123, 6;
	cvt.u64.u32 	%rd24, %r67;
	and.b64  	%rd25, %rd24, 64;
	add.s64 	%rd27, %rd6, %rd25;
	mul.rn.f64 	%fd184, %fd296, %fd296;
	and.b32  	%r68, %r123, 1;
	setp.eq.b32 	%p24, %r68, 1;
	selp.f64 	%fd185, 0dBDA8FF8320FD8164, 0d3DE5DB65F9785EBA, %p24;
	ld.global.nc.v2.f64 	{%fd186, %fd187}, [%rd27];
	fma.rn.f64 	%fd188, %fd185, %fd184, %fd186;
	fma.rn.f64 	%fd189, %fd188, %fd184, %fd187;
	ld.global.nc.v2.f64 	{%fd190, %fd191}, [%rd27+16];
	fma.rn.f64 	%fd192, %fd189, %fd184, %fd190;
	fma.rn.f64 	%fd193, %fd192, %fd184, %fd191;
	ld.global.nc.v2.f64 	{%fd194, %fd195}, [%rd27+32];
	fma.rn.f64 	%fd196, %fd193, %fd184, %fd194;
	fma.rn.f64 	%fd197, %fd196, %fd184, %fd195;
	fma.rn.f64 	%fd198, %fd197, %fd296, %fd296;
	fma.rn.f64 	%fd199, %fd197, %fd184, 0d3FF0000000000000;
	selp.f64 	%fd200, %fd199, %fd198, %p24;
	and.b32  	%r69, %r123, 2;
	setp.eq.s32 	%p25, %r69, 0;
	mov.f64 	%fd201, 0d0000000000000000;
	sub.f64 	%fd202, %fd201, %fd200;
	selp.f64 	%fd37, %fd200, %fd202, %p25;
	add.f64 	%fd38, %fd51, %fd52;
	abs.f64 	%fd39, %fd38;
	setp.neu.f64 	%p26, %fd39, 0d7FF0000000000000;
	@%p26 bra 	$L__BB4_30;
	mov.f64 	%fd208, 0d0000000000000000;
	mul.rn.f64 	%fd298, %fd38, %fd208;
	mov.b32 	%r125, 1;
	bra.uni 	$L__BB4_33;
$L__BB4_30:
	mul.f64 	%fd203, %fd38, 0d3FE45F306DC9C883;
	cvt.rni.s32.f64 	%r124, %fd203;
	cvt.rn.f64.s32 	%fd204, %r124;
	fma.rn.f64 	%fd205, %fd204, 0dBFF921FB54442D18, %fd38;
	fma.rn.f64 	%fd206, %fd204, 0dBC91A62633145C00, %fd205;
	fma.rn.f64 	%fd298, %fd204, 0dB97B839A252049C0, %fd206;
	setp.ltu.f64 	%p27, %fd39, 0d41E0000000000000;
	@%p27 bra 	$L__BB4_32;
	{ // callseq 8, 0
	.param .b64 param0;
	st.param.f64 	[param0], %fd38;
	.param .align 16 .b8 retval0[16];
	call.uni (retval0), 
	__internal_trig_reduction_slowpathd, 
	(
	param0
	);
	ld.param.f64 	%fd298, [retval0];
	ld.param.b32 	%r124, [retval0+8];
	} // callseq 8
$L__BB4_32:
	add.s32 	%r125, %r124, 1;
$L__BB4_33:
	setp.neu.f64 	%p28, %fd39, 0d7FF0000000000000;
	shl.b32 	%r72, %r125, 6;
	cvt.u64.u32 	%rd28, %r72;
	and.b64  	%rd29, %rd28, 64;
	mov.u64 	%rd30, __cudart_sin_cos_coeffs;
	add.s64 	%rd31, %rd30, %rd29;
	mul.rn.f64 	%fd209, %fd298, %fd298;
	and.b32  	%r73, %r125, 1;
	setp.eq.b32 	%p29, %r73, 1;
	selp.f64 	%fd210, 0dBDA8FF8320FD8164, 0d3DE5DB65F9785EBA, %p29;
	ld.global.nc.v2.f64 	{%fd211, %fd212}, [%rd31];
	fma.rn.f64 	%fd213, %fd210, %fd209, %fd211;
	fma.rn.f64 	%fd214, %fd213, %fd209, %fd212;
	ld.global.nc.v2.f64 	{%fd215, %fd216}, [%rd31+16];
	fma.rn.f64 	%fd217, %fd214, %fd209, %fd215;
	fma.rn.f64 	%fd218, %fd217, %fd209, %fd216;
	ld.global.nc.v2.f64 	{%fd219, %fd220}, [%rd31+32];
	fma.rn.f64 	%fd221, %fd218, %fd209, %fd219;
	fma.rn.f64 	%fd222, %fd221, %fd209, %fd220;
	fma.rn.f64 	%fd223, %fd222, %fd298, %fd298;
	fma.rn.f64 	%fd224, %fd222, %fd209, 0d3FF0000000000000;
	selp.f64 	%fd225, %fd224, %fd223, %p29;
	and.b32  	%r74, %r125, 2;
	setp.eq.s32 	%p30, %r74, 0;
	mov.f64 	%fd226, 0d0000000000000000;
	sub.f64 	%fd227, %fd226, %fd225;
	selp.f64 	%fd45, %fd225, %fd227, %p30;
	@%p28 bra 	$L__BB4_35;
	mov.f64 	%fd233, 0d0000000000000000;
	mul.rn.f64 	%fd299, %fd38, %fd233;
	mov.b32 	%r126, 0;
	bra.uni 	$L__BB4_37;
$L__BB4_35:
	mul.f64 	%fd228, %fd38, 0d3FE45F306DC9C883;
	cvt.rni.s32.f64 	%r126, %fd228;
	cvt.rn.f64.s32 	%fd229, %r126;
	fma.rn.f64 	%fd230, %fd229, 0dBFF921FB54442D18, %fd38;
	fma.rn.f64 	%fd231, %fd229, 0dBC91A62633145C00, %fd230;
	fma.rn.f64 	%fd299, %fd229, 0dB97B839A252049C0, %fd231;
	setp.ltu.f64 	%p31, %fd39, 0d41E0000000000000;
	@%p31 bra 	$L__BB4_37;
	{ // callseq 9, 0
	.param .b64 param0;
	st.param.f64 	[param0], %fd38;
	.param .align 16 .b8 retval0[16];
	call.uni (retval0), 
	__internal_trig_reduction_slowpathd, 
	(
	param0
	);
	ld.param.f64 	%fd299, [retval0];
	ld.param.b32 	%r126, [retval0+8];
	} // callseq 9
$L__BB4_37:
	ld.param.u32 	%r114, [_Z9u3_kernelPhP17curandStateXORWOWP7double2iiiddd_param_5];
	ld.param.u32 	%r113, [_Z9u3_kernelPhP17curandStateXORWOWP7double2iiiddd_param_4];
	ld.param.u64 	%rd49, [_Z9u3_kernelPhP17curandStateXORWOWP7double2iiiddd_param_2];
	ld.param.u64 	%rd48, [_Z9u3_kernelPhP17curandStateXORWOWP7double2iiiddd_param_1];
	ld.param.u64 	%rd47, [_Z9u3_kernelPhP17curandStateXORWOWP7double2iiiddd_param_0];
	shl.b32 	%r77, %r126, 6;
	cvt.u64.u32 	%rd32, %r77;
	and.b64  	%rd33, %rd32, 64;
	mov.u64 	%rd34, __cudart_sin_cos_coeffs;
	add.s64 	%rd35, %rd34, %rd33;
	mul.rn.f64 	%fd234, %fd299, %fd299;
	and.b32  	%r78, %r126, 1;
	setp.eq.b32 	%p32, %r78, 1;
	selp.f64 	%fd235, 0dBDA8FF8320FD8164, 0d3DE5DB65F9785EBA, %p32;
	ld.global.nc.v2.f64 	{%fd236, %fd237}, [%rd35];
	fma.rn.f64 	%fd238, %fd235, %fd234, %fd236;
	fma.rn.f64 	%fd239, %fd238, %fd234, %fd237;
	ld.global.nc.v2.f64 	{%fd240, %fd241}, [%rd35+16];
	fma.rn.f64 	%fd242, %fd239, %fd234, %fd240;
	fma.rn.f64 	%fd243, %fd242, %fd234, %fd241;
	ld.global.nc.v2.f64 	{%fd244, %fd245}, [%rd35+32];
	fma.rn.f64 	%fd246, %fd243, %fd234, %fd244;
	fma.rn.f64 	%fd247, %fd246, %fd234, %fd245;
	fma.rn.f64 	%fd248, %fd247, %fd299, %fd299;
	fma.rn.f64 	%fd249, %fd247, %fd234, 0d3FF0000000000000;
	selp.f64 	%fd250, %fd249, %fd248, %p32;
	and.b32  	%r79, %r126, 2;
	setp.eq.s32 	%p33, %r79, 0;
	mov.f64 	%fd251, 0d0000000000000000;
	sub.f64 	%fd252, %fd251, %fd250;
	selp.f64 	%fd253, %fd250, %fd252, %p33;
	neg.f64 	%fd254, %fd13;
	mul.f64 	%fd255, %fd20, %fd254;
	mul.f64 	%fd256, %fd25, 0d0000000000000000;
	sub.f64 	%fd257, %fd255, %fd256;
	mul.f64 	%fd258, %fd20, 0d0000000000000000;
	mul.f64 	%fd259, %fd13, %fd25;
	sub.f64 	%fd260, %fd258, %fd259;
	mul.f64 	%fd261, %fd13, %fd32;
	mul.f64 	%fd262, %fd37, 0d0000000000000000;
	sub.f64 	%fd263, %fd261, %fd262;
	mul.f64 	%fd264, %fd13, %fd37;
	fma.rn.f64 	%fd265, %fd32, 0d0000000000000000, %fd264;
	mul.f64 	%fd266, %fd8, %fd45;
	mul.f64 	%fd267, %fd253, 0d0000000000000000;
	sub.f64 	%fd268, %fd266, %fd267;
	mul.f64 	%fd269, %fd8, %fd253;
	fma.rn.f64 	%fd270, %fd45, 0d0000000000000000, %fd269;
	shr.s32 	%r80, %r114, 31;
	shr.u32 	%r81, %r80, 29;
	add.s32 	%r82, %r114, %r81;
	shr.s32 	%r83, %r82, 3;
	cvt.s64.s32 	%rd36, %r83;
	mul.wide.s32 	%rd37, %r113, %r1;
	add.s64 	%rd38, %rd37, %rd36;
	cvta.to.global.u64 	%rd39, %rd47;
	add.s64 	%rd40, %rd39, %rd38;
	ld.global.u8 	%r84, [%rd40];
	and.b32  	%r85, %r114, 7;
	shr.u32 	%r86, %r84, %r85;
	and.b32  	%r87, %r86, 1;
	setp.eq.b32 	%p34, %r87, 1;
	mul.f64 	%fd271, %fd8, %fd8;
	mul.f64 	%fd272, %fd13, %fd13;
	selp.f64 	%fd273, %fd271, %fd272, %p34;
	cvta.to.global.u64 	%rd41, %rd48;
	mul.wide.s32 	%rd42, %r1, 48;
	add.s64 	%rd43, %rd41, %rd42;
	ld.global.v2.u32 	{%r88, %r89}, [%rd43];
	shr.u32 	%r90, %r89, 2;
	xor.b32  	%r91, %r90, %r89;
	ld.global.v2.u32 	{%r92, %r93}, [%rd43+8];
	ld.global.v2.u32 	{%r94, %r95}, [%rd43+16];
	st.global.v2.u32 	[%rd43+8], {%r93, %r94};
	shl.b32 	%r96, %r95, 4;
	shl.b32 	%r97, %r91, 1;
	xor.b32  	%r98, %r97, %r96;
	xor.b32  	%r99, %r98, %r91;
	xor.b32  	%r100, %r99, %r95;
	st.global.v2.u32 	[%rd43+16], {%r95, %r100};
	add.s32 	%r101, %r88, 362437;
	st.global.v2.u32 	[%rd43], {%r101, %r92};
	add.s32 	%r102, %r100, %r101;
	cvt.rn.f32.u32 	%f1, %r102;
	fma.rn.f32 	%f2, %f1, 0f2F800000, 0f2F000000;
	cvt.f64.f32 	%fd274, %f2;
	setp.gt.f64 	%p35, %fd273, %fd274;
	selp.u32 	%r103, 1, 0, %p35;
	and.b32  	%r104, %r82, -8;
	sub.s32 	%r105, %r114, %r104;
	mov.b32 	%r106, 1;
	shl.b32 	%r107, %r106, %r105;
	ld.global.u8 	%r108, [%rd40];
	not.b32 	%r109, %r107;
	and.b32  	%r110, %r108, %r109;
	shl.b32 	%r111, %r103, %r105;
	or.b32  	%r112, %r111, %r110;
	st.global.u8 	[%rd40], %r112;
	selp.f64 	%fd275, %fd263, %fd8, %p35;
	selp.f64 	%fd276, %fd265, 0d0000000000000000, %p35;
	selp.f64 	%fd277, %fd268, %fd257, %p35;
	selp.f64 	%fd278, %fd270, %fd260, %p35;
	selp.f64 	%fd279, %fd278, %fd276, %p34;
	selp.f64 	%fd280, %fd277, %fd275, %p34;
	cvta.to.global.u64 	%rd44, %rd49;
	mul.wide.s32 	%rd45, %r1, 16;
	add.s64 	%rd46, %rd44, %rd45;
	ld.global.v2.f64 	{%fd281, %fd282}, [%rd46];
	mul.f64 	%fd283, %fd281, %fd280;
	mul.f64 	%fd284, %fd282, %fd279;
	sub.f64 	%fd285, %fd283, %fd284;
	mul.f64 	%fd286, %fd282, %fd280;
	fma.rn.f64 	%fd287, %fd281, %fd279, %fd286;
	st.global.v2.f64 	[%rd46], {%fd285, %fd287};
$L__BB4_38:
	ret;

}
	// .globl	_Z9cx_kernelPhiiii
.visible .entry _Z9cx_kernelPhiiii(
	.param .u64 .ptr .align 1 _Z9cx_kernelPhiiii_param_0,
	.param .u32 _Z9cx_kernelPhiiii_param_1,
	.param .u32 _Z9cx_kernelPhiiii_param_2,
	.param .u32 _Z9cx_kernelPhiiii_param_3,
	.param .u32 _Z9cx_kernelPhiiii_param_4
)
{
	.reg .pred 	%p<2>;
	.reg .b32 	%r<33>;
	.reg .b64 	%rd<9>;

	ld.param.u64 	%rd1, [_Z9cx_kernelPhiiii_param_0];
	ld.param.u32 	%r5, [_Z9cx_kernelPhiiii_param_1];
	ld.param.u32 	%r2, [_Z9cx_kernelPhiiii_param_2];
	ld.param.u32 	%r3, [_Z9cx_kernelPhiiii_param_3];
	ld.param.u32 	%r4, [_Z9cx_kernelPhiiii_param_4];
	mov.u32 	%r6, %ctaid.x;
	mov.u32 	%r7, %ntid.x;
	mov.u32 	%r8, %tid.x;
	mad.lo.s32 	%r1, %r6, %r7, %r8;
	setp.ge.s32 	%p1, %r1, %r5;
	@%p1 bra 	$L__BB5_2;
	cvta.to.global.u64 	%rd2, %rd1;
	mul.wide.s32 	%rd3, %r2, %r1;
	add.s64 	%rd4, %rd2, %rd3;
	shr.s32 	%r9, %r3, 31;
	shr.u32 	%r10, %r9, 29;
	add.s32 	%r11, %r3, %r10;
	shr.s32 	%r12, %r11, 3;
	cvt.s64.s32 	%rd5, %r12;
	add.s64 	%rd6, %rd4, %rd5;
	ld.global.u8 	%r13, [%rd6];
	and.b32  	%r14, %r3, 7;
	shr.u32 	%r15, %r13, %r14;
	shr.s32 	%r16, %r4, 31;
	shr.u32 	%r17, %r16, 29;
	add.s32 	%r18, %r4, %r17;
	shr.s32 	%r19, %r18, 3;
	cvt.s64.s32 	%rd7, %r19;
	add.s64 	%rd8, %rd4, %rd7;
	ld.global.u8 	%r20, [%rd8];
	and.b32  	%r21, %r4, 7;
	shr.u32 	%r22, %r20, %r21;
	xor.b32  	%r23, %r22, %r15;
	and.b32  	%r24, %r23, 1;
	and.b32  	%r25, %r18, -8;
	sub.s32 	%r26, %r4, %r25;
	mov.b32 	%r27, 1;
	shl.b32 	%r28, %r27, %r26;
	not.b32 	%r29, %r28;
	and.b32  	%r30, %r20, %r29;
	shl.b32 	%r31, %r24, %r26;
	or.b32  	%r32, %r31, %r30;
	st.global.u8 	[%rd8], %r32;
$L__BB5_2:
	ret;

}
	// .globl	_Z10cu3_kernelPhP17curandStateXORWOWiiiiddd
.visible .entry _Z10cu3_kernelPhP17curandStateXORWOWiiiiddd(
	.param .u64 .ptr .align 1 _Z10cu3_kernelPhP17curandStateXORWOWiiiiddd_param_0,
	.param .u64 .ptr .align 1 _Z10cu3_kernelPhP17curandStateXORWOWiiiiddd_param_1,
	.param .u32 _Z10cu3_kernelPhP17curandStateXORWOWiiiiddd_param_2,
	.param .u32 _Z10cu3_kernelPhP17curandStateXORWOWiiiiddd_param_3,
	.param .u32 _Z10cu3_kernelPhP17curandStateXORWOWiiiiddd_param_4,
	.param .u32 _Z10cu3_kernelPhP17curandStateXORWOWiiiiddd_param_5,
	.param .f64 _Z10cu3_kernelPhP17curandStateXORWOWiiiiddd_param_6,
	.param .f64 _Z10cu3_kernelPhP17curandStateXORWOWiiiiddd_param_7,
	.param .f64 _Z10cu3_kernelPhP17curandStateXORWOWiiiiddd_param_8
)
{
	.reg .pred 	%p<16>;
	.reg .b32 	%r<71>;
	.reg .b32 	%f<3>;
	.reg .b64 	%rd<21>;
	.reg .b64 	%fd<72>;

	ld.param.u64 	%rd2, [_Z10cu3_kernelPhP17curandStateXORWOWiiiiddd_param_0];
	ld.param.u64 	%rd3, [_Z10cu3_kernelPhP17curandStateXORWOWiiiiddd_param_1];
	ld.param.u32 	%r13, [_Z10cu3_kernelPhP17curandStateXORWOWiiiiddd_param_2];
	ld.param.u32 	%r10, [_Z10cu3_kernelPhP17curandStateXORWOWiiiiddd_param_3];
	ld.param.u32 	%r11, [_Z10cu3_kernelPhP17curandStateXORWOWiiiiddd_param_4];
	ld.param.u32 	%r12, [_Z10cu3_kernelPhP17curandStateXORWOWiiiiddd_param_5];
	ld.param.f64 	%fd13, [_Z10cu3_kernelPhP17curandStateXORWOWiiiiddd_param_6];
	mov.u32 	%r14, %ctaid.x;
	mov.u32 	%r15, %ntid.x;
	mov.u32 	%r16, %tid.x;
	mad.lo.s32 	%r1, %r14, %r15, %r16;
	setp.ge.s32 	%p1, %r1, %r13;
	setp.eq.f64 	%p2, %fd13, 0d0000000000000000;
	or.pred  	%p3, %p1, %p2;
	@%p3 bra 	$L__BB6_12;
	cvta.to.global.u64 	%rd4, %rd2;
	mul.wide.s32 	%rd5, %r10, %r1;
	add.s64 	%rd1, %rd4, %rd5;
	shr.s32 	%r17, %r11, 31;
	shr.u32 	%r18, %r17, 29;
	add.s32 	%r19, %r11, %r18;
	shr.s32 	%r20, %r19, 3;
	cvt.s64.s32 	%rd6, %r20;
	add.s64 	%rd7, %rd1, %rd6;
	ld.global.u8 	%r21, [%rd7];
	and.b32  	%r22, %r11, 7;
	shr.u32 	%r23, %r21, %r22;
	and.b32  	%r24, %r23, 1;
	setp.eq.b32 	%p4, %r24, 1;
	not.pred 	%p5, %p4;
	@%p5 bra 	$L__BB6_12;
	mul.f64 	%fd1, %fd13, 0d3FE0000000000000;
	abs.f64 	%fd2, %fd1;
	setp.neu.f64 	%p6, %fd2, 0d7FF0000000000000;
	@%p6 bra 	$L__BB6_4;
	mov.f64 	%fd19, 0d0000000000000000;
	mul.rn.f64 	%fd70, %fd1, %fd19;
	mov.b32 	%r69, 1;
	bra.uni 	$L__BB6_7;
$L__BB6_4:
	mul.f64 	%fd14, %fd1, 0d3FE45F306DC9C883;
	cvt.rni.s32.f64 	%r68, %fd14;
	cvt.rn.f64.s32 	%fd15, %r68;
	fma.rn.f64 	%fd16, %fd15, 0dBFF921FB54442D18, %fd1;
	fma.rn.f64 	%fd17, %fd15, 0dBC91A62633145C00, %fd16;
	fma.rn.f64 	%fd70, %fd15, 0dB97B839A252049C0, %fd17;
	setp.ltu.f64 	%p7, %fd2, 0d41E0000000000000;
	@%p7 bra 	$L__BB6_6;
	{ // callseq 10, 0
	.param .b64 param0;
	st.param.f64 	[param0], %fd1;
	.param .align 16 .b8 retval0[16];
	call.uni (retval0), 
	__internal_trig_reduction_slowpathd, 
	(
	param0
	);
	ld.param.f64 	%fd70, [retval0];
	ld.param.b32 	%r68, [retval0+8];
	} // callseq 10
$L__BB6_6:
	add.s32 	%r69, %r68, 1;
$L__BB6_7:
	setp.neu.f64 	%p8, %fd2, 0d7FF0000000000000;
	shl.b32 	%r27, %r69, 6;
	cvt.u64.u32 	%rd8, %r27;
	and.b64  	%rd9, %rd8, 64;
	mov.u64 	%rd10, __cudart_sin_cos_coeffs;
	add.s64 	%rd11, %rd10, %rd9;
	mul.rn.f64 	%fd20, %fd70, %fd70;
	and.b32  	%r28, %r69, 1;
	setp.eq.b32 	%p9, %r28, 1;
	selp.f64 	%fd21, 0dBDA8FF8320FD8164, 0d3DE5DB65F9785EBA, %p9;
	ld.global.nc.v2.f64 	{%fd22, %fd23}, [%rd11];
	fma.rn.f64 	%fd24, %fd21, %fd20, %fd22;
	fma.rn.f64 	%fd25, %fd24, %fd20, %fd23;
	ld.global.nc.v2.f64 	{%fd26, %fd27}, [%rd11+16];
	fma.rn.f64 	%fd28, %fd25, %fd20, %fd26;
	fma.rn.f64 	%fd29, %fd28, %fd20, %fd27;
	ld.global.nc.v2.f64 	{%fd30, %fd31}, [%rd11+32];
	fma.rn.f64 	%fd32, %fd29, %fd20, %fd30;
	fma.rn.f64 	%fd33, %fd32, %fd20, %fd31;
	fma.rn.f64 	%fd34, %fd33, %fd70, %fd70;
	fma.rn.f64 	%fd35, %fd33, %fd20, 0d3FF0000000000000;
	selp.f64 	%fd36, %fd35, %fd34, %p9;
	and.b32  	%r29, %r69, 2;
	setp.eq.s32 	%p10, %r29, 0;
	mov.f64 	%fd37, 0d0000000000000000;
	sub.f64 	%fd38, %fd37, %fd36;
	selp.f64 	%fd8, %fd36, %fd38, %p10;
	@%p8 bra 	$L__BB6_9;
	mov.f64 	%fd44, 0d0000000000000000;
	mul.rn.f64 	%fd71, %fd1, %fd44;
	mov.b32 	%r70, 0;
	bra.uni 	$L__BB6_11;
$L__BB6_9:
	mul.f64 	%fd39, %fd1, 0d3FE45F306DC9C883;
	cvt.rni.s32.f64 	%r70, %fd39;
	cvt.rn.f64.s32 	%fd40, %r70;
	fma.rn.f64 	%fd41, %fd40, 0dBFF921FB54442D18, %fd1;
	fma.rn.f64 	%fd42, %fd40, 0dBC91A62633145C00, %fd41;
	fma.rn.f64 	%fd71, %fd40, 0dB97B839A252049C0, %fd42;
	setp.ltu.f64 	%p11, %fd2, 0d41E0000000000000;
	@%p11 bra 	$L__BB6_11;
	{ // callseq 11, 0
	.param .b64 param0;
	st.param.f64 	[param0], %fd1;
	.param .align 16 .b8 retval0[16];
	call.uni (retval0), 
	__internal_trig_reduction_slowpathd, 
	(
	param0
	);
	ld.param.f64 	%fd71, [retval0];
	ld.param.b32 	%r70, [retval0+8];
	} // callseq 11
$L__BB6_11:
	shl.b32 	%r32, %r70, 6;
	cvt.u64.u32 	%rd12, %r32;
	and.b64  	%rd13, %rd12, 64;
	add.s64 	%rd15, %rd10, %rd13;
	mul.rn.f64 	%fd45, %fd71, %fd71;
	and.b32  	%r33, %r70, 1;
	setp.eq.b32 	%p12, %r33, 1;
	selp.f64 	%fd46, 0dBDA8FF8320FD8164, 0d3DE5DB65F9785EBA, %p12;
	ld.global.nc.v2.f64 	{%fd47, %fd48}, [%rd15];
	fma.rn.f64 	%fd49, %fd46, %fd45, %fd47;
	fma.rn.f64 	%fd50, %fd49, %fd45, %fd48;
	ld.global.nc.v2.f64 	{%fd51, %fd52}, [%rd15+16];
	fma.rn.f64 	%fd53, %fd50, %fd45, %fd51;
	fma.rn.f64 	%fd54, %fd53, %fd45, %fd52;
	ld.global.nc.v2.f64 	{%fd55, %fd56}, [%rd15+32];
	fma.rn.f64 	%fd57, %fd54, %fd45, %fd55;
	fma.rn.f64 	%fd58, %fd57, %fd45, %fd56;
	fma.rn.f64 	%fd59, %fd58, %fd71, %fd71;
	fma.rn.f64 	%fd60, %fd58, %fd45, 0d3FF0000000000000;
	selp.f64 	%fd61, %fd60, %fd59, %p12;
	and.b32  	%r34, %r70, 2;
	setp.eq.s32 	%p13, %r34, 0;
	mov.f64 	%fd62, 0d0000000000000000;
	sub.f64 	%fd63, %fd62, %fd61;
	selp.f64 	%fd64, %fd61, %fd63, %p13;
	mul.f64 	%fd65, %fd64, %fd64;
	mul.f64 	%fd66, %fd8, %fd8;
	shr.s32 	%r35, %r12, 31;
	shr.u32 	%r36, %r35, 29;
	add.s32 	%r37, %r12, %r36;
	shr.s32 	%r38, %r37, 3;
	cvt.s64.s32 	%rd16, %r38;
	add.s64 	%rd17, %rd1, %rd16;
	ld.global.u8 	%r39, [%rd17];
	and.b32  	%r40, %r12, 7;
	shr.u32 	%r41, %r39, %r40;
	and.b32  	%r42, %r41, 1;
	setp.eq.b32 	%p14, %r42, 1;
	selp.f64 	%fd67, %fd66, %fd65, %p14;
	cvta.to.global.u64 	%rd18, %rd3;
	mul.wide.s32 	%rd19, %r1, 48;
	add.s64 	%rd20, %rd18, %rd19;
	ld.global.v2.u32 	{%r43, %r44}, [%rd20];
	shr.u32 	%r45, %r44, 2;
	xor.b32  	%r46, %r45, %r44;
	ld.global.v2.u32 	{%r47, %r48}, [%rd20+8];
	ld.global.v2.u32 	{%r49, %r50}, [%rd20+16];
	st.global.v2.u32 	[%rd20+8], {%r48, %r49};
	shl.b32 	%r51, %r50, 4;
	shl.b32 	%r52, %r46, 1;
	xor.b32  	%r53, %r52, %r51;
	xor.b32  	%r54, %r53, %r46;
	xor.b32  	%r55, %r54, %r50;
	st.global.v2.u32 	[%rd20+16], {%r50, %r55};
	add.s32 	%r56, %r43, 362437;
	st.global.v2.u32 	[%rd20], {%r56, %r47};
	add.s32 	%r57, %r55, %r56;
	cvt.rn.f32.u32 	%f1, %r57;
	fma.rn.f32 	%f2, %f1, 0f2F800000, 0f2F000000;
	cvt.f64.f32 	%fd68, %f2;
	setp.gt.f64 	%p15, %fd67, %fd68;
	selp.u32 	%r58, 1, 0, %p15;
	and.b32  	%r59, %r37, -8;
	sub.s32 	%r60, %r12, %r59;
	mov.b32 	%r61, 1;
	shl.b32 	%r62, %r61, %r60;
	ld.global.u8 	%r63, [%rd17];
	not.b32 	%r64, %r62;
	and.b32  	%r65, %r63, %r64;
	shl.b32 	%r66, %r58, %r60;
	or.b32  	%r67, %r66, %r65;
	st.global.u8 	[%rd17], %r67;
$L__BB6_12:
	ret;

}
	// .globl	_Z21pack_to_uint64_kernelPhPmii
.visible .entry _Z21pack_to_uint64_kernelPhPmii(
	.param .u64 .ptr .align 1 _Z21pack_to_uint64_kernelPhPmii_param_0,
	.param .u64 .ptr .align 1 _Z21pack_to_uint64_kernelPhPmii_param_1,
	.param .u32 _Z21pack_to_uint64_kernelPhPmii_param_2,
	.param .u32 _Z21pack_to_uint64_kernelPhPmii_param_3
)
{
	.reg .pred 	%p<11>;
	.reg .b32 	%r<44>;
	.reg .b64 	%rd<74>;

	ld.param.u64 	%rd16, [_Z21pack_to_uint64_kernelPhPmii_param_0];
	ld.param.u64 	%rd15, [_Z21pack_to_uint64_kernelPhPmii_param_1];
	ld.param.u32 	%r21, [_Z21pack_to_uint64_kernelPhPmii_param_2];
	ld.param.u32 	%r20, [_Z21pack_to_uint64_kernelPhPmii_param_3];
	cvta.to.global.u64 	%rd1, %rd16;
	mov.u32 	%r22, %ctaid.x;
	mov.u32 	%r23, %ntid.x;
	mov.u32 	%r24, %tid.x;
	mad.lo.s32 	%r1, %r22, %r23, %r24;
	setp.ge.s32 	%p1, %r1, %r21;
	@%p1 bra 	$L__BB7_15;
	mul.wide.s32 	%rd2, %r20, %r1;
	setp.lt.s32 	%p2, %r20, 1;
	mov.b64 	%rd73, 0;
	@%p2 bra 	$L__BB7_14;
	and.b32  	%r2, %r20, 15;
	setp.lt.u32 	%p3, %r20, 16;
	mov.b32 	%r40, 0;
	@%p3 bra 	$L__BB7_5;
	and.b32  	%r40, %r20, 2147483632;
	neg.s32 	%r38, %r40;
$L__BB7_4:
	.pragma "nounroll";
	add.s32 	%r38, %r38, 16;
	setp.ne.s32 	%p4, %r38, 0;
	@%p4 bra 	$L__BB7_4;
$L__BB7_5:
	setp.eq.s32 	%p5, %r2, 0;
	@%p5 bra 	$L__BB7_14;
	and.b32  	%r8, %r20, 7;
	setp.lt.u32 	%p6, %r2, 8;
	mov.b64 	%rd73, 0;
	@%p6 bra 	$L__BB7_8;
	cvt.u64.u32 	%rd21, %r40;
	add.s64 	%rd22, %rd2, %rd21;
	add.s64 	%rd23, %rd1, %rd22;
	ld.global.u8 	%rd24, [%rd23];
	shl.b32 	%r26, %r40, 3;
	ld.global.u8 	%rd25, [%rd23+1];
	add.s32 	%r27, %r26, 8;
	shl.b64 	%rd26, %rd25, %r27;
	or.b64  	%rd27, %rd26, %rd24;
	ld.global.u8 	%rd28, [%rd23+2];
	add.s32 	%r28, %r26, 16;
	shl.b64 	%rd29, %rd28, %r28;
	or.b64  	%rd30, %rd29, %rd27;
	ld.global.u8 	%rd31, [%rd23+3];
	add.s32 	%r29, %r26, 24;
	shl.b64 	%rd32, %rd31, %r29;
	or.b64  	%rd33, %rd32, %rd30;
	ld.global.u8 	%rd34, [%rd23+4];
	add.s32 	%r30, %r26, 32;
	shl.b64 	%rd35, %rd34, %r30;
	or.b64  	%rd36, %rd35, %rd33;
	ld.global.u8 	%rd37, [%rd23+5];
	add.s32 	%r31, %r26, 40;
	shl.b64 	%rd38, %rd37, %r31;
	or.b64  	%rd39, %rd38, %rd36;
	ld.global.u8 	%rd40, [%rd23+6];
	add.s32 	%r32, %r26, 48;
	shl.b64 	%rd41, %rd40, %r32;
	or.b64  	%rd42, %rd41, %rd39;
	ld.global.u8 	%rd43, [%rd23+7];
	add.s32 	%r33, %r26, 56;
	shl.b64 	%rd44, %rd43, %r33;
	or.b64  	%rd73, %rd44, %rd42;
	add.s32 	%r40, %r40, 8;
$L__BB7_8:
	setp.eq.s32 	%p7, %r8, 0;
	@%p7 bra 	$L__BB7_14;
	and.b32  	%r11, %r20, 3;
	setp.lt.u32 	%p8, %r8, 4;
	@%p8 bra 	$L__BB7_11;
	cvt.u64.u32 	%rd46, %r40;
	add.s64 	%rd47, %rd2, %rd46;
	add.s64 	%rd48, %rd1, %rd47;
	ld.global.u8 	%rd49, [%rd48];
	shl.b32 	%r34, %r40, 3;
	shl.b64 	%rd50, %rd49, %r34;
	ld.global.u8 	%rd51, [%rd48+1];
	add.s32 	%r35, %r34, 8;
	shl.b64 	%rd52, %rd51, %r35;
	or.b64  	%rd53, %rd50, %rd52;
	ld.global.u8 	%rd54, [%rd48+2];
	add.s32 	%r36, %r34, 16;
	shl.b64 	%rd55, %rd54, %r36;
	or.b64  	%rd56, %rd53, %rd55;
	ld.global.u8 	%rd57, [%rd48+3];
	add.s32 	%r37, %r34, 24;
	shl.b64 	%rd58, %rd57, %r37;
	or.b64  	%rd59, %rd56, %rd58;
	or.b64  	%rd73, %rd59, %rd73;
	add.s32 	%r40, %r40, 4;
$L__BB7_11:
	setp.eq.s32 	%p9, %r11, 0;
	@%p9 bra 	$L__BB7_14;
	shl.b32 	%r43, %r40, 3;
	cvt.u64.u32 	%rd60, %r40;
	add.s64 	%rd61, %rd2, %rd60;
	add.s64 	%rd71, %rd1, %rd61;
	neg.s32 	%r42, %r11;
$L__BB7_13:
	.pragma "nounroll";
	ld.global.u8 	%rd62, [%rd71];
	shl.b64 	%rd63, %rd62, %r43;
	or.b64  	%rd73, %rd63, %rd73;
	add.s32 	%r43, %r43, 8;
	add.s64 	%rd71, %rd71, 1;
	add.s32 	%r42, %r42, 1;
	setp.ne.s32 	%p10, %r42, 0;
	@%p10 bra 	$L__BB7_13;
$L__BB7_14:
	cvta.to.global.u64 	%rd64, %rd15;
	mul.wide.s32 	%rd65, %r1, 8;
	add.s64 	%rd66, %rd64, %rd65;
	st.global.u64 	[%rd66], %rd73;
$L__BB7_15:
	ret;

}
	// .globl	_ZN6thrust24THRUST_300001_SM_1000_NS8cuda_cub4core6detail13_kernel_agentINS1_15__reduce_by_key9InitAgentIN3cub18CUB_300001_SM_100024ReduceByKeyScanTileStateIiiLb1EEEiPiEEJSA_iSB_EEEvDpT0_
.visible .entry _ZN6thrust24THRUST_300001_SM_1000_NS8cuda_cub4core6detail13_kernel_agentINS1_15__reduce_by_key9InitAgentIN3cub18CUB_300001_SM_100024ReduceByKeyScanTileStateIiiLb1EEEiPiEEJSA_iSB_EEEvDpT0_(
	.param .align 8 .b8 _ZN6thrust24THRUST_300001_SM_1000_NS8cuda_cub4core6detail13_kernel_agentINS1_15__reduce_by_key9InitAgentIN3cub18CUB_300001_SM_100024ReduceByKeyScanTileStateIiiLb1EEEiPiEEJSA_iSB_EEEvDpT0__param_0[8],
	.param .u32 _ZN6thrust24THRUST_300001_SM_1000_NS8cuda_cub4core6detail13_kernel_agentINS1_15__reduce_by_key9InitAgentIN3cub18CUB_300001_SM_100024ReduceByKeyScanTileStateIiiLb1EEEiPiEEJSA_iSB_EEEvDpT0__param_1,
	.param .u64 .ptr .align 1 _ZN6thrust24THRUST_300001_SM_1000_NS8cuda_cub4core6detail13_kernel_agentINS1_15__reduce_by_key9InitAgentIN3cub18CUB_300001_SM_100024ReduceByKeyScanTileStateIiiLb1EEEiPiEEJSA_iSB_EEEvDpT0__param_2
)
.maxntid 128
{
	.reg .pred 	%p<6>;
	.reg .b32 	%r<9>;
	.reg .b64 	%rd<12>;

	ld.param.u64 	%rd3, [_ZN6thrust24THRUST_300001_SM_1000_NS8cuda_cub4core6detail13_kernel_agentINS1_15__reduce_by_key9InitAgentIN3cub18CUB_300001_SM_100024ReduceByKeyScanTileStateIiiLb1EEEiPiEEJSA_iSB_EEEvDpT0__param_0];
	ld.param.u32 	%r4, [_ZN6thrust24THRUST_300001_SM_1000_NS8cuda_cub4core6detail13_kernel_agentINS1_15__reduce_by_key9InitAgentIN3cub18CUB_300001_SM_100024ReduceByKeyScanTileStateIiiLb1EEEiPiEEJSA_iSB_EEEvDpT0__param_1];
	ld.param.u64 	%rd2, [_ZN6thrust24THRUST_300001_SM_1000_NS8cuda_cub4core6detail13_kernel_agentINS1_15__reduce_by_key9InitAgentIN3cub18CUB_300001_SM_100024ReduceByKeyScanTileStateIiiLb1EEEiPiEEJSA_iSB_EEEvDpT0__param_2];
	cvta.to.global.u64 	%rd1, %rd3;
	mov.u32 	%r1, %ctaid.x;
	mov.u32 	%r5, %ntid.x;
	mov.u32 	%r2, %tid.x;
	mad.lo.s32 	%r3, %r1, %r5, %r2;
	setp.ge.s32 	%p1, %r3, %r4;
	@%p1 bra 	$L__BB8_2;
	mul.wide.s32 	%rd4, %r3, 16;
	add.s64 	%rd5, %rd1, %rd4;
	mov.b64 	%rd6, 99;
	mov.b64 	%rd7, 0;
	st.global.v2.u64 	[%rd5+512], {%rd7, %rd6};
$L__BB8_2:
	setp.ne.s32 	%p2, %r1, 0;
	setp.gt.u32 	%p3, %r2, 31;
	or.pred  	%p4, %p2, %p3;
	@%p4 bra 	$L__BB8_4;
	mul.wide.u32 	%rd8, %r2, 16;
	add.s64 	%rd9, %rd1, %rd8;
	mov.b64 	%rd10, 0;
	st.global.v2.u64 	[%rd9], {%rd10, %rd10};
$L__BB8_4:
	or.b32  	%r7, %r1, %r2;
	setp.ne.s32 	%p5, %r7, 0;
	@%p5 bra 	$L__BB8_6;
	cvta.to.global.u64 	%rd11, %rd2;
	mov.b32 	%r8, 0;
	st.global.u32 	[%rd11], %r8;
$L__BB8_6:
	ret;

}
	// .globl	_ZN6thrust24THRUST_300001_SM_1000_NS8cuda_cub4core6detail13_kernel_agentINS1_15__reduce_by_key16ReduceByKeyAgentINS0_6detail15normal_iteratorINS0_10device_ptrImEEEENS0_17constant_iteratorIiNS0_11use_defaultESD_EESB_NS8_INS9_IiEEEEN4cuda3std3__48equal_toImEENSJ_4plusIiEEPiiEEJSB_SE_SB_SG_SO_N3cub18CUB_300001_SM_100024ReduceByKeyScanTileStateIiiLb1EEESL_SN_iiEEEvDpT0_
.visible .entry _ZN6thrust24THRUST_300001_SM_1000_NS8cuda_cub4core6detail13_kernel_agentINS1_15__reduce_by_key16ReduceByKeyAgentINS0_6detail15normal_iteratorINS0_10device_ptrImEEEENS0_17constant_iteratorIiNS0_11use_defaultESD_EESB_NS8_INS9_IiEEEEN4cuda3std3__48equal_toImEENSJ_4plusIiEEPiiEEJSB_SE_SB_SG_SO_N3cub18CUB_300001_SM_100024ReduceByKeyScanTileStateIiiLb1EEESL_SN_iiEEEvDpT0_(
	.param .align 8 .b8 _ZN6thrust24THRUST_300001_SM_1000_NS8cuda_cub4core6detail13_kernel_agentINS1_15__reduce_by_key16ReduceByKeyAgentINS0_6detail15normal_iteratorINS0_10device_ptrImEEEENS0_17constant_iteratorIiNS0_11use_defaultESD_EESB_NS8_INS9_IiEEEEN4cuda3std3__48equal_toImEENSJ_4plusIiEEPiiEEJSB_SE_SB_SG_SO_N3cub18CUB_300001_SM_100024ReduceByKeyScanTileStateIiiLb1EEESL_SN_iiEEEvDpT0__param_0[8],
	.param .align 8 .b8 _ZN6thrust24THRUST_300001_SM_1000_NS8cuda_cub4core6detail13_kernel_agentINS1_15__reduce_by_key16ReduceByKeyAgentINS0_6detail15normal_iteratorINS0_10device_ptrImEEEENS0_17constant_iteratorIiNS0_11use_defaultESD_EESB_NS8_INS9_IiEEEEN4cuda3std3__48equal_toImEENSJ_4plusIiEEPiiEEJSB_SE_SB_SG_SO_N3cub18CUB_300001_SM_100024ReduceByKeyScanTileStateIiiLb1EEESL_SN_iiEEEvDpT0__param_1[16],
	.param .align 8 .b8 _ZN6thrust24THRUST_300001_SM_1000_NS8cuda_cub4core6detail13_kernel_agentINS1_15__reduce_by_key16ReduceByKeyAgentINS0_6detail15normal_iteratorINS0_10device_ptrImEEEENS0_17constant_iteratorIiNS0_11use_defaultESD_EESB_NS8_INS9_IiEEEEN4cuda3std3__48equal_toImEENSJ_4plusIiEEPiiEEJSB_SE_SB_SG_SO_N3cub18CUB_300001_SM_100024ReduceByKeyScanTileStateIiiLb1EEESL_SN_iiEEEvDpT0__param_2[8],
	.param .align 8 .b8 _ZN6thrust24THRUST_300001_SM_1000_NS8cuda_cub4core6detail13_kernel_agentINS1_15__reduce_by_key16ReduceByKeyAgentINS0_6detail15normal_iteratorINS0_10device_ptrImEEEENS0_17constant_iteratorIiNS0_11use_defaultESD_EESB_NS8_INS9_IiEEEEN4cuda3std3__48equal_toImEENSJ_4plusIiEEPiiEEJSB_SE_SB_SG_SO_N3cub18CUB_300001_SM_100024ReduceByKeyScanTileStateIiiLb1EEESL_SN_iiEEEvDpT0__param_3[8],
	.param .u64 .ptr .align 1 _ZN6thrust24THRUST_300001_SM_1000_NS8cuda_cub4core6detail13_kernel_agentINS1_15__reduce_by_key16ReduceByKeyAgentINS0_6detail15normal_iteratorINS0_10device_ptrImEEEENS0_17constant_iteratorIiNS0_11use_defaultESD_EESB_NS8_INS9_IiEEEEN4cuda3std3__48equal_toImEENSJ_4plusIiEEPiiEEJSB_SE_SB_SG_SO_N3cub18CUB_300001_SM_100024ReduceByKeyScanTileStateIiiLb1EEESL_SN_iiEEEvDpT0__param_4,
	.param .align 8 .b8 _ZN6thrust24THRUST_300001_SM_1000_NS8cuda_cub4core6detail13_kernel_agentINS1_15__reduce_by_key16ReduceByKeyAgentINS0_6detail15normal_iteratorINS0_10device_ptrImEEEENS0_17constant_iteratorIiNS0_11use_defaultESD_EESB_NS8_INS9_IiEEEEN4cuda3std3__48equal_toImEENSJ_4plusIiEEPiiEEJSB_SE_SB_SG_SO_N3cub18CUB_300001_SM_100024ReduceByKeyScanTileStateIiiLb1EEESL_SN_iiEEEvDpT0__param_5[8],
	.param .align 1 .b8 _ZN6thrust24THRUST_300001_SM_1000_NS8cuda_cub4core6detail13_kernel_agentINS1_15__reduce_by_key16ReduceByKeyAgentINS0_6detail15normal_iteratorINS0_10device_ptrImEEEENS0_17constant_iteratorIiNS0_11use_defaultESD_EESB_NS8_INS9_IiEEEEN4cuda3std3__48equal_toImEENSJ_4plusIiEEPiiEEJSB_SE_SB_SG_SO_N3cub18CUB_300001_SM_100024ReduceByKeyScanTileStateIiiLb1EEESL_SN_iiEEEvDpT0__param_6[1],
	.param .align 1 .b8 _ZN6thrust24THRUST_300001_SM_1000_NS8cuda_cub4core6detail13_kernel_agentINS1_15__reduce_by_key16ReduceByKeyAgentINS0_6detail15normal_iteratorINS0_10device_ptrImEEEENS0_17constant_iteratorIiNS0_11use_defaultESD_EESB_NS8_INS9_IiEEEEN4cuda3std3__48equal_toImEENSJ_4plusIiEEPiiEEJSB_SE_SB_SG_SO_N3cub18CUB_300001_SM_100024ReduceByKeyScanTileStateIiiLb1EEESL_SN_iiEEEvDpT0__param_7[1],
	.param .u32 _ZN6thrust24THRUST_300001_SM_1000_NS8cuda_cub4core6detail13_kernel_agentINS1_15__reduce_by_key16ReduceByKeyAgentINS0_6detail15normal_iteratorINS0_10device_ptrImEEEENS0_17constant_iteratorIiNS0_11use_defaultESD_EESB_NS8_INS9_IiEEEEN4cuda3std3__48equal_toImEENSJ_4plusIiEEPiiEEJSB_SE_SB_SG_SO_N3cub18CUB_300001_SM_100024ReduceByKeyScanTileStateIiiLb1EEESL_SN_iiEEEvDpT0__param_8,
	.param .u32 _ZN6thrust24THRUST_300001_SM_1000_NS8cuda_cub4core6detail13_kernel_agentINS1_15__reduce_by_key16ReduceByKeyAgentINS0_6detail15normal_iteratorINS0_10device_ptrImEEEENS0_17constant_iteratorIiNS0_11use_defaultESD_EESB_NS8_INS9_IiEEEEN4cuda3std3__48equal_toImEENSJ_4plusIiEEPiiEEJSB_SE_SB_SG_SO_N3cub18CUB_300001_SM_100024ReduceByKeyScanTileStateIiiLb1EEESL_SN_iiEEEvDpT0__param_9
)
.maxntid 256
{
	.reg .pred 	%p<448>;
	.reg .b32 	%r<1677>;
	.reg .b64 	%rd<513>;

	ld.param.u64 	%rd1, [_ZN6thrust24THRUST_300001_SM_1000_NS8cuda_cub4core6detail13_kernel_agentINS1_15__reduce_by_key16ReduceByKeyAgentINS0_6detail15normal_iteratorINS0_10device_ptrImEEEENS0_17constant_iteratorIiNS0_11use_defaultESD_EESB_NS8_INS9_IiEEEEN4cuda3std3__48equal_toImEENSJ_4plusIiEEPiiEEJSB_SE_SB_SG_SO_N3cub18CUB_300001_SM_100024ReduceByKeyScanTileStateIiiLb1EEESL_SN_iiEEEvDpT0__param_5];
	ld.param.u64 	%rd2, [_ZN6thrust24THRUST_300001_SM_1000_NS8cuda_cub4core6detail13_kernel_agentINS1_15__reduce_by_key16ReduceByKeyAgentINS0_6detail15normal_iteratorINS0_10device_ptrImEEEENS0_17constant_iteratorIiNS0_11use_defaultESD_EESB_NS8_INS9_IiEEEEN4cuda3std3__48equal_toImEENSJ_4plusIiEEPiiEEJSB_SE_SB_SG_SO_N3cub18CUB_300001_SM_100024ReduceByKeyScanTileStateIiiLb1EEESL_SN_iiEEEvDpT0__param_0];
	ld.param.u32 	%r1, [_ZN6thrust24THRUST_300001_SM_1000_NS8cuda_cub4core6detail13_kernel_agentINS1_15__reduce_by_key16ReduceByKeyAgentINS0_6detail15normal_iteratorINS0_10device_ptrImEEEENS0_17constant_iteratorIiNS0_11use_defaultESD_EESB_NS8_INS9_IiEEEEN4cuda3std3__48equal_toImEENSJ_4plusIiEEPiiEEJSB_SE_SB_SG_SO_N3cub18CUB_300001_SM_100024ReduceByKeyScanTileStateIiiLb1EEESL_SN_iiEEEvDpT0__param_1+8];
	ld.param.u64 	%rd141, [_ZN6thrust24THRUST_300001_SM_1000_NS8cuda_cub4core6detail13_kernel_agentINS1_15__reduce_by_key16ReduceByKeyAgentINS0_6detail15normal_iteratorINS0_10device_ptrImEEEENS0_17constant_iteratorIiNS0_11use_defaultESD_EESB_NS8_INS9_IiEEEEN4cuda3std3__48equal_toImEENSJ_4plusIiEEPiiEEJSB_SE_SB_SG_SO_N3cub18CUB_300001_SM_100024ReduceByKeyScanTileStateIiiLb1EEESL_SN_iiEEEvDpT0__param_3];
	ld.param.u64 	%rd142, [_ZN6thrust24THRUST_300001_SM_1000_NS8cuda_cub4core6detail13_kernel_agentINS1_15__reduce_by_key16ReduceByKeyAgentINS0_6detail15normal_iteratorINS0_10device_ptrImEEEENS0_17constant_iteratorIiNS0_11use_defaultESD_EESB_NS8_INS9_IiEEEEN4cuda3std3__48equal_toImEENSJ_4plusIiEEPiiEEJSB_SE_SB_SG_SO_N3cub18CUB_300001_SM_100024ReduceByKeyScanTileStateIiiLb1EEESL_SN_iiEEEvDpT0__param_2];
	ld.param.u32 	%r325, [_ZN6thrust24THRUST_300001_SM_1000_NS8cuda_cub4core6detail13_kernel_agentINS1_15__reduce_by_key16ReduceByKeyAgentINS0_6detail15normal_iteratorINS0_10device_ptrImEEEENS0_17constant_iteratorIiNS0_11use_defaultESD_EESB_NS8_INS9_IiEEEEN4cuda3std3__48equal_toImEENSJ_4plusIiEEPiiEEJSB_SE_SB_SG_SO_N3cub18CUB_300001_SM_100024ReduceByKeyScanTileStateIiiLb1EEESL_SN_iiEEEvDpT0__param_8];
	cvta.to.global.u64 	%rd3, %rd142;
	cvta.to.global.u64 	%rd4, %rd141;
	mov.u32 	%r2, %ctaid.x;
	mul.lo.s32 	%r3, %r2, 2304;
	sub.s32 	%r4, %r325, %r3;
	setp.lt.s32 	%p12, %r4, 2305;
	@%p12 bra 	$L__BB9_122;
	setp.ne.s32 	%p268, %r2, 0;
	@%p268 bra 	$L__BB9_52;
	mov.u32 	%r1640, %tid.x;
	and.b32  	%r1412, %r1640, 31;
	and.b32  	%r1413, %r1640, 992;
	add.s32 	%r1414, %r3, %r1412;
	mad.lo.s32 	%r1415, %r1413, 9, %r1414;
	mul.wide.u32 	%rd426, %r1415, 8;
	add.s64 	%rd408, %rd2, %rd426;
	// begin inline asm
	ld.global.nc.u64 %rd407, [%rd408];
	// end inline asm
	add.s64 	%rd410, %rd408, 256;
	// begin inline asm
	ld.global.nc.u64 %rd409, [%rd410];
	// end inline asm
	add.s64 	%rd412, %rd408, 512;
	// begin inline asm
	ld.global.nc.u64 %rd411, [%rd412];
	// end inline asm
	add.s64 	%rd414, %rd408, 768;
	// begin inline asm
	ld.global.nc.u64 %rd413, [%rd414];
	// end inline asm
	add.s64 	%rd416, %rd408, 1024;
	// begin inline asm
	ld.global.nc.u64 %rd415, [%rd416];
	// end inline asm
	add.s64 	%rd418, %rd408, 1280;
	// begin inline asm
	ld.global.nc.u64 %rd417, [%rd418];
	// end inline asm
	add.s64 	%rd420, %rd408, 1536;
	// begin inline asm
	ld.global.nc.u64 %rd419, [%rd420];
	// end inline asm
	add.s64 	%rd422, %rd408, 1792;
	// begin inline asm
	ld.global.nc.u64 %rd421, [%rd422];
	// end inline asm
	add.s64 	%rd424, %rd408, 2048;
	// begin inline asm
	ld.global.nc.u64 %rd423, [%rd424];
	// end inline asm
	// begin inline asm
	mov.u32 %r1410, %laneid;
	// end inline asm
	shr.u32 	%r7, %r1640, 5;
	mad.lo.s32 	%r1416, %r7, 288, %r1410;
	shl.b32 	%r1417, %r1416, 3;
	mov.u32 	%r1418, _ZN6thrust24THRUST_300001_SM_1000_NS8cuda_cub4core6detail5shmemE;
	add.s32 	%r1419, %r1418, %r1417;
	st.shared.u64 	[%r1419], %rd407;
	st.shared.u64 	[%r1419+256], %rd409;
	st.shared.u64 	[%r1419+512], %rd411;
	st.shared.u64 	[%r1419+768], %rd413;
	st.shared.u64 	[%r1419+1024], %rd415;
	st.shared.u64 	[%r1419+1280], %rd417;
	st.shared.u64 	[%r1419+1536], %rd419;
	st.shared.u64 	[%r1419+1792], %rd421;
	st.shared.u64 	[%r1419+2048], %rd423;
	bar.warp.sync 	-1;
	shl.b32 	%r1420, %r1410, 3;
	add.s32 	%r1421, %r1416, %r1420;
	shl.b32 	%r1422, %r1410, 6;
	add.s32 	%r1423, %r1419, %r1422;
	ld.shared.u64 	%rd5, [%r1423];
	ld.shared.u64 	%rd6, [%r1423+8];
	ld.shared.u64 	%rd7, [%r1423+16];
	ld.shared.u64 	%rd8, [%r1423+24];
	ld.shared.u64 	%rd9, [%r1423+32];
	ld.shared.u64 	%rd10, [%r1423+40];
	ld.shared.u64 	%rd11, [%r1423+48];
	ld.shared.u64 	%rd12, [%r1423+56];
	ld.shared.u64 	%rd13, [%r1423+64];
	bar.sync 	0;
	shl.b32 	%r1424, %r1416, 2;
	sub.s32 	%r1425, %r1419, %r1424;
	st.shared.u32 	[%r1425], %r1;
	st.shared.u32 	[%r1425+128], %r1;
	st.shared.u32 	[%r1425+256], %r1;
	st.shared.u32 	[%r1425+384], %r1;
	st.shared.u32 	[%r1425+512], %r1;
	st.shared.u32 	[%r1425+640], %r1;
	st.shared.u32 	[%r1425+768], %r1;
	st.shared.u32 	[%r1425+896], %r1;
	st.shared.u32 	[%r1425+1024], %r1;
	bar.warp.sync 	-1;
	shl.b32 	%r1426, %r1421, 2;
	sub.s32 	%r1427, %r1423, %r1426;
	ld.shared.u32 	%r8, [%r1427];
	ld.shared.u32 	%r9, [%r1427+4];
	ld.shared.u32 	%r10, [%r1427+8];
	ld.shared.u32 	%r11, [%r1427+12];
	ld.shared.u32 	%r12, [%r1427+16];
	ld.shared.u32 	%r13, [%r1427+20];
	ld.shared.u32 	%r14, [%r1427+24];
	ld.shared.u32 	%r15, [%r1427+28];
	ld.shared.u32 	%r16, [%r1427+32];
	bar.sync 	0;
	shl.b32 	%r1428, %r1640, 3;
	add.s32 	%r1429, %r1418, %r1428;
	add.s32 	%r17, %r1429, 2176;
	st.shared.u64 	[%r1429+2176], %rd13;
	bar.sync 	0;
	setp.eq.s32 	%p378, %r1640, 0;
	mov.b32 	%r1635, 0;
	@%p378 bra 	$L__BB9_4;
	ld.shared.u64 	%rd479, [%r17+-8];
	setp.ne.s64 	%p379, %rd479, %rd5;
	selp.u32 	%r1635, 1, 0, %p379;
$L__BB9_4:
	setp.ne.s64 	%p380, %rd5, %rd6;
	selp.u32 	%r1490, 1, 0, %p380;
	setp.ne.s64 	%p381, %rd6, %rd7;
	selp.u32 	%r1491, 1, 0, %p381;
	setp.ne.s64 	%p382, %rd7, %rd8;
	selp.u32 	%r1492, 1, 0, %p382;
	setp.ne.s64 	%p383, %rd8, %rd9;
	selp.u32 	%r1493, 1, 0, %p383;
	setp.ne.s64 	%p384, %rd9, %rd10;
	selp.u32 	%r1494, 1, 0, %p384;
	setp.ne.s64 	%p385, %rd10, %rd11;
	selp.u32 	%r1495, 1, 0, %p385;
	setp.ne.s64 	%p386, %rd11, %rd12;
	selp.u32 	%r1496, 1, 0, %p386;
	setp.ne.s64 	%p387, %rd12, %rd13;
	selp.u32 	%r1497, 1, 0, %p387;
	add.s32 	%r20, %r1635, %r1490;
	selp.b32 	%r1498, 0, %r8, %p380;
	add.s32 	%r1499, %r9, %r1498;
	add.s32 	%r21, %r20, %r1491;
	selp.b32 	%r1500, 0, %r1499, %p381;
	add.s32 	%r1501, %r10, %r1500;
	add.s32 	%r22, %r21, %r1492;
	selp.b32 	%r1502, 0, %r1501, %p382;
	add.s32 	%r1503, %r11, %r1502;
	add.s32 	%r23, %r22, %r1493;
	selp.b32 	%r1504, 0, %r1503, %p383;
	add.s32 	%r1505, %r12, %r1504;
	add.s32 	%r24, %r23, %r1494;
	selp.b32 	%r1506, 0, %r1505, %p384;
	add.s32 	%r1507, %r13, %r1506;
	add.s32 	%r25, %r24, %r1495;
	selp.b32 	%r1508, 0, %r1507, %p385;
	add.s32 	%r1509, %r14, %r1508;
	add.s32 	%r26, %r25, %r1496;
	selp.b32 	%r1510, 0, %r1509, %p386;
	add.s32 	%r1511, %r15, %r1510;
	add.s32 	%r1431, %r26, %r1497;
	selp.b32 	%r1512, 0, %r1511, %p387;
	add.s32 	%r1436, %r16, %r1512;
	mov.b32 	%r1487, 1;
	mov.b32 	%r1488, 0;
	mov.b32 	%r1489, -1;
	// begin inline asm
	shfl.sync.up.b32 %r1430, %r1431, %r1487, %r1488, %r1489;
	// end inline asm
	// begin inline asm
	shfl.sync.up.b32 %r1435, %r1436, %r1487, %r1488, %r1489;
	// end inline asm
	setp.eq.s32 	%p388, %r1431, 0;
	selp.b32 	%r1513, %r1435, 0, %p388;
	setp.lt.s32 	%p389, %r1410, 1;
	selp.b32 	%r1514, 0, %r1513, %p389;
	add.s32 	%r1446, %r1514, %r1436;
	selp.b32 	%r1515, 0, %r1430, %p389;
	add.s32 	%r1441, %r1515, %r1431;
	mov.b32 	%r1447, 2;
	// begin inline asm
	shfl.sync.up.b32 %r1440, %r1441, %r1447, %r1488, %r1489;
	// end inline asm
	// begin inline asm
	shfl.sync.up.b32 %r1445, %r1446, %r1447, %r1488, %r1489;
	// end inline asm
	setp.eq.s32 	%p390, %r1441, 0;
	selp.b32 	%r1516, %r1445, 0, %p390;
	setp.lt.s32 	%p391, %r1410, 2;
	selp.b32 	%r1517, 0, %r1516, %p391;
	add.s32 	%r1456, %r1517, %r1446;
	selp.b32 	%r1518, 0, %r1440, %p391;
	add.s32 	%r1451, %r1518, %r1441;
	mov.b32 	%r1457, 4;
	// begin inline asm
	shfl.sync.up.b32 %r1450, %r1451, %r1457, %r1488, %r1489;
	// end inline asm
	// begin inline asm
	shfl.sync.up.b32 %r1455, %r1456, %r1457, %r1488, %r1489;
	// end inline asm
	setp.eq.s32 	%p392, %r1451, 0;
	selp.b32 	%r1519, %r1455, 0, %p392;
	setp.lt.s32 	%p393, %r1410, 4;
	selp.b32 	%r1520, 0, %r1519, %p393;
	add.s32 	%r1466, %r1520, %r1456;
	selp.b32 	%r1521, 0, %r1450, %p393;
	add.s32 	%r1461, %r1521, %r1451;
	mov.b32 	%r1467, 8;
	// begin inline asm
	shfl.sync.up.b32 %r1460, %r1461, %r1467, %r1488, %r1489;
	// end inline asm
	// begin inline asm
	shfl.sync.up.b32 %r1465, %r1466, %r1467, %r1488, %r1489;
	// end inline asm
	setp.eq.s32 	%p394, %r1461, 0;
	selp.b32 	%r1522, %r1465, 0, %p394;
	setp.lt.s32 	%p395, %r1410, 8;
	selp.b32 	%r1523, 0, %r1522, %p395;
	add.s32 	%r1476, %r1523, %r1466;
	selp.b32 	%r1524, 0, %r1460, %p395;
	add.s32 	%r1471, %r1524, %r1461;
	mov.b32 	%r1477, 16;
	// begin inline asm
	shfl.sync.up.b32 %r1470, %r1471, %r1477, %r1488, %r1489;
	// end inline asm
	// begin inline asm
	shfl.sync.up.b32 %r1475, %r1476, %r1477, %r1488, %r1489;
	// end inline asm
	setp.eq.s32 	%p396, %r1471, 0;
	selp.b32 	%r1525, %r1475, 0, %p396;
	setp.lt.s32 	%p397, %r1410, 16;
	selp.b32 	%r1526, 0, %r1525, %p397;
	add.s32 	%r1486, %r1526, %r1476;
	selp.b32 	%r1527, 0, %r1470, %p397;
	add.s32 	%r1481, %r1527, %r1471;
	// begin inline asm
	shfl.sync.up.b32 %r1480, %r1481, %r1487, %r1488, %r1489;
	// end inline asm
	// begin inline asm
	shfl.sync.up.b32 %r1485, %r1486, %r1487, %r1488, %r1489;
	// end inline asm
	setp.ne.s32 	%p398, %r1410, 31;
	@%p398 bra 	$L__BB9_6;
	shl.b32 	%r1528, %r7, 3;
	mov.u32 	%r1529, _ZN6thrust24THRUST_300001_SM_1000_NS8cuda_cub4core6detail5shmemE;
	add.s32 	%r1530, %r1529, %r1528;
	st.shared.v2.u32 	[%r1530], {%r1481, %r1486};
$L__BB9_6:
	setp.ne.s64 	%p399, %rd11, %rd12;
	setp.ne.s64 	%p400, %rd10, %rd11;
	setp.ne.s64 	%p401, %rd9, %rd10;
	setp.ne.s64 	%p402, %rd8, %rd9;
	setp.ne.s64 	%p403, %rd7, %rd8;
	setp.ne.s64 	%p404, %rd6, %rd7;
	setp.ne.s64 	%p405, %rd5, %rd6;
	setp.ne.s32 	%p406, %r1640, 0;
	bar.sync 	0;
	ld.shared.v4.u32 	{%r31, %r1531, %r32, %r1532}, [_ZN6thrust24THRUST_300001_SM_1000_NS8cuda_cub4core6detail5shmemE];
	add.s32 	%r1533, %r32, %r31;
	setp.eq.s32 	%p407, %r32, 0;
	selp.b32 	%r1534, %r1531, 0, %p407;
	add.s32 	%r1535, %r1534, %r1532;
	setp.eq.s32 	%p408, %r7, 2;
	selp.b32 	%r1536, %r1535, %r1531, %p408;
	selp.b32 	%r1537, %r1533, %r31, %p408;
	ld.shared.v4.u32 	{%r33, %r1538, %r34, %r1539}, [_ZN6thrust24THRUST_300001_SM_1000_NS8cuda_cub4core6detail5shmemE+16];
	add.s32 	%r1540, %r33, %r1533;
	setp.eq.s32 	%p409, %r33, 0;
	selp.b32 	%r1541, %r1535, 0, %p409;
	add.s32 	%r1542, %r1541, %r1538;
	setp.eq.s32 	%p410, %r7, 3;
	selp.b32 	%r1543, %r1542, %r1536, %p410;
	selp.b32 	%r1544, %r1540, %r1537, %p410;
	add.s32 	%r1545, %r34, %r1540;
	setp.eq.s32 	%p411, %r34, 0;
	selp.b32 	%r1546, %r1542, 0, %p411;
	add.s32 	%r1547, %r1546, %r1539;
	setp.eq.s32 	%p412, %r7, 4;
	selp.b32 	%r1548, %r1547, %r1543, %p412;
	selp.b32 	%r1549, %r1545, %r1544, %p412;
	ld.shared.v4.u32 	{%r35, %r1550, %r36, %r1551}, [_ZN6thrust24THRUST_300001_SM_1000_NS8cuda_cub4core6detail5shmemE+32];
	add.s32 	%r1552, %r35, %r1545;
	setp.eq.s32 	%p413, %r35, 0;
	selp.b32 	%r1553, %r1547, 0, %p413;
	add.s32 	%r1554, %r1553, %r1550;
	setp.eq.s32 	%p414, %r7, 5;
	selp.b32 	%r1555, %r1554, %r1548, %p414;
	selp.b32 	%r1556, %r1552, %r1549, %p414;
	add.s32 	%r1557, %r36, %r1552;
	setp.eq.s32 	%p415, %r36, 0;
	selp.b32 	%r1558, %r1554, 0, %p415;
	add.s32 	%r1559, %r1558, %r1551;
	setp.eq.s32 	%p416, %r7, 6;
	selp.b32 	%r1560, %r1559, %r1555, %p416;
	selp.b32 	%r1561, %r1557, %r1556, %p416;
	ld.shared.v4.u32 	{%r37, %r1562, %r38, %r1563}, [_ZN6thrust24THRUST_300001_SM_1000_NS8cuda_cub4core6detail5shmemE+48];
	add.s32 	%r1564, %r37, %r1557;
	setp.eq.s32 	%p417, %r37, 0;
	selp.b32 	%r1565, %r1559, 0, %p417;
	add.s32 	%r1566, %r1565, %r1562;
	setp.eq.s32 	%p418, %r7, 7;
	selp.b32 	%r1567, %r1566, %r1560, %p418;
	selp.b32 	%r1568, %r1564, %r1561, %p418;
	add.s32 	%r39, %r38, %r1564;
	setp.eq.s32 	%p419, %r38, 0;
	selp.b32 	%r1569, %r1566, 0, %p419;
	add.s32 	%r40, %r1569, %r1563;
	setp.lt.u32 	%p420, %r1640, 32;
	selp.b32 	%r1570, 0, %r1567, %p420;
	selp.b32 	%r1571, 0, %r1568, %p420;
	setp.eq.s32 	%p421, %r1480, 0;
	selp.b32 	%r1572, %r1570, 0, %p421;
	add.s32 	%r1573, %r1572, %r1485;
	setp.eq.s32 	%p422, %r1410, 0;
	selp.b32 	%r41, %r1570, %r1573, %p422;
	selp.b32 	%r1574, 0, %r1480, %p422;
	add.s32 	%r42, %r1571, %r1574;
	add.s32 	%r43, %r42, %r1635;
	setp.eq.s32 	%p423, %r1635, 0;
	selp.b32 	%r1575, %r41, 0, %p423;
	add.s32 	%r44, %r1575, %r8;
	add.s32 	%r45, %r20, %r42;
	selp.b32 	%r1576, 0, %r44, %p405;
	add.s32 	%r46, %r9, %r1576;
	add.s32 	%r47, %r21, %r42;
	selp.b32 	%r1577, 0, %r46, %p404;
	add.s32 	%r48, %r10, %r1577;
	add.s32 	%r49, %r22, %r42;
	selp.b32 	%r1578, 0, %r48, %p403;
	add.s32 	%r50, %r11, %r1578;
	add.s32 	%r51, %r23, %r42;
	selp.b32 	%r1579, 0, %r50, %p402;
	add.s32 	%r52, %r12, %r1579;
	add.s32 	%r53, %r24, %r42;
	selp.b32 	%r1580, 0, %r52, %p401;
	add.s32 	%r54, %r13, %r1580;
	add.s32 	%r55, %r25, %r42;
	selp.b32 	%r1581, 0, %r54, %p400;
	add.s32 	%r56, %r14, %r1581;
	add.s32 	%r57, %r26, %r42;
	selp.b32 	%r1582, 0, %r56, %p399;
	add.s32 	%r58, %r15, %r1582;
	@%p406 bra 	$L__BB9_8;
	mov.b64 	%rd428, {%r39, %r40};
	add.s64 	%rd427, %rd1, 512;
	mov.b64 	%rd429, 101;
	// begin inline asm
	st.relaxed.gpu.v2.u64 [%rd427], {%rd428, %rd429};
	// end inline asm
$L__BB9_8:
	setp.lt.s32 	%p424, %r39, 257;
	@%p424 bra 	$L__BB9_34;
	bar.sync 	0;
	@%p423 bra 	$L__BB9_11;
	shl.b32 	%r1583, %r42, 4;
	mov.u32 	%r1584, _ZN6thrust24THRUST_300001_SM_1000_NS8cuda_cub4core6detail5shmemE;
	add.s32 	%r1585, %r1584, %r1583;
	st.shared.u64 	[%r1585], %rd479;
	st.shared.u32 	[%r1585+8], %r41;
$L__BB9_11:
	setp.eq.s64 	%p435, %rd5, %rd6;
	@%p435 bra 	$L__BB9_13;
	shl.b32 	%r1586, %r43, 4;
	mov.u32 	%r1587, _ZN6thrust24THRUST_300001_SM_1000_NS8cuda_cub4core6detail5shmemE;
	add.s32 	%r1588, %r1587, %r1586;
	st.shared.u64 	[%r1588], %rd5;
	st.shared.u32 	[%r1588+8], %r44;
$L__BB9_13:
	setp.eq.s64 	%p436, %rd6, %rd7;
	@%p436 bra 	$L__BB9_15;
	shl.b32 	%r1589, %r45, 4;
	mov.u32 	%r1590, _ZN6thrust24THRUST_300001_SM_1000_NS8cuda_cub4core6detail5shmemE;
	add.s32 	%r1591, %r1590, %r1589;
	st.shared.u64 	[%r1591], %rd6;
	st.shared.u32 	[%r1591+8], %r46;
$L__BB9_15:
	setp.eq.s64 	%p437, %rd7, %rd8;
	@%p437 bra 	$L__BB9_17;
	shl.b32 	%r1592, %r47, 4;
	mov.u32 	%r1593, _ZN6thrust24THRUST_300001_SM_1000_NS8cuda_cub4core6detail5shmemE;
	add.s32 	%r1594, %r1593, %r1592;
	st.shared.u64 	[%r1594], %rd7;
	st.shared.u32 	[%r1594+8], %r48;
$L__BB9_17:
	setp.eq.s64 	%p438, %rd8, %rd9;
	@%p438 bra 	$L__BB9_19;
	shl.b32 	%r1595, %r49, 4;
	mov.u32 	%r1596, _ZN6thrust24THRUST_300001_SM_1000_NS8cuda_cub4core6detail5shmemE;
	add.s32 	%r1597, %r1596, %r1595;
	st.shared.u64 	[%r1597], %rd8;
	st.shared.u32 	[%r1597+8], %r50;
$L__BB9_19:
	setp.eq.s64 	%p439, %rd9, %rd10;
	@%p439 bra 	$L__BB9_21;
	shl.b32 	%r1598, %r51, 4;
	mov.u32 	%r1599, _ZN6thrust24THRUST_300001_SM_1000_NS8cuda_cub4core6detail5shmemE;
	add.s32 	%r1600, %r1599, %r1598;
	st.shared.u64 	[%r1600], %rd9;
	st.shared.u32 	[%r1600+8], %r52;
$L__BB9_21:
	setp.eq.s64 	%p440, %rd10, %rd11;
	@%p440 bra 	$L__BB9_23;
	shl.b32 	%r1601, %r53, 4;
	mov.u32 	%r1602, _ZN6thrust24THRUST_300001_SM_1000_NS8cuda_cub4core6detail5shmemE;
	add.s32 	%r1603, %r1602, %r1601;
	st.shared.u64 	[%r1603], %rd10;
	st.shared.u32 	[%r1603+8], %r54;
$L__BB9_23:
	setp.eq.s64 	%p441, %rd11, %rd12;
	@%p441 bra 	$L__BB9_25;
	shl.b32 	%r1604, %r55, 4;
	mov.u32 	%r1605, _ZN6thrust24THRUST_300001_SM_1000_NS8cuda_cub4core6detail5shmemE;
	add.s32 	%r1606, %r1605, %r1604;
	st.shared.u64 	[%r1606], %rd11;
	st.shared.u32 	[%r1606+8], %r56;
$L__BB9_25:
	setp.eq.s64 	%p442, %rd12, %rd13;
	@%p442 bra 	$L__BB9_27;
	shl.b32 	%r1607, %r57, 4;
	mov.u32 	%r1608, _ZN6thrust24THRUST_300001_SM_1000_NS8cuda_cub4core6detail5shmemE;
	add.s32 	%r1609, %r1608, %r1607;
	st.shared.u64 	[%r1609], %rd12;
	st.shared.u32 	[%r1609+8], %r58;
$L__BB9_27:
	bar.sync 	0;
	setp.ge.u32 	%p443, %r1640, %r39;
	@%p443 bra 	$L__BB9_286;
	add.s32 	%r1610, %r32, %r33;
	add.s32 	%r1611, %r1610, %r34;
	add.s32 	%r1612, %r1611, %r35;
	add.s32 	%r1613, %r1612, %r36;
	add.s32 	%r1614, %r1613, %r37;
	add.s32 	%r1615, %r1614, %r38;
	add.s32 	%r1616, %r1615, %r31;
	not.b32 	%r1617, %r1640;
	add.s32 	%r59, %r1616, %r1617;
	and.b32  	%r1618, %r59, 768;
	setp.eq.s32 	%p444, %r1618, 768;
	@%p444 bra 	$L__BB9_31;
	shr.u32 	%r1619, %r59, 8;
	add.s32 	%r1620, %r1619, 1;
	and.b32  	%r1621, %r1620, 3;
	mul.wide.u32 	%rd466, %r1640, 4;
	add.s64 	%rd481, %rd4, %rd466;
	mul.wide.u32 	%rd467, %r1640, 8;
	add.s64 	%rd480, %rd3, %rd467;
	shl.b32 	%r1622, %r1640, 4;
	mov.u32 	%r1623, _ZN6thrust24THRUST_300001_SM_1000_NS8cuda_cub4core6detail5shmemE;
	add.s32 	%r1624, %r1622, %r1623;
	add.s32 	%r1637, %r1624, 8;
	neg.s32 	%r1636, %r1621;
	shl.b32 	%r1625, %r1620, 8;
	and.b32  	%r1626, %r1625, 768;
	add.s32 	%r1640, %r1640, %r1626;
$L__BB9_30:
	.pragma "nounroll";
	ld.shared.u64 	%rd468, [%r1637+-8];
	ld.shared.u32 	%r1627, [%r1637];
	st.global.u64 	[%rd480], %rd468;
	st.global.u32 	[%rd481], %r1627;
	add.s64 	%rd481, %rd481, 1024;
	add.s64 	%rd480, %rd480, 2048;
	add.s32 	%r1637, %r1637, 4096;
	add.s32 	%r1636, %r1636, 1;
	setp.ne.s32 	%p445, %r1636, 0;
	@%p445 bra 	$L__BB9_30;
$L__BB9_31:
	setp.lt.u32 	%p446, %r59, 768;
	@%p446 bra 	$L__BB9_286;
	shl.b32 	%r1628, %r1640, 4;
	mov.u32 	%r1629, _ZN6thrust24THRUST_300001_SM_1000_NS8cuda_cub4core6detail5shmemE;
	add.s32 	%r1630, %r1628, %r1629;
	add.s32 	%r1639, %r1630, 8192;
	mul.wide.u32 	%rd469, %r1640, 8;
	add.s64 	%rd470, %rd469, %rd3;
	add.s64 	%rd483, %rd470, 4096;
	mul.wide.u32 	%rd471, %r1640, 4;
	add.s64 	%rd472, %rd471, %rd4;
	add.s64 	%rd482, %rd472, 2048;
$L__BB9_33:
	ld.shared.u64 	%rd473, [%r1639+-8192];
	ld.shared.u32 	%r1631, [%r1639+-8184];
	st.global.u64 	[%rd483+-4096], %rd473;
	st.global.u32 	[%rd482+-2048], %r1631;
	ld.shared.u64 	%rd474, [%r1639+-4096];
	ld.shared.u32 	%r1632, [%r1639+-4088];
	st.global.u64 	[%rd483+-2048], %rd474;
	st.global.u32 	[%rd482+-1024], %r1632;
	ld.shared.u64 	%rd475, [%r1639];
	ld.shared.u32 	%r1633, [%r1639+8];
	st.global.u64 	[%rd483], %rd475;
	st.global.u32 	[%rd482], %r1633;
	ld.shared.u64 	%rd476, [%r1639+4096];
	ld.shared.u32 	%r1634, [%r1639+4104];
	st.global.u64 	[%rd483+2048], %rd476;
	st.global.u32 	[%rd482+1024], %r1634;
	add.s32 	%r1640, %r1640, 1024;
	add.s32 	%r1639, %r1639, 16384;
	add.s64 	%rd483, %rd483, 8192;
	add.s64 	%rd482, %rd482, 4096;
	setp.lt.s32 	%p447, %r1640, %r39;
	@%p447 bra 	$L__BB9_33;
	bra.uni 	$L__BB9_286;
$L__BB9_34:
	@%p423 bra 	$L__BB9_36;
	mul.wide.s32 	%rd430, %r42, 8;
	add.s64 	%rd431, %rd3, %rd430;
	st.global.u64 	[%rd431], %rd479;
	mul.wide.s32 	%rd432, %r42, 4;
	add.s64 	%rd433, %rd4, %rd432;
	st.global.u32 	[%rd433], %r41;
$L__BB9_36:
	setp.eq.s64 	%p426, %rd5, %rd6;
	@%p426 bra 	$L__BB9_38;
	mul.wide.s32 	%rd434, %r43, 8;
	add.s64 	%rd435, %rd3, %rd434;
	st.global.u64 	[%rd435], %rd5;
	mul.wide.s32 	%rd436, %r43, 4;
	add.s64 	%rd437, %rd4, %rd436;
	st.global.u32 	[%rd437], %r44;
$L__BB9_38:
	setp.eq.s64 	%p427, %rd6, %rd7;
	@%p427 bra 	$L__BB9_40;
	mul.wide.s32 	%rd438, %r45, 8;
	add.s64 	%rd439, %rd3, %rd438;
	st.global.u64 	[%rd439], %rd6;
	mul.wide.s32 	%rd440, %r45, 4;
	add.s64 	%rd441, %rd4, %rd440;
	st.global.u32 	[%rd441], %r46;
$L__BB9_40:
	setp.eq.s64 	%p428, %rd7, %rd8;
	@%p428 bra 	$L__BB9_42;
	mul.wide.s32 	%rd442, %r47, 8;
	add.s64 	%rd443, %rd3, %rd442;
	st.global.u64 	[%rd443], %rd7;
	mul.wide.s32 	%rd444, %r47, 4;
	add.s64 	%rd445, %rd4, %rd444;
	st.global.u32 	[%rd445], %r48;
$L__BB9_42:
	setp.eq.s64 	%p429, %rd8, %rd9;
	@%p429 bra 	$L__BB9_44;
	mul.wide.s32 	%rd446, %r49, 8;
	add.s64 	%rd447, %rd3, %rd446;
	st.global.u64 	[%rd447], %rd8;
	mul.wide.s32 	%rd448, %r49, 4;
	add.s64 	%rd449, %rd4, %rd448;
	st.global.u32 	[%rd449], %r50;
$L__BB9_44:
	setp.eq.s64 	%p430, %rd9, %rd10;
	@%p430 bra 	$L__BB9_46;
	mul.wide.s32 	%rd450, %r51, 8;
	add.s64 	%rd451, %rd3, %rd450;
	st.global.u64 	[%rd451], %rd9;
	mul.wide.s32 	%rd452, %r51, 4;
	add.s64 	%rd453, %rd4, %rd452;
	st.global.u32 	[%rd453], %r52;
$L__BB9_46:
	setp.eq.s64 	%p431, %rd10, %rd11;
	@%p431 bra 	$L__BB9_48;
	mul.wide.s32 	%rd454, %r53, 8;
	add.s64 	%rd455, %rd3, %rd454;
	st.global.u64 	[%rd455], %rd10;
	mul.wide.s32 	%rd456, %r53, 4;
	add.s64 	%rd457, %rd4, %rd456;
	st.global.u32 	[%rd457], %r54;
$L__BB9_48:
	setp.eq.s64 	%p432, %rd11, %rd12;
	@%p432 bra 	$L__BB9_50;
	mul.wide.s32 	%rd458, %r55, 8;
	add.s64 	%rd459, %rd3, %rd458;
	st.global.u64 	[%rd459], %rd11;
	mul.wide.s32 	%rd460, %r55, 4;
	add.s64 	%rd461, %rd4, %rd460;
	st.global.u32 	[%rd461], %r56;
$L__BB9_50:
	setp.eq.s64 	%p433, %rd12, %rd13;
	@%p433 bra 	$L__BB9_286;
	mul.wide.s32 	%rd462, %r57, 8;
	add.s64 	%rd463, %rd3, %rd462;
	st.global.u64 	[%rd463], %rd12;
	mul.wide.s32 	%rd464, %r57, 4;
	add.s64 	%rd465, %rd4, %rd464;
	st.global.u32 	[%rd465], %r58;
	bra.uni 	$L__BB9_286;
$L__BB9_52:
	mov.u32 	%r1654, %tid.x;
	and.b32  	%r1020, %r1654, 31;
	and.b32  	%r1021, %r1654, 992;
	add.s32 	%r1022, %r3, %r1020;
	mad.lo.s32 	%r1023, %r1021, 9, %r1022;
	mul.wide.u32 	%rd336, %r1023, 8;
	add.s64 	%rd318, %rd2, %rd336;
	// begin inline asm
	ld.global.nc.u64 %rd317, [%rd318];
	// end inline asm
	add.s64 	%rd320, %rd318, 256;
	// begin inline asm
	ld.global.nc.u64 %rd319, [%rd320];
	// end inline asm
	add.s64 	%rd322, %rd318, 512;
	// begin inline asm
	ld.global.nc.u64 %rd321, [%rd322];
	// end inline asm
	add.s64 	%rd324, %rd318, 768;
	// begin inline asm
	ld.global.nc.u64 %rd323, [%rd324];
	// end inline asm
	add.s64 	%rd326, %rd318, 1024;
	// begin inline asm
	ld.global.nc.u64 %rd325, [%rd326];
	// end inline asm
	add.s64 	%rd328, %rd318, 1280;
	// begin inline asm
	ld.global.nc.u64 %rd327, [%rd328];
	// end inline asm
	add.s64 	%rd330, %rd318, 1536;
	// begin inline asm
	ld.global.nc.u64 %rd329, [%rd330];
	// end inline asm
	add.s64 	%rd332, %rd318, 1792;
	// begin inline asm
	ld.global.nc.u64 %rd331, [%rd332];
	// end inline asm
	add.s64 	%rd334, %rd318, 2048;
	// begin inline asm
	ld.global.nc.u64 %rd333, [%rd334];
	// end inline asm
	// begin inline asm
	mov.u32 %r1019, %laneid;
	// end inline asm
	shr.u32 	%r75, %r1654, 5;
	mad.lo.s32 	%r76, %r75, 288, %r1019;
	shl.b32 	%r1024, %r76, 3;
	mov.u32 	%r1025, _ZN6thrust24THRUST_300001_SM_1000_NS8cuda_cub4core6detail5shmemE;
	add.s32 	%r77, %r1025, %r1024;
	st.shared.u64 	[%r77], %rd317;
	st.shared.u64 	[%r77+256], %rd319;
	st.shared.u64 	[%r77+512], %rd321;
	st.shared.u64 	[%r77+768], %rd323;
	st.shared.u64 	[%r77+1024], %rd325;
	st.shared.u64 	[%r77+1280], %rd327;
	st.shared.u64 	[%r77+1536], %rd329;
	st.shared.u64 	[%r77+1792], %rd331;
	st.shared.u64 	[%r77+2048], %rd333;
	bar.warp.sync 	-1;
	shl.b32 	%r78, %r1019, 3;
	shl.b32 	%r1026, %r1019, 6;
	add.s32 	%r79, %r77, %r1026;
	ld.shared.u64 	%rd28, [%r79];
	ld.shared.u64 	%rd29, [%r79+8];
	ld.shared.u64 	%rd30, [%r79+16];
	ld.shared.u64 	%rd31, [%r79+24];
	ld.shared.u64 	%rd32, [%r79+32];
	ld.shared.u64 	%rd33, [%r79+40];
	ld.shared.u64 	%rd34, [%r79+48];
	ld.shared.u64 	%rd35, [%r79+56];
	ld.shared.u64 	%rd36, [%r79+64];
	setp.ne.s32 	%p269, %r1654, 0;
	mov.b64 	%rd485, 0;
	@%p269 bra 	$L__BB9_54;
	mul.wide.u32 	%rd339, %r3, 8;
	add.s64 	%rd340, %rd2, %rd339;
	add.s64 	%rd338, %rd340, -8;
	// begin inline asm
	ld.global.nc.u64 %rd485, [%rd338];
	// end inline asm
$L__BB9_54:
	setp.eq.s32 	%p270, %r1654, 0;
	bar.sync 	0;
	shl.b32 	%r1027, %r76, 2;
	sub.s32 	%r1028, %r77, %r1027;
	st.shared.u32 	[%r1028], %r1;
	st.shared.u32 	[%r1028+128], %r1;
	st.shared.u32 	[%r1028+256], %r1;
	st.shared.u32 	[%r1028+384], %r1;
	st.shared.u32 	[%r1028+512], %r1;
	st.shared.u32 	[%r1028+640], %r1;
	st.shared.u32 	[%r1028+768], %r1;
	st.shared.u32 	[%r1028+896], %r1;
	st.shared.u32 	[%r1028+1024], %r1;
	bar.warp.sync 	-1;
	add.s32 	%r1029, %r76, %r78;
	shl.b32 	%r1030, %r1029, 2;
	sub.s32 	%r1031, %r79, %r1030;
	ld.shared.u32 	%r80, [%r1031];
	ld.shared.u32 	%r81, [%r1031+4];
	ld.shared.u32 	%r82, [%r1031+8];
	ld.shared.u32 	%r83, [%r1031+12];
	ld.shared.u32 	%r84, [%r1031+16];
	ld.shared.u32 	%r85, [%r1031+20];
	ld.shared.u32 	%r86, [%r1031+24];
	ld.shared.u32 	%r87, [%r1031+28];
	ld.shared.u32 	%r88, [%r1031+32];
	bar.sync 	0;
	shl.b32 	%r1032, %r1654, 3;
	add.s32 	%r1034, %r1025, %r1032;
	add.s32 	%r89, %r1034, 2176;
	st.shared.u64 	[%r1034+2176], %rd36;
	bar.sync 	0;
	@%p270 bra 	$L__BB9_56;
	ld.shared.u64 	%rd485, [%r89+-8];
$L__BB9_56:
	setp.ne.s64 	%p271, %rd485, %rd28;
	selp.u32 	%r1095, 1, 0, %p271;
	setp.ne.s64 	%p272, %rd28, %rd29;
	selp.u32 	%r1096, 1, 0, %p272;
	setp.ne.s64 	%p273, %rd29, %rd30;
	selp.u32 	%r1097, 1, 0, %p273;
	setp.ne.s64 	%p274, %rd30, %rd31;
	selp.u32 	%r1098, 1, 0, %p274;
	setp.ne.s64 	%p275, %rd31, %rd32;
	selp.u32 	%r1099, 1, 0, %p275;
	setp.ne.s64 	%p276, %rd32, %rd33;
	selp.u32 	%r1100, 1, 0, %p276;
	setp.ne.s64 	%p277, %rd33, %rd34;
	selp.u32 	%r1101, 1, 0, %p277;
	setp.ne.s64 	%p278, %rd34, %rd35;
	selp.u32 	%r1102, 1, 0, %p278;
	setp.ne.s64 	%p279, %rd35, %rd36;
	selp.u32 	%r1103, 1, 0, %p279;
	add.s32 	%r90, %r1096, %r1095;
	selp.b32 	%r1104, 0, %r80, %p272;
	add.s32 	%r1105, %r81, %r1104;
	add.s32 	%r91, %r90, %r1097;
	selp.b32 	%r1106, 0, %r1105, %p273;
	add.s32 	%r1107, %r82, %r1106;
	add.s32 	%r92, %r91, %r1098;
	selp.b32 	%r1108, 0, %r1107, %p274;
	add.s32 	%r1109, %r83, %r1108;
	add.s32 	%r93, %r92, %r1099;
	selp.b32 	%r1110, 0, %r1109, %p275;
	add.s32 	%r1111, %r84, %r1110;
	add.s32 	%r94, %r93, %r1100;
	selp.b32 	%r1112, 0, %r1111, %p276;
	add.s32 	%r1113, %r85, %r1112;
	add.s32 	%r95, %r94, %r1101;
	selp.b32 	%r1114, 0, %r1113, %p277;
	add.s32 	%r1115, %r86, %r1114;
	add.s32 	%r96, %r95, %r1102;
	selp.b32 	%r1116, 0, %r1115, %p278;
	add.s32 	%r1117, %r87, %r1116;
	add.s32 	%r1036, %r96, %r1103;
	selp.b32 	%r1118, 0, %r1117, %p279;
	add.s32 	%r1041, %r88, %r1118;
	mov.b32 	%r1092, 1;
	mov.b32 	%r1093, 0;
	mov.b32 	%r1094, -1;
	// begin inline asm
	shfl.sync.up.b32 %r1035, %r1036, %r1092, %r1093, %r1094;
	// end inline asm
	// begin inline asm
	shfl.sync.up.b32 %r1040, %r1041, %r1092, %r1093, %r1094;
	// end inline asm
	setp.eq.s32 	%p280, %r1036, 0;
	selp.b32 	%r1119, %r1040, 0, %p280;
	setp.lt.s32 	%p281, %r1019, 1;
	selp.b32 	%r1120, 0, %r1035, %p281;
	add.s32 	%r1046, %r1120, %r1036;
	selp.b32 	%r1121, 0, %r1119, %p281;
	add.s32 	%r1051, %r1121, %r1041;
	mov.b32 	%r1052, 2;
	// begin inline asm
	shfl.sync.up.b32 %r1045, %r1046, %r1052, %r1093, %r1094;
	// end inline asm
	// begin inline asm
	shfl.sync.up.b32 %r1050, %r1051, %r1052, %r1093, %r1094;
	// end inline asm
	setp.eq.s32 	%p282, %r1046, 0;
	selp.b32 	%r1122, %r1050, 0, %p282;
	setp.lt.s32 	%p283, %r1019, 2;
	selp.b32 	%r1123, 0, %r1045, %p283;
	add.s32 	%r1056, %r1123, %r1046;
	selp.b32 	%r1124, 0, %r1122, %p283;
	add.s32 	%r1061, %r1124, %r1051;
	mov.b32 	%r1062, 4;
	// begin inline asm
	shfl.sync.up.b32 %r1055, %r1056, %r1062, %r1093, %r1094;
	// end inline asm
	// begin inline asm
	shfl.sync.up.b32 %r1060, %r1061, %r1062, %r1093, %r1094;
	// end inline asm
	setp.eq.s32 	%p284, %r1056, 0;
	selp.b32 	%r1125, %r1060, 0, %p284;
	setp.lt.s32 	%p285, %r1019, 4;
	selp.b32 	%r1126, 0, %r1055, %p285;
	add.s32 	%r1066, %r1126, %r1056;
	selp.b32 	%r1127, 0, %r1125, %p285;
	add.s32 	%r1071, %r1127, %r1061;
	mov.b32 	%r1072, 8;
	// begin inline asm
	shfl.sync.up.b32 %r1065, %r1066, %r1072, %r1093, %r1094;
	// end inline asm
	// begin inline asm
	shfl.sync.up.b32 %r1070, %r1071, %r1072, %r1093, %r1094;
	// end inline asm
	setp.eq.s32 	%p286, %r1066, 0;
	selp.b32 	%r1128, %r1070, 0, %p286;
	setp.lt.s32 	%p287, %r1019, 8;
	selp.b32 	%r1129, 0, %r1065, %p287;
	add.s32 	%r1076, %r1129, %r1066;
	selp.b32 	%r1130, 0, %r1128, %p287;
	add.s32 	%r1081, %r1130, %r1071;
	mov.b32 	%r1082, 16;
	// begin inline asm
	shfl.sync.up.b32 %r1075, %r1076, %r1082, %r1093, %r1094;
	// end inline asm
	// begin inline asm
	shfl.sync.up.b32 %r1080, %r1081, %r1082, %r1093, %r1094;
	// end inline asm
	setp.eq.s32 	%p288, %r1076, 0;
	selp.b32 	%r1131, %r1080, 0, %p288;
	setp.lt.s32 	%p289, %r1019, 16;
	selp.b32 	%r1132, 0, %r1075, %p289;
	add.s32 	%r1086, %r1132, %r1076;
	selp.b32 	%r1133, 0, %r1131, %p289;
	add.s32 	%r1091, %r1133, %r1081;
	// begin inline asm
	shfl.sync.up.b32 %r1644, %r1086, %r1092, %r1093, %r1094;
	// end inline asm
	// begin inline asm
	shfl.sync.up.b32 %r1645, %r1091, %r1092, %r1093, %r1094;
	// end inline asm
	setp.ne.s32 	%p290, %r1019, 31;
	@%p290 bra 	$L__BB9_58;
	shl.b32 	%r1134, %r75, 3;
	mov.u32 	%r1135, _ZN6thrust24THRUST_300001_SM_1000_NS8cuda_cub4core6detail5shmemE;
	add.s32 	%r1136, %r1135, %r1134;
	st.shared.v2.u32 	[%r1136], {%r1086, %r1091};
$L__BB9_58:
	bar.sync 	0;
	ld.shared.v4.u32 	{%r1137, %r1138, %r1139, %r1140}, [_ZN6thrust24THRUST_300001_SM_1000_NS8cuda_cub4core6detail5shmemE];
	add.s32 	%r1141, %r1139, %r1137;
	setp.eq.s32 	%p291, %r1139, 0;
	selp.b32 	%r1142, %r1138, 0, %p291;
	add.s32 	%r1143, %r1142, %r1140;
	setp.eq.s32 	%p292, %r75, 2;
	selp.b32 	%r1144, %r1141, %r1137, %p292;
	selp.b32 	%r1145, %r1143, %r1138, %p292;
	ld.shared.v4.u32 	{%r1146, %r1147, %r1148, %r1149}, [_ZN6thrust24THRUST_300001_SM_1000_NS8cuda_cub4core6detail5shmemE+16];
	add.s32 	%r1150, %r1146, %r1141;
	setp.eq.s32 	%p293, %r1146, 0;
	selp.b32 	%r1151, %r1143, 0, %p293;
	add.s32 	%r1152, %r1151, %r1147;
	setp.eq.s32 	%p294, %r75, 3;
	selp.b32 	%r1153, %r1150, %r1144, %p294;
	selp.b32 	%r1154, %r1152, %r1145, %p294;
	add.s32 	%r1155, %r1148, %r1150;
	setp.eq.s32 	%p295, %r1148, 0;
	selp.b32 	%r1156, %r1152, 0, %p295;
	add.s32 	%r1157, %r1156, %r1149;
	setp.eq.s32 	%p296, %r75, 4;
	selp.b32 	%r1158, %r1155, %r1153, %p296;
	selp.b32 	%r1159, %r1157, %r1154, %p296;
	ld.shared.v4.u32 	{%r1160, %r1161, %r1162, %r1163}, [_ZN6thrust24THRUST_300001_SM_1000_NS8cuda_cub4core6detail5shmemE+32];
	add.s32 	%r1164, %r1160, %r1155;
	setp.eq.s32 	%p297, %r1160, 0;
	selp.b32 	%r1165, %r1157, 0, %p297;
	add.s32 	%r1166, %r1165, %r1161;
	setp.eq.s32 	%p298, %r75, 5;
	selp.b32 	%r1167, %r1164, %r1158, %p298;
	selp.b32 	%r1168, %r1166, %r1159, %p298;
	add.s32 	%r1169, %r1162, %r1164;
	setp.eq.s32 	%p299, %r1162, 0;
	selp.b32 	%r1170, %r1166, 0, %p299;
	add.s32 	%r1171, %r1170, %r1163;
	setp.eq.s32 	%p300, %r75, 6;
	selp.b32 	%r1172, %r1169, %r1167, %p300;
	selp.b32 	%r1173, %r1171, %r1168, %p300;
	ld.shared.v4.u32 	{%r1174, %r1175, %r1176, %r1177}, [_ZN6thrust24THRUST_300001_SM_1000_NS8cuda_cub4core6detail5shmemE+48];
	add.s32 	%r1178, %r1174, %r1169;
	setp.eq.s32 	%p301, %r1174, 0;
	selp.b32 	%r1179, %r1171, 0, %p301;
	add.s32 	%r1180, %r1179, %r1175;
	setp.eq.s32 	%p302, %r75, 7;
	selp.b32 	%r101, %r1178, %r1172, %p302;
	selp.b32 	%r102, %r1180, %r1173, %p302;
	add.s32 	%r103, %r1176, %r1178;
	setp.eq.s32 	%p303, %r1176, 0;
	selp.b32 	%r1181, %r1180, 0, %p303;
	add.s32 	%r104, %r1181, %r1177;
	setp.lt.u32 	%p304, %r1654, 32;
	@%p304 bra 	$L__BB9_60;
	setp.eq.s32 	%p305, %r1644, 0;
	selp.b32 	%r1182, %r102, 0, %p305;
	add.s32 	%r1183, %r1182, %r1645;
	setp.eq.s32 	%p306, %r1019, 0;
	selp.b32 	%r1184, 0, %r1644, %p306;
	add.s32 	%r1644, %r101, %r1184;
	selp.b32 	%r1645, %r102, %r1183, %p306;
	bra.uni 	$L__BB9_76;
$L__BB9_60:
	setp.ne.s32 	%p307, %r1654, 0;
	mul.wide.u32 	%rd341, %r2, 16;
	add.s64 	%rd41, %rd1, %rd341;
	@%p307 bra 	$L__BB9_62;
	st.shared.u32 	[_ZN6thrust24THRUST_300001_SM_1000_NS8cuda_cub4core6detail5shmemE+116], %r103;
	st.shared.u32 	[_ZN6thrust24THRUST_300001_SM_1000_NS8cuda_cub4core6detail5shmemE+120], %r104;
	mov.b64 	%rd343, {%r103, %r104};
	add.s64 	%rd342, %rd41, 512;
	mov.b64 	%rd344, 100;
	// begin inline asm
	st.relaxed.gpu.v2.u64 [%rd342], {%rd343, %rd344};
	// end inline asm
$L__BB9_62:
	not.b32 	%r107, %r1654;
	mov.u32 	%r1185, %nctaid.x;
	setp.gt.u32 	%p308, %r1185, 499;
	@%p308 bra 	$L__BB9_64;
	membar.cta;
	bra.uni 	$L__BB9_65;
$L__BB9_64:
	mov.b32 	%r1186, 450;
	// begin inline asm
	nanosleep.u32 %r1186;
	// end inline asm
$L__BB9_65:
	mul.wide.s32 	%rd345, %r107, 16;
	add.s64 	%rd346, %rd41, %rd345;
	add.s64 	%rd42, %rd346, 512;
$L__BB9_66:
	// begin inline asm
	ld.relaxed.gpu.v2.u64 {%rd347, %rd486}, [%rd42];
	// end inline asm
	setp.eq.s64 	%p309, %rd486, 99;
	mov.b32 	%r1187, -1;
	vote.sync.any.pred 	%p310, %p309, %r1187;
	@%p310 bra 	$L__BB9_66;
	mov.b64 	{%r1191, %r1196}, %rd347;
	setp.eq.s64 	%p311, %rd486, 101;
	mov.b32 	%r1239, -1;
	vote.sync.ballot.b32 	%r1240, %p311, %r1239;
	// begin inline asm
	mov.u32 %r1189, %lanemask_ge;
	// end inline asm
	and.b32  	%r1241, %r1240, %r1189;
	or.b32  	%r1242, %r1241, -2147483648;
	add.s32 	%r1243, %r1242, -1;
	not.b32 	%r1244, %r1242;
	and.b32  	%r1245, %r1244, %r1243;
	popc.b32 	%r1193, %r1245;
	mov.b32 	%r1197, 1;
	// begin inline asm
	shfl.sync.down.b32 %r1190, %r1191, %r1197, %r1193, %r1239;
	// end inline asm
	// begin inline asm
	shfl.sync.down.b32 %r1195, %r1196, %r1197, %r1193, %r1239;
	// end inline asm
	setp.lt.s32 	%p313, %r1019, %r1193;
	setp.eq.s32 	%p314, %r1191, 0;
	selp.b32 	%r1246, %r1190, 0, %p313;
	add.s32 	%r1201, %r1246, %r1191;
	selp.b32 	%r1247, %r1195, 0, %p314;
	selp.b32 	%r1248, %r1247, 0, %p313;
	add.s32 	%r1206, %r1248, %r1196;
	mov.b32 	%r1207, 2;
	// begin inline asm
	shfl.sync.down.b32 %r1200, %r1201, %r1207, %r1193, %r1239;
	// end inline asm
	// begin inline asm
	shfl.sync.down.b32 %r1205, %r1206, %r1207, %r1193, %r1239;
	// end inline asm
	add.s32 	%r1249, %r1019, 2;
	setp.gt.s32 	%p315, %r1249, %r1193;
	setp.eq.s32 	%p316, %r1201, 0;
	selp.b32 	%r1250, %r1205, 0, %p316;
	selp.b32 	%r1251, 0, %r1200, %p315;
	add.s32 	%r1211, %r1201, %r1251;
	selp.b32 	%r1252, 0, %r1250, %p315;
	add.s32 	%r1216, %r1252, %r1206;
	mov.b32 	%r1217, 4;
	// begin inline asm
	shfl.sync.down.b32 %r1210, %r1211, %r1217, %r1193, %r1239;
	// end inline asm
	// begin inline asm
	shfl.sync.down.b32 %r1215, %r1216, %r1217, %r1193, %r1239;
	// end inline asm
	add.s32 	%r109, %r1019, 4;
	setp.gt.s32 	%p317, %r109, %r1193;
	setp.eq.s32 	%p318, %r1211, 0;
	selp.b32 	%r1253, %r1215, 0, %p318;
	selp.b32 	%r1254, 0, %r1210, %p317;
	add.s32 	%r1221, %r1211, %r1254;
	selp.b32 	%r1255, 0, %r1253, %p317;
	add.s32 	%r1226, %r1216, %r1255;
	mov.b32 	%r1227, 8;
	// begin inline asm
	shfl.sync.down.b32 %r1220, %r1221, %r1227, %r1193, %r1239;
	// end inline asm
	// begin inline asm
	shfl.sync.down.b32 %r1225, %r1226, %r1227, %r1193, %r1239;
	// end inline asm
	add.s32 	%r110, %r1019, 8;
	setp.gt.s32 	%p319, %r110, %r1193;
	setp.eq.s32 	%p320, %r1221, 0;
	selp.b32 	%r1256, %r1225, 0, %p320;
	selp.b32 	%r1257, 0, %r1220, %p319;
	add.s32 	%r1231, %r1221, %r1257;
	selp.b32 	%r1258, 0, %r1256, %p319;
	add.s32 	%r1236, %r1226, %r1258;
	mov.b32 	%r1237, 16;
	// begin inline asm
	shfl.sync.down.b32 %r1230, %r1231, %r1237, %r1193, %r1239;
	// end inline asm
	// begin inline asm
	shfl.sync.down.b32 %r1235, %r1236, %r1237, %r1193, %r1239;
	// end inline asm
	add.s32 	%r111, %r1019, 16;
	setp.gt.s32 	%p321, %r111, %r1193;
	setp.eq.s32 	%p322, %r1231, 0;
	selp.b32 	%r1259, %r1235, 0, %p322;
	selp.b32 	%r1260, 0, %r1230, %p321;
	add.s32 	%r1641, %r1260, %r1231;
	selp.b32 	%r1261, 0, %r1259, %p321;
	add.s32 	%r1642, %r1236, %r1261;
	add.s32 	%r1643, %r2, %r107;
	add.s64 	%rd45, %rd1, 512;
$L__BB9_68:
	setp.ne.s64 	%p323, %rd486, 101;
	mov.b32 	%r1262, -1;
	vote.sync.all.pred 	%p324, %p323, %r1262;
	not.pred 	%p325, %p324;
	@%p325 bra 	$L__BB9_72;
	mul.wide.s32 	%rd402, %r1643, 16;
	add.s64 	%rd403, %rd45, %rd402;
	add.s64 	%rd47, %rd403, -512;
$L__BB9_70:
	// begin inline asm
	ld.relaxed.gpu.v2.u64 {%rd404, %rd486}, [%rd47];
	// end inline asm
	setp.eq.s64 	%p363, %rd486, 99;
	mov.b32 	%r1333, -1;
	vote.sync.any.pred 	%p364, %p363, %r1333;
	@%p364 bra 	$L__BB9_70;
	mov.b64 	{%r1336, %r1341}, %rd404;
	setp.eq.s64 	%p365, %rd486, 101;
	mov.b32 	%r1384, -1;
	vote.sync.ballot.b32 	%r1385, %p365, %r1384;
	and.b32  	%r1386, %r1385, %r1189;
	or.b32  	%r1387, %r1386, -2147483648;
	add.s32 	%r1388, %r1387, -1;
	not.b32 	%r1389, %r1387;
	and.b32  	%r1390, %r1389, %r1388;
	popc.b32 	%r1338, %r1390;
	mov.b32 	%r1342, 1;
	// begin inline asm
	shfl.sync.down.b32 %r1335, %r1336, %r1342, %r1338, %r1384;
	// end inline asm
	// begin inline asm
	shfl.sync.down.b32 %r1340, %r1341, %r1342, %r1338, %r1384;
	// end inline asm
	setp.lt.s32 	%p367, %r1019, %r1338;
	setp.eq.s32 	%p368, %r1336, 0;
	selp.b32 	%r1391, %r1335, 0, %p367;
	add.s32 	%r1346, %r1391, %r1336;
	selp.b32 	%r1392, %r1340, 0, %p368;
	selp.b32 	%r1393, %r1392, 0, %p367;
	add.s32 	%r1351, %r1393, %r1341;
	mov.b32 	%r1352, 2;
	// begin inline asm
	shfl.sync.down.b32 %r1345, %r1346, %r1352, %r1338, %r1384;
	// end inline asm
	// begin inline asm
	shfl.sync.down.b32 %r1350, %r1351, %r1352, %r1338, %r1384;
	// end inline asm
	add.s32 	%r1394, %r1019, 2;
	setp.gt.s32 	%p369, %r1394, %r1338;
	setp.eq.s32 	%p370, %r1346, 0;
	selp.b32 	%r1395, %r1350, 0, %p370;
	selp.b32 	%r1396, 0, %r1345, %p369;
	add.s32 	%r1356, %r1346, %r1396;
	selp.b32 	%r1397, 0, %r1395, %p369;
	add.s32 	%r1361, %r1397, %r1351;
	mov.b32 	%r1362, 4;
	// begin inline asm
	shfl.sync.down.b32 %r1355, %r1356, %r1362, %r1338, %r1384;
	// end inline asm
	// begin inline asm
	shfl.sync.down.b32 %r1360, %r1361, %r1362, %r1338, %r1384;
	// end inline asm
	setp.gt.s32 	%p371, %r109, %r1338;
	setp.eq.s32 	%p372, %r1356, 0;
	selp.b32 	%r1398, %r1360, 0, %p372;
	selp.b32 	%r1399, 0, %r1355, %p371;
	add.s32 	%r1366, %r1356, %r1399;
	selp.b32 	%r1400, 0, %r1398, %p371;
	add.s32 	%r1371, %r1361, %r1400;
	mov.b32 	%r1372, 8;
	// begin inline asm
	shfl.sync.down.b32 %r1365, %r1366, %r1372, %r1338, %r1384;
	// end inline asm
	// begin inline asm
	shfl.sync.down.b32 %r1370, %r1371, %r1372, %r1338, %r1384;
	// end inline asm
	setp.gt.s32 	%p373, %r110, %r1338;
	setp.eq.s32 	%p374, %r1366, 0;
	selp.b32 	%r1401, %r1370, 0, %p374;
	selp.b32 	%r1402, 0, %r1365, %p373;
	add.s32 	%r1376, %r1366, %r1402;
	selp.b32 	%r1403, 0, %r1401, %p373;
	add.s32 	%r1381, %r1371, %r1403;
	mov.b32 	%r1382, 16;
	// begin inline asm
	shfl.sync.down.b32 %r1375, %r1376, %r1382, %r1338, %r1384;
	// end inline asm
	// begin inline asm
	shfl.sync.down.b32 %r1380, %r1381, %r1382, %r1338, %r1384;
	// end inline asm
	setp.gt.s32 	%p375, %r111, %r1338;
	setp.eq.s32 	%p376, %r1376, 0;
	selp.b32 	%r1404, %r1380, 0, %p376;
	selp.b32 	%r1405, 0, %r1375, %p375;
	selp.b32 	%r1406, 0, %r1404, %p375;
	add.s32 	%r1407, %r1381, %r1406;
	add.s32 	%r1408, %r1405, %r1641;
	add.s32 	%r118, %r1408, %r1376;
	setp.eq.s32 	%p377, %r1641, 0;
	selp.b32 	%r1409, %r1407, 0, %p377;
	add.s32 	%r1642, %r1409, %r1642;
	add.s32 	%r1643, %r1643, -32;
	mov.u32 	%r1641, %r118;
	bra.uni 	$L__BB9_68;
$L__BB9_72:
	@%p307 bra 	$L__BB9_74;
	add.s32 	%r1264, %r1641, %r103;
	setp.eq.s32 	%p327, %r103, 0;
	selp.b32 	%r1265, %r1642, 0, %p327;
	add.s32 	%r1266, %r1265, %r104;
	mov.b64 	%rd351, {%r1264, %r1266};
	add.s64 	%rd350, %rd41, 512;
	mov.b64 	%rd352, 101;
	// begin inline asm
	st.relaxed.gpu.v2.u64 [%rd350], {%rd351, %rd352};
	// end inline asm
	st.shared.u32 	[_ZN6thrust24THRUST_300001_SM_1000_NS8cuda_cub4core6detail5shmemE+100], %r1641;
	st.shared.v2.u32 	[_ZN6thrust24THRUST_300001_SM_1000_NS8cuda_cub4core6detail5shmemE+104], {%r1642, %r1264};
	st.shared.u32 	[_ZN6thrust24THRUST_300001_SM_1000_NS8cuda_cub4core6detail5shmemE+112], %r1266;
$L__BB9_74:
	setp.ne.s32 	%p328, %r1019, 0;
	@%p328 bra 	$L__BB9_76;
	st.shared.v2.u32 	[_ZN6thrust24THRUST_300001_SM_1000_NS8cuda_cub4core6detail5shmemE+72], {%r1641, %r1642};
	mov.u32 	%r1644, %r1641;
	mov.u32 	%r1645, %r1642;
$L__BB9_76:
	setp.eq.s32 	%p329, %r1654, 0;
	bar.sync 	0;
	@%p329 bra 	$L__BB9_78;
	ld.shared.v2.u32 	{%r1267, %r1268}, [_ZN6thrust24THRUST_300001_SM_1000_NS8cuda_cub4core6detail5shmemE+72];
	add.s32 	%r123, %r1267, %r1644;
	setp.eq.s32 	%p330, %r1644, 0;
	selp.b32 	%r1269, %r1268, 0, %p330;
	add.s32 	%r1645, %r1269, %r1645;
	mov.u32 	%r1644, %r123;
$L__BB9_78:
	setp.ne.s64 	%p331, %rd34, %rd35;
	setp.ne.s64 	%p332, %rd33, %rd34;
	setp.ne.s64 	%p333, %rd32, %rd33;
	setp.ne.s64 	%p334, %rd31, %rd32;
	setp.ne.s64 	%p335, %rd30, %rd31;
	setp.ne.s64 	%p336, %rd29, %rd30;
	setp.ne.s64 	%p337, %rd28, %rd29;
	setp.ne.s64 	%p338, %rd485, %rd28;
	selp.u32 	%r1270, 1, 0, %p338;
	add.s32 	%r127, %r1644, %r1270;
	selp.b32 	%r1271, 0, %r1645, %p338;
	add.s32 	%r128, %r1271, %r80;
	add.s32 	%r129, %r90, %r1644;
	selp.b32 	%r1272, 0, %r128, %p337;
	add.s32 	%r130, %r81, %r1272;
	add.s32 	%r131, %r91, %r1644;
	selp.b32 	%r1273, 0, %r130, %p336;
	add.s32 	%r132, %r82, %r1273;
	add.s32 	%r133, %r92, %r1644;
	selp.b32 	%r1274, 0, %r132, %p335;
	add.s32 	%r134, %r83, %r1274;
	add.s32 	%r135, %r93, %r1644;
	selp.b32 	%r1275, 0, %r134, %p334;
	add.s32 	%r136, %r84, %r1275;
	add.s32 	%r137, %r94, %r1644;
	selp.b32 	%r1276, 0, %r136, %p333;
	add.s32 	%r138, %r85, %r1276;
	add.s32 	%r139, %r95, %r1644;
	selp.b32 	%r1277, 0, %r138, %p332;
	add.s32 	%r140, %r86, %r1277;
	add.s32 	%r141, %r96, %r1644;
	selp.b32 	%r1278, 0, %r140, %p331;
	add.s32 	%r142, %r87, %r1278;
	ld.shared.u32 	%r143, [_ZN6thrust24THRUST_300001_SM_1000_NS8cuda_cub4core6detail5shmemE+116];
	ld.shared.u32 	%r144, [_ZN6thrust24THRUST_300001_SM_1000_NS8cuda_cub4core6detail5shmemE+100];
	setp.lt.s32 	%p339, %r143, 257;
	@%p339 bra 	$L__BB9_104;
	setp.eq.s64 	%p349, %rd485, %rd28;
	bar.sync 	0;
	@%p349 bra 	$L__BB9_81;
	sub.s32 	%r1279, %r1644, %r144;
	shl.b32 	%r1280, %r1279, 4;
	mov.u32 	%r1281, _ZN6thrust24THRUST_300001_SM_1000_NS8cuda_cub4core6detail5shmemE;
	add.s32 	%r1282, %r1281, %r1280;
	st.shared.u64 	[%r1282], %rd485;
	st.shared.u32 	[%r1282+8], %r1645;
$L__BB9_81:
	setp.eq.s64 	%p350, %rd28, %rd29;
	@%p350 bra 	$L__BB9_83;
	sub.s32 	%r1283, %r127, %r144;
	shl.b32 	%r1284, %r1283, 4;
	mov.u32 	%r1285, _ZN6thrust24THRUST_300001_SM_1000_NS8cuda_cub4core6detail5shmemE;
	add.s32 	%r1286, %r1285, %r1284;
	st.shared.u64 	[%r1286], %rd28;
	st.shared.u32 	[%r1286+8], %r128;
$L__BB9_83:
	setp.eq.s64 	%p351, %rd29, %rd30;
	@%p351 bra 	$L__BB9_85;
	sub.s32 	%r1287, %r129, %r144;
	shl.b32 	%r1288, %r1287, 4;
	mov.u32 	%r1289, _ZN6thrust24THRUST_300001_SM_1000_NS8cuda_cub4core6detail5shmemE;
	add.s32 	%r1290, %r1289, %r1288;
	st.shared.u64 	[%r1290], %rd29;
	st.shared.u32 	[%r1290+8], %r130;
$L__BB9_85:
	setp.eq.s64 	%p352, %rd30, %rd31;
	@%p352 bra 	$L__BB9_87;
	sub.s32 	%r1291, %r131, %r144;
	shl.b32 	%r1292, %r1291, 4;
	mov.u32 	%r1293, _ZN6thrust24THRUST_300001_SM_1000_NS8cuda_cub4core6detail5shmemE;
	add.s32 	%r1294, %r1293, %r1292;
	st.shared.u64 	[%r1294], %rd30;
	st.shared.u32 	[%r1294+8], %r132;
$L__BB9_87:
	setp.eq.s64 	%p353, %rd31, %rd32;
	@%p353 bra 	$L__BB9_89;
	sub.s32 	%r1295, %r133, %r144;
	shl.b32 	%r1296, %r1295, 4;
	mov.u32 	%r1297, _ZN6thrust24THRUST_300001_SM_1000_NS8cuda_cub4core6detail5shmemE;
	add.s32 	%r1298, %r1297, %r1296;
	st.shared.u64 	[%r1298], %rd31;
	st.shared.u32 	[%r1298+8], %r134;
$L__BB9_89:
	setp.eq.s64 	%p354, %rd32, %rd33;
	@%p354 bra 	$L__BB9_91;
	sub.s32 	%r1299, %r135, %r144;
	shl.b32 	%r1300, %r1299, 4;
	mov.u32 	%r1301, _ZN6thrust24THRUST_300001_SM_1000_NS8cuda_cub4core6detail5shmemE;
	add.s32 	%r1302, %r1301, %r1300;
	st.shared.u64 	[%r1302], %rd32;
	st.shared.u32 	[%r1302+8], %r136;
$L__BB9_91:
	setp.eq.s64 	%p355, %rd33, %rd34;
	@%p355 bra 	$L__BB9_93;
	sub.s32 	%r1303, %r137, %r144;
	shl.b32 	%r1304, %r1303, 4;
	mov.u32 	%r1305, _ZN6thrust24THRUST_300001_SM_1000_NS8cuda_cub4core6detail5shmemE;
	add.s32 	%r1306, %r1305, %r1304;
	st.shared.u64 	[%r1306], %rd33;
	st.shared.u32 	[%r1306+8], %r138;
$L__BB9_93:
	setp.eq.s64 	%p356, %rd34, %rd35;
	@%p356 bra 	$L__BB9_95;
	sub.s32 	%r1307, %r139, %r144;
	shl.b32 	%r1308, %r1307, 4;
	mov.u32 	%r1309, _ZN6thrust24THRUST_300001_SM_1000_NS8cuda_cub4core6detail5shmemE;
	add.s32 	%r1310, %r1309, %r1308;
	st.shared.u64 	[%r1310], %rd34;
	st.shared.u32 	[%r1310+8], %r140;
$L__BB9_95:
	setp.eq.s64 	%p357, %rd35, %rd36;
	@%p357 bra 	$L__BB9_97;
	sub.s32 	%r1311, %r141, %r144;
	shl.b32 	%r1312, %r1311, 4;
	mov.u32 	%r1313, _ZN6thrust24THRUST_300001_SM_1000_NS8cuda_cub4core6detail5shmemE;
	add.s32 	%r1314, %r1313, %r1312;
	st.shared.u64 	[%r1314], %rd35;
	st.shared.u32 	[%r1314+8], %r142;
$L__BB9_97:
	bar.sync 	0;
	setp.ge.s32 	%p358, %r1654, %r143;
	@%p358 bra 	$L__BB9_286;
	not.b32 	%r1315, %r1654;
	add.s32 	%r145, %r143, %r1315;
	and.b32  	%r1316, %r145, 768;
	setp.eq.s32 	%p359, %r1316, 768;
	@%p359 bra 	$L__BB9_101;
	shr.u32 	%r1317, %r145, 8;
	add.s32 	%r1318, %r1317, 1;
	and.b32  	%r1319, %r1318, 3;
	shl.b32 	%r1320, %r1654, 4;
	mov.u32 	%r1321, _ZN6thrust24THRUST_300001_SM_1000_NS8cuda_cub4core6detail5shmemE;
	add.s32 	%r1322, %r1320, %r1321;
	add.s32 	%r1650, %r1322, 8;
	add.s32 	%r1649, %r1654, %r144;
	neg.s32 	%r1648, %r1319;
	shl.b32 	%r1323, %r1318, 8;
	and.b32  	%r1324, %r1323, 768;
	add.s32 	%r1654, %r1654, %r1324;
$L__BB9_100:
	.pragma "nounroll";
	mul.wide.s32 	%rd389, %r1649, 4;
	add.s64 	%rd390, %rd4, %rd389;
	mul.wide.s32 	%rd391, %r1649, 8;
	add.s64 	%rd392, %rd3, %rd391;
	ld.shared.u64 	%rd393, [%r1650+-8];
	ld.shared.u32 	%r1325, [%r1650];
	st.global.u64 	[%rd392], %rd393;
	st.global.u32 	[%rd390], %r1325;
	add.s32 	%r1650, %r1650, 4096;
	add.s32 	%r1649, %r1649, 256;
	add.s32 	%r1648, %r1648, 1;
	setp.ne.s32 	%p360, %r1648, 0;
	@%p360 bra 	$L__BB9_100;
$L__BB9_101:
	setp.lt.u32 	%p361, %r145, 768;
	@%p361 bra 	$L__BB9_286;
	shl.b32 	%r1326, %r1654, 4;
	mov.u32 	%r1327, _ZN6thrust24THRUST_300001_SM_1000_NS8cuda_cub4core6detail5shmemE;
	add.s32 	%r1328, %r1326, %r1327;
	add.s32 	%r1653, %r1328, 8192;
	add.s64 	%rd50, %rd3, 4096;
	add.s32 	%r1652, %r1654, %r144;
	add.s64 	%rd51, %rd4, 2048;
$L__BB9_103:
	mul.wide.s32 	%rd394, %r1652, 8;
	add.s64 	%rd395, %rd50, %rd394;
	mul.wide.s32 	%rd396, %r1652, 4;
	add.s64 	%rd397, %rd51, %rd396;
	ld.shared.u64 	%rd398, [%r1653+-8192];
	ld.shared.u32 	%r1329, [%r1653+-8184];
	st.global.u64 	[%rd395+-4096], %rd398;
	st.global.u32 	[%rd397+-2048], %r1329;
	ld.shared.u64 	%rd399, [%r1653+-4096];
	ld.shared.u32 	%r1330, [%r1653+-4088];
	st.global.u64 	[%rd395+-2048], %rd399;
	st.global.u32 	[%rd397+-1024], %r1330;
	ld.shared.u64 	%rd400, [%r1653];
	ld.shared.u32 	%r1331, [%r1653+8];
	st.global.u64 	[%rd395], %rd400;
	st.global.u32 	[%rd397], %r1331;
	ld.shared.u64 	%rd401, [%r1653+4096];
	ld.shared.u32 	%r1332, [%r1653+4104];
	st.global.u64 	[%rd395+2048], %rd401;
	st.global.u32 	[%rd397+1024], %r1332;
	add.s32 	%r1654, %r1654, 1024;
	add.s32 	%r1653, %r1653, 16384;
	add.s32 	%r1652, %r1652, 1024;
	setp.lt.s32 	%p362, %r1654, %r143;
	@%p362 bra 	$L__BB9_103;
	bra.uni 	$L__BB9_286;
$L__BB9_104:
	setp.eq.s64 	%p340, %rd485, %rd28;
	@%p340 bra 	$L__BB9_106;
	mul.wide.s32 	%rd353, %r1644, 8;
	add.s64 	%rd354, %rd3, %rd353;
	st.global.u64 	[%rd354], %rd485;
	mul.wide.s32 	%rd355, %r1644, 4;
	add.s64 	%rd356, %rd4, %rd355;
	st.global.u32 	[%rd356], %r1645;
$L__BB9_106:
	setp.eq.s64 	%p341, %rd28, %rd29;
	@%p341 bra 	$L__BB9_108;
	mul.wide.s32 	%rd357, %r127, 8;
	add.s64 	%rd358, %rd3, %rd357;
	st.global.u64 	[%rd358], %rd28;
	mul.wide.s32 	%rd359, %r127, 4;
	add.s64 	%rd360, %rd4, %rd359;
	st.global.u32 	[%rd360], %r128;
$L__BB9_108:
	setp.eq.s64 	%p342, %rd29, %rd30;
	@%p342 bra 	$L__BB9_110;
	mul.wide.s32 	%rd361, %r129, 8;
	add.s64 	%rd362, %rd3, %rd361;
	st.global.u64 	[%rd362], %rd29;
	mul.wide.s32 	%rd363, %r129, 4;
	add.s64 	%rd364, %rd4, %rd363;
	st.global.u32 	[%rd364], %r130;
$L__BB9_110:
	setp.eq.s64 	%p343, %rd30, %rd31;
	@%p343 bra 	$L__BB9_112;
	mul.wide.s32 	%rd365, %r131, 8;
	add.s64 	%rd366, %rd3, %rd365;
	st.global.u64 	[%rd366], %rd30;
	mul.wide.s32 	%rd367, %r131, 4;
	add.s64 	%rd368, %rd4, %rd367;
	st.global.u32 	[%rd368], %r132;
$L__BB9_112:
	setp.eq.s64 	%p344, %rd31, %rd32;
	@%p344 bra 	$L__BB9_114;
	mul.wide.s32 	%rd369, %r133, 8;
	add.s64 	%rd370, %rd3, %rd369;
	st.global.u64 	[%rd370], %rd31;
	mul.wide.s32 	%rd371, %r133, 4;
	add.s64 	%rd372, %rd4, %rd371;
	st.global.u32 	[%rd372], %r134;
$L__BB9_114:
	setp.eq.s64 	%p345, %rd32, %rd33;
	@%p345 bra 	$L__BB9_116;
	mul.wide.s32 	%rd373, %r135, 8;
	add.s64 	%rd374, %rd3, %rd373;
	st.global.u64 	[%rd374], %rd32;
	mul.wide.s32 	%rd375, %r135, 4;
	add.s64 	%rd376, %rd4, %rd375;
	st.global.u32 	[%rd376], %r136;
$L__BB9_116:
	setp.eq.s64 	%p346, %rd33, %rd34;
	@%p346 bra 	$L__BB9_118;
	mul.wide.s32 	%rd377, %r137, 8;
	add.s64 	%rd378, %rd3, %rd377;
	st.global.u64 	[%rd378], %rd33;
	mul.wide.s32 	%rd379, %r137, 4;
	add.s64 	%rd380, %rd4, %rd379;
	st.global.u32 	[%rd380], %r138;
$L__BB9_118:
	setp.eq.s64 	%p347, %rd34, %rd35;
	@%p347 bra 	$L__BB9_120;
	mul.wide.s32 	%rd381, %r139, 8;
	add.s64 	%rd382, %rd3, %rd381;
	st.global.u64 	[%rd382], %rd34;
	mul.wide.s32 	%rd383, %r139, 4;
	add.s64 	%rd384, %rd4, %rd383;
	st.global.u32 	[%rd384], %r140;
$L__BB9_120:
	setp.eq.s64 	%p348, %rd35, %rd36;
	@%p348 bra 	$L__BB9_286;
	mul.wide.s32 	%rd385, %r141, 8;
	add.s64 	%rd386, %rd3, %rd385;
	st.global.u64 	[%rd386], %rd35;
	mul.wide.s32 	%rd387, %r141, 4;
	add.s64 	%rd388, %rd4, %rd387;
	st.global.u32 	[%rd388], %r142;
	bra.uni 	$L__BB9_286;
$L__BB9_122:
	setp.lt.s32 	%p13, %r4, 1;
	@%p13 bra 	$L__BB9_286;
	setp.ne.s32 	%p14, %r2, 0;
	@%p14 bra 	$L__BB9_194;
	mul.wide.u32 	%rd243, %r3, 8;
	add.s64 	%rd242, %rd2, %rd243;
	// begin inline asm
	ld.global.nc.u64 %rd495, [%rd242];
	// end inline asm
	mov.u32 	%r165, %tid.x;
	and.b32  	%r764, %r165, 31;
	and.b32  	%r765, %r165, 992;
	mul.lo.s32 	%r766, %r765, 9;
	or.b32  	%r166, %r766, %r764;
	setp.ge.u32 	%p166, %r166, %r4;
	mov.u64 	%rd487, %rd495;
	@%p166 bra 	$L__BB9_126;
	mul.wide.u32 	%rd246, %r166, 8;
	add.s64 	%rd245, %rd242, %rd246;
	// begin inline asm
	ld.global.nc.u64 %rd487, [%rd245];
	// end inline asm
$L__BB9_126:
	add.s32 	%r767, %r166, 32;
	setp.ge.u32 	%p167, %r767, %r4;
	shl.b32 	%r768, %r166, 3;
	cvt.u64.u32 	%rd247, %r768;
	add.s64 	%rd56, %rd242, %rd247;
	mov.u64 	%rd488, %rd495;
	@%p167 bra 	$L__BB9_128;
	add.s64 	%rd249, %rd56, 256;
	// begin inline asm
	ld.global.nc.u64 %rd488, [%rd249];
	// end inline asm
$L__BB9_128:
	add.s32 	%r769, %r166, 64;
	setp.ge.u32 	%p168, %r769, %r4;
	mov.u64 	%rd489, %rd495;
	@%p168 bra 	$L__BB9_130;
	add.s64 	%rd251, %rd56, 512;
	// begin inline asm
	ld.global.nc.u64 %rd489, [%rd251];
	// end inline asm
$L__BB9_130:
	add.s32 	%r770, %r166, 96;
	setp.ge.u32 	%p169, %r770, %r4;
	mov.u64 	%rd490, %rd495;
	@%p169 bra 	$L__BB9_132;
	add.s64 	%rd253, %rd56, 768;
	// begin inline asm
	ld.global.nc.u64 %rd490, [%rd253];
	// end inline asm
$L__BB9_132:
	add.s32 	%r771, %r166, 128;
	setp.ge.u32 	%p170, %r771, %r4;
	mov.u64 	%rd491, %rd495;
	@%p170 bra 	$L__BB9_134;
	add.s64 	%rd255, %rd56, 1024;
	// begin inline asm
	ld.global.nc.u64 %rd491, [%rd255];
	// end inline asm
$L__BB9_134:
	add.s32 	%r772, %r166, 160;
	setp.ge.u32 	%p171, %r772, %r4;
	mov.u64 	%rd492, %rd495;
	@%p171 bra 	$L__BB9_136;
	add.s64 	%rd257, %rd56, 1280;
	// begin inline asm
	ld.global.nc.u64 %rd492, [%rd257];
	// end inline asm
$L__BB9_136:
	add.s32 	%r773, %r166, 192;
	setp.ge.u32 	%p172, %r773, %r4;
	mov.u64 	%rd493, %rd495;
	@%p172 bra 	$L__BB9_138;
	add.s64 	%rd259, %rd56, 1536;
	// begin inline asm
	ld.global.nc.u64 %rd493, [%rd259];
	// end inline asm
$L__BB9_138:
	add.s32 	%r774, %r166, 224;
	setp.ge.u32 	%p173, %r774, %r4;
	mov.u64 	%rd494, %rd495;
	@%p173 bra 	$L__BB9_140;
	add.s64 	%rd261, %rd56, 1792;
	// begin inline asm
	ld.global.nc.u64 %rd494, [%rd261];
	// end inline asm
$L__BB9_140:
	add.s32 	%r775, %r166, 256;
	setp.ge.u32 	%p174, %r775, %r4;
	@%p174 bra 	$L__BB9_142;
	add.s64 	%rd263, %rd56, 2048;
	// begin inline asm
	ld.global.nc.u64 %rd495, [%rd263];
	// end inline asm
$L__BB9_142:
	// begin inline asm
	mov.u32 %r776, %laneid;
	// end inline asm
	shr.u32 	%r168, %r165, 5;
	mad.lo.s32 	%r778, %r168, 288, %r776;
	shl.b32 	%r779, %r778, 3;
	mov.u32 	%r780, _ZN6thrust24THRUST_300001_SM_1000_NS8cuda_cub4core6detail5shmemE;
	add.s32 	%r781, %r780, %r779;
	st.shared.u64 	[%r781], %rd487;
	st.shared.u64 	[%r781+256], %rd488;
	st.shared.u64 	[%r781+512], %rd489;
	st.shared.u64 	[%r781+768], %rd490;
	st.shared.u64 	[%r781+1024], %rd491;
	st.shared.u64 	[%r781+1280], %rd492;
	st.shared.u64 	[%r781+1536], %rd493;
	st.shared.u64 	[%r781+1792], %rd494;
	st.shared.u64 	[%r781+2048], %rd495;
	bar.warp.sync 	-1;
	shl.b32 	%r782, %r776, 3;
	add.s32 	%r783, %r778, %r782;
	shl.b32 	%r784, %r776, 6;
	add.s32 	%r785, %r781, %r784;
	ld.shared.u64 	%rd73, [%r785];
	ld.shared.u64 	%rd74, [%r785+8];
	ld.shared.u64 	%rd75, [%r785+16];
	ld.shared.u64 	%rd76, [%r785+24];
	ld.shared.u64 	%rd77, [%r785+32];
	ld.shared.u64 	%rd78, [%r785+40];
	ld.shared.u64 	%rd79, [%r785+48];
	ld.shared.u64 	%rd80, [%r785+56];
	ld.shared.u64 	%rd81, [%r785+64];
	bar.sync 	0;
	shl.b32 	%r786, %r778, 2;
	sub.s32 	%r787, %r781, %r786;
	st.shared.u32 	[%r787], %r1;
	st.shared.u32 	[%r787+128], %r1;
	st.shared.u32 	[%r787+256], %r1;
	st.shared.u32 	[%r787+384], %r1;
	st.shared.u32 	[%r787+512], %r1;
	st.shared.u32 	[%r787+640], %r1;
	st.shared.u32 	[%r787+768], %r1;
	st.shared.u32 	[%r787+896], %r1;
	st.shared.u32 	[%r787+1024], %r1;
	bar.warp.sync 	-1;
	shl.b32 	%r788, %r783, 2;
	sub.s32 	%r789, %r785, %r788;
	ld.shared.u32 	%r169, [%r789];
	ld.shared.u32 	%r170, [%r789+4];
	ld.shared.u32 	%r171, [%r789+8];
	ld.shared.u32 	%r172, [%r789+12];
	ld.shared.u32 	%r173, [%r789+16];
	ld.shared.u32 	%r174, [%r789+20];
	ld.shared.u32 	%r175, [%r789+24];
	ld.shared.u32 	%r176, [%r789+28];
	ld.shared.u32 	%r177, [%r789+32];
	bar.sync 	0;
	shl.b32 	%r790, %r165, 3;
	add.s32 	%r791, %r780, %r790;
	add.s32 	%r178, %r791, 2176;
	st.shared.u64 	[%r791+2176], %rd81;
	bar.sync 	0;
	setp.eq.s32 	%p175, %r165, 0;
	mov.b32 	%r1655, 1;
	@%p175 bra 	$L__BB9_144;
	ld.shared.u64 	%rd496, [%r178+-8];
	setp.ne.s64 	%p176, %rd496, %rd73;
	selp.u32 	%r1655, 1, 0, %p176;
$L__BB9_144:
	setp.eq.s32 	%p177, %r165, 0;
	setp.ne.s64 	%p178, %rd73, %rd74;
	setp.ne.s64 	%p179, %rd74, %rd75;
	setp.ne.s64 	%p180, %rd75, %rd76;
	setp.ne.s64 	%p181, %rd76, %rd77;
	setp.ne.s64 	%p182, %rd77, %rd78;
	setp.ne.s64 	%p183, %rd78, %rd79;
	setp.ne.s64 	%p184, %rd79, %rd80;
	setp.ne.s64 	%p185, %rd80, %rd81;
	mul.lo.s32 	%r852, %r165, 9;
	setp.eq.s32 	%p186, %r852, %r4;
	selp.u32 	%r853, 1, 0, %p186;
	selp.b32 	%r854, %r853, %r1655, %p186;
	selp.b32 	%r181, %r853, %r854, %p177;
	add.s32 	%r855, %r852, 1;
	setp.eq.s32 	%p187, %r855, %r4;
	or.pred  	%p1, %p187, %p178;
	selp.u32 	%r856, 1, 0, %p1;
	add.s32 	%r857, %r852, 2;
	setp.eq.s32 	%p188, %r857, %r4;
	or.pred  	%p2, %p188, %p179;
	selp.u32 	%r858, 1, 0, %p2;
	add.s32 	%r859, %r852, 3;
	setp.eq.s32 	%p189, %r859, %r4;
	or.pred  	%p190, %p189, %p180;
	selp.u32 	%r860, 1, 0, %p190;
	add.s32 	%r861, %r852, 4;
	setp.eq.s32 	%p191, %r861, %r4;
	or.pred  	%p3, %p191, %p181;
	selp.u32 	%r862, 1, 0, %p3;
	add.s32 	%r863, %r852, 5;
	setp.eq.s32 	%p192, %r863, %r4;
	or.pred  	%p4, %p192, %p182;
	selp.u32 	%r864, 1, 0, %p4;
	add.s32 	%r865, %r852, 6;
	setp.eq.s32 	%p193, %r865, %r4;
	or.pred  	%p5, %p193, %p183;
	selp.u32 	%r866, 1, 0, %p5;
	add.s32 	%r867, %r852, 7;
	setp.eq.s32 	%p194, %r867, %r4;
	or.pred  	%p195, %p194, %p184;
	selp.u32 	%r868, 1, 0, %p195;
	add.s32 	%r869, %r852, 8;
	setp.eq.s32 	%p196, %r869, %r4;
	or.pred  	%p197, %p196, %p185;
	selp.u32 	%r870, 1, 0, %p197;
	add.s32 	%r182, %r181, %r856;
	selp.b32 	%r871, 0, %r169, %p1;
	add.s32 	%r872, %r170, %r871;
	add.s32 	%r183, %r182, %r858;
	selp.b32 	%r873, 0, %r872, %p2;
	add.s32 	%r874, %r171, %r873;
	add.s32 	%r184, %r183, %r860;
	selp.b32 	%r875, 0, %r874, %p190;
	add.s32 	%r876, %r172, %r875;
	add.s32 	%r185, %r184, %r862;
	selp.b32 	%r877, 0, %r876, %p3;
	add.s32 	%r878, %r173, %r877;
	add.s32 	%r186, %r185, %r864;
	selp.b32 	%r879, 0, %r878, %p4;
	add.s32 	%r880, %r174, %r879;
	add.s32 	%r187, %r186, %r866;
	selp.b32 	%r881, 0, %r880, %p5;
	add.s32 	%r882, %r175, %r881;
	add.s32 	%r188, %r187, %r868;
	selp.b32 	%r883, 0, %r882, %p195;
	add.s32 	%r884, %r176, %r883;
	add.s32 	%r793, %r188, %r870;
	selp.b32 	%r885, 0, %r884, %p197;
	add.s32 	%r798, %r177, %r885;
	mov.b32 	%r849, 1;
	mov.b32 	%r850, 0;
	mov.b32 	%r851, -1;
	// begin inline asm
	shfl.sync.up.b32 %r792, %r793, %r849, %r850, %r851;
	// end inline asm
	// begin inline asm
	shfl.sync.up.b32 %r797, %r798, %r849, %r850, %r851;
	// end inline asm
	setp.eq.s32 	%p198, %r793, 0;
	selp.b32 	%r886, %r797, 0, %p198;
	setp.lt.s32 	%p199, %r776, 1;
	selp.b32 	%r887, 0, %r792, %p199;
	add.s32 	%r803, %r887, %r793;
	selp.b32 	%r888, 0, %r886, %p199;
	add.s32 	%r808, %r888, %r798;
	mov.b32 	%r809, 2;
	// begin inline asm
	shfl.sync.up.b32 %r802, %r803, %r809, %r850, %r851;
	// end inline asm
	// begin inline asm
	shfl.sync.up.b32 %r807, %r808, %r809, %r850, %r851;
	// end inline asm
	setp.eq.s32 	%p200, %r803, 0;
	selp.b32 	%r889, %r807, 0, %p200;
	setp.lt.s32 	%p201, %r776, 2;
	selp.b32 	%r890, 0, %r802, %p201;
	add.s32 	%r813, %r890, %r803;
	selp.b32 	%r891, 0, %r889, %p201;
	add.s32 	%r818, %r891, %r808;
	mov.b32 	%r819, 4;
	// begin inline asm
	shfl.sync.up.b32 %r812, %r813, %r819, %r850, %r851;
	// end inline asm
	// begin inline asm
	shfl.sync.up.b32 %r817, %r818, %r819, %r850, %r851;
	// end inline asm
	setp.eq.s32 	%p202, %r813, 0;
	selp.b32 	%r892, %r817, 0, %p202;
	setp.lt.s32 	%p203, %r776, 4;
	selp.b32 	%r893, 0, %r812, %p203;
	add.s32 	%r823, %r893, %r813;
	selp.b32 	%r894, 0, %r892, %p203;
	add.s32 	%r828, %r894, %r818;
	mov.b32 	%r829, 8;
	// begin inline asm
	shfl.sync.up.b32 %r822, %r823, %r829, %r850, %r851;
	// end inline asm
	// begin inline asm
	shfl.sync.up.b32 %r827, %r828, %r829, %r850, %r851;
	// end inline asm
	setp.eq.s32 	%p204, %r823, 0;
	selp.b32 	%r895, %r827, 0, %p204;
	setp.lt.s32 	%p205, %r776, 8;
	selp.b32 	%r896, 0, %r822, %p205;
	add.s32 	%r833, %r896, %r823;
	selp.b32 	%r897, 0, %r895, %p205;
	add.s32 	%r838, %r897, %r828;
	mov.b32 	%r839, 16;
	// begin inline asm
	shfl.sync.up.b32 %r832, %r833, %r839, %r850, %r851;
	// end inline asm
	// begin inline asm
	shfl.sync.up.b32 %r837, %r838, %r839, %r850, %r851;
	// end inline asm
	setp.eq.s32 	%p206, %r833, 0;
	selp.b32 	%r898, %r837, 0, %p206;
	setp.lt.s32 	%p207, %r776, 16;
	selp.b32 	%r899, 0, %r832, %p207;
	add.s32 	%r843, %r899, %r833;
	selp.b32 	%r900, 0, %r898, %p207;
	add.s32 	%r848, %r900, %r838;
	// begin inline asm
	shfl.sync.up.b32 %r842, %r843, %r849, %r850, %r851;
	// end inline asm
	// begin inline asm
	shfl.sync.up.b32 %r847, %r848, %r849, %r850, %r851;
	// end inline asm
	setp.ne.s32 	%p208, %r776, 31;
	@%p208 bra 	$L__BB9_146;
	shl.b32 	%r901, %r168, 3;
	mov.u32 	%r902, _ZN6thrust24THRUST_300001_SM_1000_NS8cuda_cub4core6detail5shmemE;
	add.s32 	%r903, %r902, %r901;
	st.shared.v2.u32 	[%r903], {%r843, %r848};
$L__BB9_146:
	bar.sync 	0;
	ld.shared.v4.u32 	{%r193, %r904, %r194, %r905}, [_ZN6thrust24THRUST_300001_SM_1000_NS8cuda_cub4core6detail5shmemE];
	add.s32 	%r906, %r194, %r193;
	setp.eq.s32 	%p209, %r194, 0;
	selp.b32 	%r907, %r904, 0, %p209;
	add.s32 	%r908, %r907, %r905;
	setp.eq.s32 	%p210, %r168, 2;
	selp.b32 	%r909, %r906, %r193, %p210;
	selp.b32 	%r910, %r908, %r904, %p210;
	ld.shared.v4.u32 	{%r195, %r911, %r196, %r912}, [_ZN6thrust24THRUST_300001_SM_1000_NS8cuda_cub4core6detail5shmemE+16];
	add.s32 	%r913, %r195, %r906;
	setp.eq.s32 	%p211, %r195, 0;
	selp.b32 	%r914, %r908, 0, %p211;
	add.s32 	%r915, %r914, %r911;
	setp.eq.s32 	%p212, %r168, 3;
	selp.b32 	%r916, %r913, %r909, %p212;
	selp.b32 	%r917, %r915, %r910, %p212;
	add.s32 	%r918, %r196, %r913;
	setp.eq.s32 	%p213, %r196, 0;
	selp.b32 	%r919, %r915, 0, %p213;
	add.s32 	%r920, %r919, %r912;
	setp.eq.s32 	%p214, %r168, 4;
	selp.b32 	%r921, %r918, %r916, %p214;
	selp.b32 	%r922, %r920, %r917, %p214;
	ld.shared.v4.u32 	{%r197, %r923, %r198, %r924}, [_ZN6thrust24THRUST_300001_SM_1000_NS8cuda_cub4core6detail5shmemE+32];
	add.s32 	%r925, %r197, %r918;
	setp.eq.s32 	%p215, %r197, 0;
	selp.b32 	%r926, %r920, 0, %p215;
	add.s32 	%r927, %r926, %r923;
	setp.eq.s32 	%p216, %r168, 5;
	selp.b32 	%r928, %r925, %r921, %p216;
	selp.b32 	%r929, %r927, %r922, %p216;
	add.s32 	%r930, %r198, %r925;
	setp.eq.s32 	%p217, %r198, 0;
	selp.b32 	%r931, %r927, 0, %p217;
	add.s32 	%r932, %r931, %r924;
	setp.eq.s32 	%p218, %r168, 6;
	selp.b32 	%r933, %r930, %r928, %p218;
	selp.b32 	%r934, %r932, %r929, %p218;
	ld.shared.v4.u32 	{%r199, %r935, %r200, %r936}, [_ZN6thrust24THRUST_300001_SM_1000_NS8cuda_cub4core6detail5shmemE+48];
	add.s32 	%r937, %r199, %r930;
	setp.eq.s32 	%p219, %r199, 0;
	selp.b32 	%r938, %r932, 0, %p219;
	add.s32 	%r939, %r938, %r935;
	setp.eq.s32 	%p220, %r168, 7;
	selp.b32 	%r940, %r937, %r933, %p220;
	selp.b32 	%r941, %r939, %r934, %p220;
	add.s32 	%r1661, %r200, %r937;
	setp.eq.s32 	%p221, %r200, 0;
	selp.b32 	%r942, %r939, 0, %p221;
	add.s32 	%r202, %r942, %r936;
	setp.lt.u32 	%p222, %r165, 32;
	selp.b32 	%r943, 0, %r940, %p222;
	selp.b32 	%r944, 0, %r941, %p222;
	setp.eq.s32 	%p223, %r842, 0;
	selp.b32 	%r945, %r944, 0, %p223;
	add.s32 	%r946, %r945, %r847;
	setp.eq.s32 	%p224, %r776, 0;
	selp.b32 	%r947, 0, %r842, %p224;
	add.s32 	%r203, %r943, %r947;
	selp.b32 	%r204, %r944, %r946, %p224;
	add.s32 	%r205, %r203, %r181;
	setp.eq.s32 	%p225, %r181, 0;
	selp.b32 	%r948, %r204, 0, %p225;
	add.s32 	%r206, %r948, %r169;
	add.s32 	%r207, %r182, %r203;
	selp.b32 	%r949, 0, %r206, %p1;
	add.s32 	%r208, %r170, %r949;
	add.s32 	%r209, %r183, %r203;
	selp.b32 	%r950, 0, %r208, %p2;
	add.s32 	%r210, %r171, %r950;
	add.s32 	%r211, %r184, %r203;
	mul.lo.s32 	%r951, %r165, 9;
	add.s32 	%r952, %r951, 3;
	setp.eq.s32 	%p226, %r952, %r4;
	setp.ne.s64 	%p227, %rd75, %rd76;
	selp.b32 	%r953, 0, %r210, %p227;
	selp.b32 	%r954, 0, %r953, %p226;
	add.s32 	%r212, %r172, %r954;
	add.s32 	%r213, %r185, %r203;
	selp.b32 	%r955, 0, %r212, %p3;
	add.s32 	%r214, %r173, %r955;
	add.s32 	%r215, %r186, %r203;
	selp.b32 	%r956, 0, %r214, %p4;
	add.s32 	%r216, %r174, %r956;
	add.s32 	%r217, %r187, %r203;
	selp.b32 	%r957, 0, %r216, %p5;
	add.s32 	%r218, %r175, %r957;
	add.s32 	%r219, %r188, %r203;
	add.s32 	%r958, %r951, 7;
	setp.eq.s32 	%p228, %r958, %r4;
	setp.ne.s64 	%p229, %rd79, %rd80;
	selp.b32 	%r959, 0, %r218, %p229;
	selp.b32 	%r960, 0, %r959, %p228;
	add.s32 	%r220, %r176, %r960;
	setp.lt.s32 	%p230, %r1661, 257;
	@%p230 bra 	$L__BB9_172;
	bar.sync 	0;
	@%p225 bra 	$L__BB9_149;
	shl.b32 	%r964, %r203, 4;
	mov.u32 	%r965, _ZN6thrust24THRUST_300001_SM_1000_NS8cuda_cub4core6detail5shmemE;
	add.s32 	%r966, %r965, %r964;
	st.shared.u64 	[%r966], %rd496;
	st.shared.u32 	[%r966+8], %r204;
$L__BB9_149:
	not.pred 	%p247, %p1;
	@%p247 bra 	$L__BB9_151;
	shl.b32 	%r967, %r205, 4;
	mov.u32 	%r968, _ZN6thrust24THRUST_300001_SM_1000_NS8cuda_cub4core6detail5shmemE;
	add.s32 	%r969, %r968, %r967;
	st.shared.u64 	[%r969], %rd73;
	st.shared.u32 	[%r969+8], %r206;
$L__BB9_151:
	not.pred 	%p248, %p2;
	@%p248 bra 	$L__BB9_153;
	shl.b32 	%r970, %r207, 4;
	mov.u32 	%r971, _ZN6thrust24THRUST_300001_SM_1000_NS8cuda_cub4core6detail5shmemE;
	add.s32 	%r972, %r971, %r970;
	st.shared.u64 	[%r972], %rd74;
	st.shared.u32 	[%r972+8], %r208;
$L__BB9_153:
	mad.lo.s32 	%r973, %r165, 9, 3;
	setp.ne.s32 	%p249, %r973, %r4;
	setp.eq.s64 	%p250, %rd75, %rd76;
	and.pred  	%p251, %p249, %p250;
	@%p251 bra 	$L__BB9_155;
	shl.b32 	%r974, %r209, 4;
	mov.u32 	%r975, _ZN6thrust24THRUST_300001_SM_1000_NS8cuda_cub4core6detail5shmemE;
	add.s32 	%r976, %r975, %r974;
	st.shared.u64 	[%r976], %rd75;
	st.shared.u32 	[%r976+8], %r210;
$L__BB9_155:
	not.pred 	%p252, %p3;
	@%p252 bra 	$L__BB9_157;
	shl.b32 	%r977, %r211, 4;
	mov.u32 	%r978, _ZN6thrust24THRUST_300001_SM_1000_NS8cuda_cub4core6detail5shmemE;
	add.s32 	%r979, %r978, %r977;
	st.shared.u64 	[%r979], %rd76;
	st.shared.u32 	[%r979+8], %r212;
$L__BB9_157:
	not.pred 	%p253, %p4;
	@%p253 bra 	$L__BB9_159;
	shl.b32 	%r980, %r213, 4;
	mov.u32 	%r981, _ZN6thrust24THRUST_300001_SM_1000_NS8cuda_cub4core6detail5shmemE;
	add.s32 	%r982, %r981, %r980;
	st.shared.u64 	[%r982], %rd77;
	st.shared.u32 	[%r982+8], %r214;
$L__BB9_159:
	not.pred 	%p254, %p5;
	@%p254 bra 	$L__BB9_161;
	shl.b32 	%r983, %r215, 4;
	mov.u32 	%r984, _ZN6thrust24THRUST_300001_SM_1000_NS8cuda_cub4core6detail5shmemE;
	add.s32 	%r985, %r984, %r983;
	st.shared.u64 	[%r985], %rd78;
	st.shared.u32 	[%r985+8], %r216;
$L__BB9_161:
	mad.lo.s32 	%r986, %r165, 9, 7;
	setp.ne.s32 	%p255, %r986, %r4;
	setp.eq.s64 	%p256, %rd79, %rd80;
	and.pred  	%p257, %p255, %p256;
	@%p257 bra 	$L__BB9_163;
	shl.b32 	%r987, %r217, 4;
	mov.u32 	%r988, _ZN6thrust24THRUST_300001_SM_1000_NS8cuda_cub4core6detail5shmemE;
	add.s32 	%r989, %r988, %r987;
	st.shared.u64 	[%r989], %rd79;
	st.shared.u32 	[%r989+8], %r218;
$L__BB9_163:
	mad.lo.s32 	%r990, %r165, 9, 8;
	setp.ne.s32 	%p258, %r990, %r4;
	setp.eq.s64 	%p259, %rd80, %rd81;
	and.pred  	%p260, %p258, %p259;
	@%p260 bra 	$L__BB9_165;
	shl.b32 	%r991, %r219, 4;
	mov.u32 	%r992, _ZN6thrust24THRUST_300001_SM_1000_NS8cuda_cub4core6detail5shmemE;
	add.s32 	%r993, %r992, %r991;
	st.shared.u64 	[%r993], %rd80;
	st.shared.u32 	[%r993+8], %r220;
$L__BB9_165:
	bar.sync 	0;
	setp.ge.u32 	%p261, %r165, %r1661;
	@%p261 bra 	$L__BB9_190;
	add.s32 	%r994, %r194, %r195;
	add.s32 	%r995, %r994, %r196;
	add.s32 	%r996, %r995, %r197;
	add.s32 	%r997, %r996, %r198;
	add.s32 	%r998, %r997, %r199;
	add.s32 	%r999, %r998, %r200;
	add.s32 	%r1000, %r999, %r193;
	not.b32 	%r1001, %r165;
	add.s32 	%r221, %r1000, %r1001;
	and.b32  	%r1002, %r221, 768;
	setp.eq.s32 	%p262, %r1002, 768;
	mov.u32 	%r1660, %r165;
	@%p262 bra 	$L__BB9_169;
	shr.u32 	%r1003, %r221, 8;
	add.s32 	%r1004, %r1003, 1;
	and.b32  	%r1005, %r1004, 3;
	mul.wide.u32 	%rd301, %r165, 4;
	add.s64 	%rd498, %rd4, %rd301;
	mul.wide.u32 	%rd302, %r165, 8;
	add.s64 	%rd497, %rd3, %rd302;
	shl.b32 	%r1006, %r165, 4;
	mov.u32 	%r1007, _ZN6thrust24THRUST_300001_SM_1000_NS8cuda_cub4core6detail5shmemE;
	add.s32 	%r1008, %r1006, %r1007;
	add.s32 	%r1657, %r1008, 8;
	neg.s32 	%r1656, %r1005;
	shl.b32 	%r1009, %r1004, 8;
	and.b32  	%r1010, %r1009, 768;
	add.s32 	%r1660, %r165, %r1010;
$L__BB9_168:
	.pragma "nounroll";
	ld.shared.u64 	%rd303, [%r1657+-8];
	ld.shared.u32 	%r1011, [%r1657];
	st.global.u64 	[%rd497], %rd303;
	st.global.u32 	[%rd498], %r1011;
	add.s64 	%rd498, %rd498, 1024;
	add.s64 	%rd497, %rd497, 2048;
	add.s32 	%r1657, %r1657, 4096;
	add.s32 	%r1656, %r1656, 1;
	setp.ne.s32 	%p263, %r1656, 0;
	@%p263 bra 	$L__BB9_168;
$L__BB9_169:
	setp.lt.u32 	%p264, %r221, 768;
	@%p264 bra 	$L__BB9_190;
	shl.b32 	%r1012, %r1660, 4;
	mov.u32 	%r1013, _ZN6thrust24THRUST_300001_SM_1000_NS8cuda_cub4core6detail5shmemE;
	add.s32 	%r1014, %r1012, %r1013;
	add.s32 	%r1659, %r1014, 8192;
	mul.wide.u32 	%rd304, %r1660, 8;
	add.s64 	%rd305, %rd304, %rd3;
	add.s64 	%rd500, %rd305, 4096;
	mul.wide.u32 	%rd306, %r1660, 4;
	add.s64 	%rd307, %rd306, %rd4;
	add.s64 	%rd499, %rd307, 2048;
$L__BB9_171:
	ld.shared.u64 	%rd308, [%r1659+-8192];
	ld.shared.u32 	%r1015, [%r1659+-8184];
	st.global.u64 	[%rd500+-4096], %rd308;
	st.global.u32 	[%rd499+-2048], %r1015;
	ld.shared.u64 	%rd309, [%r1659+-4096];
	ld.shared.u32 	%r1016, [%r1659+-4088];
	st.global.u64 	[%rd500+-2048], %rd309;
	st.global.u32 	[%rd499+-1024], %r1016;
	ld.shared.u64 	%rd310, [%r1659];
	ld.shared.u32 	%r1017, [%r1659+8];
	st.global.u64 	[%rd500], %rd310;
	st.global.u32 	[%rd499], %r1017;
	ld.shared.u64 	%rd311, [%r1659+4096];
	ld.shared.u32 	%r1018, [%r1659+4104];
	st.global.u64 	[%rd500+2048], %rd311;
	st.global.u32 	[%rd499+1024], %r1018;
	add.s32 	%r1660, %r1660, 1024;
	add.s32 	%r1659, %r1659, 16384;
	add.s64 	%rd500, %rd500, 8192;
	add.s64 	%rd499, %rd499, 4096;
	setp.lt.s32 	%p265, %r1660, %r1661;
	@%p265 bra 	$L__BB9_171;
	bra.uni 	$L__BB9_190;
$L__BB9_172:
	@%p225 bra 	$L__BB9_174;
	mul.wide.s32 	%rd265, %r203, 8;
	add.s64 	%rd266, %rd3, %rd265;
	st.global.u64 	[%rd266], %rd496;
	mul.wide.s32 	%rd267, %r203, 4;
	add.s64 	%rd268, %rd4, %rd267;
	st.global.u32 	[%rd268], %r204;
$L__BB9_174:
	not.pred 	%p232, %p1;
	@%p232 bra 	$L__BB9_176;
	mul.wide.s32 	%rd269, %r205, 8;
	add.s64 	%rd270, %rd3, %rd269;
	st.global.u64 	[%rd270], %rd73;
	mul.wide.s32 	%rd271, %r205, 4;
	add.s64 	%rd272, %rd4, %rd271;
	st.global.u32 	[%rd272], %r206;
$L__BB9_176:
	not.pred 	%p233, %p2;
	@%p233 bra 	$L__BB9_178;
	mul.wide.s32 	%rd273, %r207, 8;
	add.s64 	%rd274, %rd3, %rd273;
	st.global.u64 	[%rd274], %rd74;
	mul.wide.s32 	%rd275, %r207, 4;
	add.s64 	%rd276, %rd4, %rd275;
	st.global.u32 	[%rd276], %r208;
$L__BB9_178:
	mad.lo.s32 	%r961, %r165, 9, 3;
	setp.ne.s32 	%p234, %r961, %r4;
	setp.eq.s64 	%p235, %rd75, %rd76;
	and.pred  	%p236, %p234, %p235;
	@%p236 bra 	$L__BB9_180;
	mul.wide.s32 	%rd277, %r209, 8;
	add.s64 	%rd278, %rd3, %rd277;
	st.global.u64 	[%rd278], %rd75;
	mul.wide.s32 	%rd279, %r209, 4;
	add.s64 	%rd280, %rd4, %rd279;
	st.global.u32 	[%rd280], %r210;
$L__BB9_180:
	not.pred 	%p237, %p3;
	@%p237 bra 	$L__BB9_182;
	mul.wide.s32 	%rd281, %r211, 8;
	add.s64 	%rd282, %rd3, %rd281;
	st.global.u64 	[%rd282], %rd76;
	mul.wide.s32 	%rd283, %r211, 4;
	add.s64 	%rd284, %rd4, %rd283;
	st.global.u32 	[%rd284], %r212;
$L__BB9_182:
	not.pred 	%p238, %p4;
	@%p238 bra 	$L__BB9_184;
	mul.wide.s32 	%rd285, %r213, 8;
	add.s64 	%rd286, %rd3, %rd285;
	st.global.u64 	[%rd286], %rd77;
	mul.wide.s32 	%rd287, %r213, 4;
	add.s64 	%rd288, %rd4, %rd287;
	st.global.u32 	[%rd288], %r214;
$L__BB9_184:
	not.pred 	%p239, %p5;
	@%p239 bra 	$L__BB9_186;
	mul.wide.s32 	%rd289, %r215, 8;
	add.s64 	%rd290, %rd3, %rd289;
	st.global.u64 	[%rd290], %rd78;
	mul.wide.s32 	%rd291, %r215, 4;
	add.s64 	%rd292, %rd4, %rd291;
	st.global.u32 	[%rd292], %r216;
$L__BB9_186:
	mad.lo.s32 	%r962, %r165, 9, 7;
	setp.ne.s32 	%p240, %r962, %r4;
	setp.eq.s64 	%p241, %rd79, %rd80;
	and.pred  	%p242, %p240, %p241;
	@%p242 bra 	$L__BB9_188;
	mul.wide.s32 	%rd293, %r217, 8;
	add.s64 	%rd294, %rd3, %rd293;
	st.global.u64 	[%rd294], %rd79;
	mul.wide.s32 	%rd295, %r217, 4;
	add.s64 	%rd296, %rd4, %rd295;
	st.global.u32 	[%rd296], %r218;
$L__BB9_188:
	mad.lo.s32 	%r963, %r165, 9, 8;
	setp.ne.s32 	%p243, %r963, %r4;
	setp.eq.s64 	%p244, %rd80, %rd81;
	and.pred  	%p245, %p243, %p244;
	@%p245 bra 	$L__BB9_190;
	mul.wide.s32 	%rd297, %r219, 8;
	add.s64 	%rd298, %rd3, %rd297;
	st.global.u64 	[%rd298], %rd80;
	mul.wide.s32 	%rd299, %r219, 4;
	add.s64 	%rd300, %rd4, %rd299;
	st.global.u32 	[%rd300], %r220;
$L__BB9_190:
	setp.ne.s32 	%p266, %r165, 255;
	@%p266 bra 	$L__BB9_286;
	setp.ne.s32 	%p267, %r4, 2304;
	@%p267 bra 	$L__BB9_193;
	mul.wide.s32 	%rd312, %r1661, 8;
	add.s64 	%rd313, %rd3, %rd312;
	st.global.u64 	[%rd313], %rd81;
	mul.wide.s32 	%rd314, %r1661, 4;
	add.s64 	%rd315, %rd4, %rd314;
	st.global.u32 	[%rd315], %r202;
	add.s32 	%r1661, %r1661, 1;
$L__BB9_193:
	ld.param.u64 	%rd478, [_ZN6thrust24THRUST_300001_SM_1000_NS8cuda_cub4core6detail13_kernel_agentINS1_15__reduce_by_key16ReduceByKeyAgentINS0_6detail15normal_iteratorINS0_10device_ptrImEEEENS0_17constant_iteratorIiNS0_11use_defaultESD_EESB_NS8_INS9_IiEEEEN4cuda3std3__48equal_toImEENSJ_4plusIiEEPiiEEJSB_SE_SB_SG_SO_N3cub18CUB_300001_SM_100024ReduceByKeyScanTileStateIiiLb1EEESL_SN_iiEEEvDpT0__param_4];
	cvta.to.global.u64 	%rd316, %rd478;
	st.global.u32 	[%rd316], %r1661;
	bra.uni 	$L__BB9_286;
$L__BB9_194:
	mul.wide.u32 	%rd145, %r3, 8;
	add.s64 	%rd144, %rd2, %rd145;
	// begin inline asm
	ld.global.nc.u64 %rd509, [%rd144];
	// end inline asm
	mov.u32 	%r237, %tid.x;
	and.b32  	%r326, %r237, 31;
	and.b32  	%r327, %r237, 992;
	mul.lo.s32 	%r328, %r327, 9;
	or.b32  	%r238, %r328, %r326;
	setp.ge.u32 	%p15, %r238, %r4;
	mov.u64 	%rd501, %rd509;
	@%p15 bra 	$L__BB9_196;
	add.s32 	%r329, %r238, %r3;
	mul.wide.u32 	%rd148, %r329, 8;
	add.s64 	%rd147, %rd2, %rd148;
	// begin inline asm
	ld.global.nc.u64 %rd501, [%rd147];
	// end inline asm
$L__BB9_196:
	add.s32 	%r330, %r238, 32;
	setp.ge.u32 	%p16, %r330, %r4;
	shl.b32 	%r331, %r238, 3;
	cvt.u64.u32 	%rd149, %r331;
	add.s64 	%rd100, %rd144, %rd149;
	mov.u64 	%rd502, %rd509;
	@%p16 bra 	$L__BB9_198;
	add.s64 	%rd151, %rd100, 256;
	// begin inline asm
	ld.global.nc.u64 %rd502, [%rd151];
	// end inline asm
$L__BB9_198:
	add.s32 	%r332, %r238, 64;
	setp.ge.u32 	%p17, %r332, %r4;
	mov.u64 	%rd503, %rd509;
	@%p17 bra 	$L__BB9_200;
	add.s64 	%rd153, %rd100, 512;
	// begin inline asm
	ld.global.nc.u64 %rd503, [%rd153];
	// end inline asm
$L__BB9_200:
	add.s32 	%r333, %r238, 96;
	setp.ge.u32 	%p18, %r333, %r4;
	mov.u64 	%rd504, %rd509;
	@%p18 bra 	$L__BB9_202;
	add.s64 	%rd155, %rd100, 768;
	// begin inline asm
	ld.global.nc.u64 %rd504, [%rd155];
	// end inline asm
$L__BB9_202:
	add.s32 	%r334, %r238, 128;
	setp.ge.u32 	%p19, %r334, %r4;
	mov.u64 	%rd505, %rd509;
	@%p19 bra 	$L__BB9_204;
	add.s64 	%rd157, %rd100, 1024;
	// begin inline asm
	ld.global.nc.u64 %rd505, [%rd157];
	// end inline asm
$L__BB9_204:
	add.s32 	%r335, %r238, 160;
	setp.ge.u32 	%p20, %r335, %r4;
	mov.u64 	%rd506, %rd509;
	@%p20 bra 	$L__BB9_206;
	add.s64 	%rd159, %rd100, 1280;
	// begin inline asm
	ld.global.nc.u64 %rd506, [%rd159];
	// end inline asm
$L__BB9_206:
	add.s32 	%r336, %r238, 192;
	setp.ge.u32 	%p21, %r336, %r4;
	mov.u64 	%rd507, %rd509;
	@%p21 bra 	$L__BB9_208;
	add.s64 	%rd161, %rd100, 1536;
	// begin inline asm
	ld.global.nc.u64 %rd507, [%rd161];
	// end inline asm
$L__BB9_208:
	add.s32 	%r337, %r238, 224;
	setp.ge.u32 	%p22, %r337, %r4;
	mov.u64 	%rd508, %rd509;
	@%p22 bra 	$L__BB9_210;
	add.s64 	%rd163, %rd100, 1792;
	// begin inline asm
	ld.global.nc.u64 %rd508, [%rd163];
	// end inline asm
$L__BB9_210:
	add.s32 	%r338, %r238, 256;
	setp.ge.u32 	%p23, %r338, %r4;
	@%p23 bra 	$L__BB9_212;
	add.s64 	%rd165, %rd100, 2048;
	// begin inline asm
	ld.global.nc.u64 %rd509, [%rd165];
	// end inline asm
$L__BB9_212:
	// begin inline asm
	mov.u32 %r339, %laneid;
	// end inline asm
	shr.u32 	%r240, %r237, 5;
	mad.lo.s32 	%r241, %r240, 288, %r339;
	shl.b32 	%r340, %r241, 3;
	mov.u32 	%r341, _ZN6thrust24THRUST_300001_SM_1000_NS8cuda_cub4core6detail5shmemE;
	add.s32 	%r242, %r341, %r340;
	st.shared.u64 	[%r242], %rd501;
	st.shared.u64 	[%r242+256], %rd502;
	st.shared.u64 	[%r242+512], %rd503;
	st.shared.u64 	[%r242+768], %rd504;
	st.shared.u64 	[%r242+1024], %rd505;
	st.shared.u64 	[%r242+1280], %rd506;
	st.shared.u64 	[%r242+1536], %rd507;
	st.shared.u64 	[%r242+1792], %rd508;
	st.shared.u64 	[%r242+2048], %rd509;
	bar.warp.sync 	-1;
	shl.b32 	%r243, %r339, 3;
	shl.b32 	%r342, %r339, 6;
	add.s32 	%r244, %r242, %r342;
	ld.shared.u64 	%rd117, [%r244];
	ld.shared.u64 	%rd118, [%r244+8];
	ld.shared.u64 	%rd119, [%r244+16];
	ld.shared.u64 	%rd120, [%r244+24];
	ld.shared.u64 	%rd121, [%r244+32];
	ld.shared.u64 	%rd122, [%r244+40];
	ld.shared.u64 	%rd123, [%r244+48];
	ld.shared.u64 	%rd124, [%r244+56];
	ld.shared.u64 	%rd125, [%r244+64];
	setp.ne.s32 	%p24, %r237, 0;
	mov.b64 	%rd511, 0;
	@%p24 bra 	$L__BB9_214;
	add.s64 	%rd168, %rd144, -8;
	// begin inline asm
	ld.global.nc.u64 %rd511, [%rd168];
	// end inline asm
$L__BB9_214:
	setp.eq.s32 	%p25, %r237, 0;
	bar.sync 	0;
	shl.b32 	%r343, %r241, 2;
	sub.s32 	%r344, %r242, %r343;
	st.shared.u32 	[%r344], %r1;
	st.shared.u32 	[%r344+128], %r1;
	st.shared.u32 	[%r344+256], %r1;
	st.shared.u32 	[%r344+384], %r1;
	st.shared.u32 	[%r344+512], %r1;
	st.shared.u32 	[%r344+640], %r1;
	st.shared.u32 	[%r344+768], %r1;
	st.shared.u32 	[%r344+896], %r1;
	st.shared.u32 	[%r344+1024], %r1;
	bar.warp.sync 	-1;
	add.s32 	%r345, %r241, %r243;
	shl.b32 	%r346, %r345, 2;
	sub.s32 	%r347, %r244, %r346;
	ld.shared.u32 	%r245, [%r347];
	ld.shared.u32 	%r246, [%r347+4];
	ld.shared.u32 	%r247, [%r347+8];
	ld.shared.u32 	%r248, [%r347+12];
	ld.shared.u32 	%r249, [%r347+16];
	ld.shared.u32 	%r250, [%r347+20];
	ld.shared.u32 	%r251, [%r347+24];
	ld.shared.u32 	%r252, [%r347+28];
	ld.shared.u32 	%r253, [%r347+32];
	bar.sync 	0;
	shl.b32 	%r348, %r237, 3;
	add.s32 	%r350, %r341, %r348;
	add.s32 	%r254, %r350, 2176;
	st.shared.u64 	[%r350+2176], %rd125;
	bar.sync 	0;
	@%p25 bra 	$L__BB9_216;
	ld.shared.u64 	%rd511, [%r254+-8];
$L__BB9_216:
	setp.ne.s64 	%p26, %rd511, %rd117;
	setp.ne.s64 	%p27, %rd117, %rd118;
	setp.ne.s64 	%p28, %rd118, %rd119;
	setp.ne.s64 	%p29, %rd119, %rd120;
	setp.ne.s64 	%p30, %rd120, %rd121;
	setp.ne.s64 	%p31, %rd121, %rd122;
	setp.ne.s64 	%p32, %rd122, %rd123;
	setp.ne.s64 	%p33, %rd123, %rd124;
	setp.ne.s64 	%p34, %rd124, %rd125;
	mul.lo.s32 	%r411, %r237, 9;
	setp.eq.s32 	%p35, %r411, %r4;
	or.pred  	%p36, %p35, %p26;
	selp.u32 	%r412, 1, 0, %p36;
	add.s32 	%r413, %r411, 1;
	setp.eq.s32 	%p37, %r413, %r4;
	or.pred  	%p38, %p37, %p27;
	selp.u32 	%r414, 1, 0, %p38;
	add.s32 	%r415, %r411, 2;
	setp.eq.s32 	%p39, %r415, %r4;
	or.pred  	%p40, %p39, %p28;
	selp.u32 	%r416, 1, 0, %p40;
	add.s32 	%r417, %r411, 3;
	setp.eq.s32 	%p41, %r417, %r4;
	or.pred  	%p6, %p41, %p29;
	selp.u32 	%r418, 1, 0, %p6;
	add.s32 	%r419, %r411, 4;
	setp.eq.s32 	%p42, %r419, %r4;
	or.pred  	%p7, %p42, %p30;
	selp.u32 	%r420, 1, 0, %p7;
	add.s32 	%r421, %r411, 5;
	setp.eq.s32 	%p43, %r421, %r4;
	or.pred  	%p8, %p43, %p31;
	selp.u32 	%r422, 1, 0, %p8;
	add.s32 	%r423, %r411, 6;
	setp.eq.s32 	%p44, %r423, %r4;
	or.pred  	%p45, %p44, %p32;
	selp.u32 	%r424, 1, 0, %p45;
	add.s32 	%r425, %r411, 7;
	setp.eq.s32 	%p46, %r425, %r4;
	or.pred  	%p47, %p46, %p33;
	selp.u32 	%r426, 1, 0, %p47;
	add.s32 	%r427, %r411, 8;
	setp.eq.s32 	%p48, %r427, %r4;
	or.pred  	%p49, %p48, %p34;
	selp.u32 	%r428, 1, 0, %p49;
	add.s32 	%r429, %r414, %r412;
	selp.b32 	%r430, 0, %r245, %p38;
	add.s32 	%r431, %r246, %r430;
	add.s32 	%r432, %r429, %r416;
	selp.b32 	%r433, 0, %r431, %p40;
	add.s32 	%r434, %r247, %r433;
	add.s32 	%r435, %r432, %r418;
	selp.b32 	%r436, 0, %r434, %p6;
	add.s32 	%r437, %r248, %r436;
	add.s32 	%r438, %r435, %r420;
	selp.b32 	%r439, 0, %r437, %p7;
	add.s32 	%r440, %r249, %r439;
	add.s32 	%r441, %r438, %r422;
	selp.b32 	%r442, 0, %r440, %p8;
	add.s32 	%r443, %r250, %r442;
	add.s32 	%r444, %r441, %r424;
	selp.b32 	%r445, 0, %r443, %p45;
	add.s32 	%r446, %r251, %r445;
	add.s32 	%r447, %r444, %r426;
	selp.b32 	%r448, 0, %r446, %p47;
	add.s32 	%r449, %r252, %r448;
	add.s32 	%r352, %r447, %r428;
	selp.b32 	%r450, 0, %r449, %p49;
	add.s32 	%r357, %r253, %r450;
	mov.b32 	%r408, 1;
	mov.b32 	%r409, 0;
	mov.b32 	%r410, -1;
	// begin inline asm
	shfl.sync.up.b32 %r351, %r352, %r408, %r409, %r410;
	// end inline asm
	// begin inline asm
	shfl.sync.up.b32 %r356, %r357, %r408, %r409, %r410;
	// end inline asm
	setp.eq.s32 	%p50, %r352, 0;
	selp.b32 	%r451, %r356, 0, %p50;
	setp.lt.s32 	%p51, %r339, 1;
	selp.b32 	%r452, 0, %r351, %p51;
	add.s32 	%r362, %r452, %r352;
	selp.b32 	%r453, 0, %r451, %p51;
	add.s32 	%r367, %r453, %r357;
	mov.b32 	%r368, 2;
	// begin inline asm
	shfl.sync.up.b32 %r361, %r362, %r368, %r409, %r410;
	// end inline asm
	// begin inline asm
	shfl.sync.up.b32 %r366, %r367, %r368, %r409, %r410;
	// end inline asm
	setp.eq.s32 	%p52, %r362, 0;
	selp.b32 	%r454, %r366, 0, %p52;
	setp.lt.s32 	%p53, %r339, 2;
	selp.b32 	%r455, 0, %r361, %p53;
	add.s32 	%r372, %r455, %r362;
	selp.b32 	%r456, 0, %r454, %p53;
	add.s32 	%r377, %r456, %r367;
	mov.b32 	%r378, 4;
	// begin inline asm
	shfl.sync.up.b32 %r371, %r372, %r378, %r409, %r410;
	// end inline asm
	// begin inline asm
	shfl.sync.up.b32 %r376, %r377, %r378, %r409, %r410;
	// end inline asm
	setp.eq.s32 	%p54, %r372, 0;
	selp.b32 	%r457, %r376, 0, %p54;
	setp.lt.s32 	%p55, %r339, 4;
	selp.b32 	%r458, 0, %r371, %p55;
	add.s32 	%r382, %r458, %r372;
	selp.b32 	%r459, 0, %r457, %p55;
	add.s32 	%r387, %r459, %r377;
	mov.b32 	%r388, 8;
	// begin inline asm
	shfl.sync.up.b32 %r381, %r382, %r388, %r409, %r410;
	// end inline asm
	// begin inline asm
	shfl.sync.up.b32 %r386, %r387, %r388, %r409, %r410;
	// end inline asm
	setp.eq.s32 	%p56, %r382, 0;
	selp.b32 	%r460, %r386, 0, %p56;
	setp.lt.s32 	%p57, %r339, 8;
	selp.b32 	%r461, 0, %r381, %p57;
	add.s32 	%r392, %r461, %r382;
	selp.b32 	%r462, 0, %r460, %p57;
	add.s32 	%r397, %r462, %r387;
	mov.b32 	%r398, 16;
	// begin inline asm
	shfl.sync.up.b32 %r391, %r392, %r398, %r409, %r410;
	// end inline asm
	// begin inline asm
	shfl.sync.up.b32 %r396, %r397, %r398, %r409, %r410;
	// end inline asm
	setp.eq.s32 	%p58, %r392, 0;
	selp.b32 	%r463, %r396, 0, %p58;
	setp.lt.s32 	%p59, %r339, 16;
	selp.b32 	%r464, 0, %r391, %p59;
	add.s32 	%r402, %r464, %r392;
	selp.b32 	%r465, 0, %r463, %p59;
	add.s32 	%r407, %r465, %r397;
	// begin inline asm
	shfl.sync.up.b32 %r1665, %r402, %r408, %r409, %r410;
	// end inline asm
	// begin inline asm
	shfl.sync.up.b32 %r1666, %r407, %r408, %r409, %r410;
	// end inline asm
	setp.ne.s32 	%p60, %r339, 31;
	@%p60 bra 	$L__BB9_218;
	shl.b32 	%r466, %r240, 3;
	mov.u32 	%r467, _ZN6thrust24THRUST_300001_SM_1000_NS8cuda_cub4core6detail5shmemE;
	add.s32 	%r468, %r467, %r466;
	st.shared.v2.u32 	[%r468], {%r402, %r407};
$L__BB9_218:
	bar.sync 	0;
	ld.shared.v4.u32 	{%r469, %r470, %r471, %r472}, [_ZN6thrust24THRUST_300001_SM_1000_NS8cuda_cub4core6detail5shmemE];
	add.s32 	%r473, %r471, %r469;
	setp.eq.s32 	%p61, %r471, 0;
	selp.b32 	%r474, %r470, 0, %p61;
	add.s32 	%r475, %r474, %r472;
	setp.eq.s32 	%p62, %r240, 2;
	selp.b32 	%r476, %r473, %r469, %p62;
	selp.b32 	%r477, %r475, %r470, %p62;
	ld.shared.v4.u32 	{%r478, %r479, %r480, %r481}, [_ZN6thrust24THRUST_300001_SM_1000_NS8cuda_cub4core6detail5shmemE+16];
	add.s32 	%r482, %r478, %r473;
	setp.eq.s32 	%p63, %r478, 0;
	selp.b32 	%r483, %r475, 0, %p63;
	add.s32 	%r484, %r483, %r479;
	setp.eq.s32 	%p64, %r240, 3;
	selp.b32 	%r485, %r482, %r476, %p64;
	selp.b32 	%r486, %r484, %r477, %p64;
	add.s32 	%r487, %r480, %r482;
	setp.eq.s32 	%p65, %r480, 0;
	selp.b32 	%r488, %r484, 0, %p65;
	add.s32 	%r489, %r488, %r481;
	setp.eq.s32 	%p66, %r240, 4;
	selp.b32 	%r490, %r487, %r485, %p66;
	selp.b32 	%r491, %r489, %r486, %p66;
	ld.shared.v4.u32 	{%r492, %r493, %r494, %r495}, [_ZN6thrust24THRUST_300001_SM_1000_NS8cuda_cub4core6detail5shmemE+32];
	add.s32 	%r496, %r492, %r487;
	setp.eq.s32 	%p67, %r492, 0;
	selp.b32 	%r497, %r489, 0, %p67;
	add.s32 	%r498, %r497, %r493;
	setp.eq.s32 	%p68, %r240, 5;
	selp.b32 	%r499, %r496, %r490, %p68;
	selp.b32 	%r500, %r498, %r491, %p68;
	add.s32 	%r501, %r494, %r496;
	setp.eq.s32 	%p69, %r494, 0;
	selp.b32 	%r502, %r498, 0, %p69;
	add.s32 	%r503, %r502, %r495;
	setp.eq.s32 	%p70, %r240, 6;
	selp.b32 	%r504, %r501, %r499, %p70;
	selp.b32 	%r505, %r503, %r500, %p70;
	ld.shared.v4.u32 	{%r506, %r507, %r508, %r509}, [_ZN6thrust24THRUST_300001_SM_1000_NS8cuda_cub4core6detail5shmemE+48];
	add.s32 	%r510, %r506, %r501;
	setp.eq.s32 	%p71, %r506, 0;
	selp.b32 	%r511, %r503, 0, %p71;
	add.s32 	%r512, %r511, %r507;
	setp.eq.s32 	%p72, %r240, 7;
	selp.b32 	%r259, %r510, %r504, %p72;
	selp.b32 	%r260, %r512, %r505, %p72;
	add.s32 	%r261, %r508, %r510;
	setp.eq.s32 	%p73, %r508, 0;
	selp.b32 	%r513, %r512, 0, %p73;
	add.s32 	%r262, %r513, %r509;
	setp.lt.u32 	%p74, %r237, 32;
	@%p74 bra 	$L__BB9_220;
	setp.eq.s32 	%p75, %r1665, 0;
	selp.b32 	%r514, %r260, 0, %p75;
	add.s32 	%r515, %r514, %r1666;
	setp.eq.s32 	%p76, %r339, 0;
	selp.b32 	%r516, 0, %r1665, %p76;
	add.s32 	%r1665, %r259, %r516;
	selp.b32 	%r1666, %r260, %r515, %p76;
	bra.uni 	$L__BB9_236;
$L__BB9_220:
	setp.ne.s32 	%p77, %r237, 0;
	mul.wide.u32 	%rd169, %r2, 16;
	add.s64 	%rd130, %rd1, %rd169;
	@%p77 bra 	$L__BB9_222;
	st.shared.u32 	[_ZN6thrust24THRUST_300001_SM_1000_NS8cuda_cub4core6detail5shmemE+116], %r261;
	st.shared.u32 	[_ZN6thrust24THRUST_300001_SM_1000_NS8cuda_cub4core6detail5shmemE+120], %r262;
	mov.b64 	%rd171, {%r261, %r262};
	add.s64 	%rd170, %rd130, 512;
	mov.b64 	%rd172, 100;
	// begin inline asm
	st.relaxed.gpu.v2.u64 [%rd170], {%rd171, %rd172};
	// end inline asm
$L__BB9_222:
	mov.u32 	%r517, %nctaid.x;
	setp.gt.u32 	%p78, %r517, 499;
	@%p78 bra 	$L__BB9_224;
	membar.cta;
	bra.uni 	$L__BB9_225;
$L__BB9_224:
	mov.b32 	%r518, 450;
	// begin inline asm
	nanosleep.u32 %r518;
	// end inline asm
$L__BB9_225:
	mul.wide.u32 	%rd173, %r237, 16;
	xor.b64  	%rd174, %rd173, -16;
	add.s64 	%rd175, %rd130, %rd174;
	add.s64 	%rd131, %rd175, 512;
$L__BB9_226:
	// begin inline asm
	ld.relaxed.gpu.v2.u64 {%rd176, %rd512}, [%rd131];
	// end inline asm
	setp.eq.s64 	%p79, %rd512, 99;
	mov.b32 	%r519, -1;
	vote.sync.any.pred 	%p80, %p79, %r519;
	@%p80 bra 	$L__BB9_226;
	mov.b64 	{%r523, %r528}, %rd176;
	setp.eq.s64 	%p81, %rd512, 101;
	mov.b32 	%r571, -1;
	vote.sync.ballot.b32 	%r572, %p81, %r571;
	// begin inline asm
	mov.u32 %r521, %lanemask_ge;
	// end inline asm
	and.b32  	%r573, %r572, %r521;
	or.b32  	%r574, %r573, -2147483648;
	add.s32 	%r575, %r574, -1;
	not.b32 	%r576, %r574;
	and.b32  	%r577, %r576, %r575;
	popc.b32 	%r525, %r577;
	mov.b32 	%r529, 1;
	// begin inline asm
	shfl.sync.down.b32 %r522, %r523, %r529, %r525, %r571;
	// end inline asm
	// begin inline asm
	shfl.sync.down.b32 %r527, %r528, %r529, %r525, %r571;
	// end inline asm
	setp.lt.s32 	%p83, %r339, %r525;
	setp.eq.s32 	%p84, %r523, 0;
	selp.b32 	%r578, %r522, 0, %p83;
	add.s32 	%r533, %r578, %r523;
	selp.b32 	%r579, %r527, 0, %p84;
	selp.b32 	%r580, %r579, 0, %p83;
	add.s32 	%r538, %r580, %r528;
	mov.b32 	%r539, 2;
	// begin inline asm
	shfl.sync.down.b32 %r532, %r533, %r539, %r525, %r571;
	// end inline asm
	// begin inline asm
	shfl.sync.down.b32 %r537, %r538, %r539, %r525, %r571;
	// end inline asm
	add.s32 	%r581, %r339, 2;
	setp.gt.s32 	%p85, %r581, %r525;
	setp.eq.s32 	%p86, %r533, 0;
	selp.b32 	%r582, %r537, 0, %p86;
	selp.b32 	%r583, 0, %r532, %p85;
	add.s32 	%r543, %r533, %r583;
	selp.b32 	%r584, 0, %r582, %p85;
	add.s32 	%r548, %r584, %r538;
	mov.b32 	%r549, 4;
	// begin inline asm
	shfl.sync.down.b32 %r542, %r543, %r549, %r525, %r571;
	// end inline asm
	// begin inline asm
	shfl.sync.down.b32 %r547, %r548, %r549, %r525, %r571;
	// end inline asm
	add.s32 	%r585, %r339, 4;
	setp.gt.s32 	%p87, %r585, %r525;
	setp.eq.s32 	%p88, %r543, 0;
	selp.b32 	%r586, %r547, 0, %p88;
	selp.b32 	%r587, 0, %r542, %p87;
	add.s32 	%r553, %r543, %r587;
	selp.b32 	%r588, 0, %r586, %p87;
	add.s32 	%r558, %r548, %r588;
	mov.b32 	%r559, 8;
	// begin inline asm
	shfl.sync.down.b32 %r552, %r553, %r559, %r525, %r571;
	// end inline asm
	// begin inline asm
	shfl.sync.down.b32 %r557, %r558, %r559, %r525, %r571;
	// end inline asm
	add.s32 	%r266, %r339, 8;
	setp.gt.s32 	%p89, %r266, %r525;
	setp.eq.s32 	%p90, %r553, 0;
	selp.b32 	%r589, %r557, 0, %p90;
	selp.b32 	%r590, 0, %r552, %p89;
	add.s32 	%r563, %r553, %r590;
	selp.b32 	%r591, 0, %r589, %p89;
	add.s32 	%r568, %r558, %r591;
	mov.b32 	%r569, 16;
	// begin inline asm
	shfl.sync.down.b32 %r562, %r563, %r569, %r525, %r571;
	// end inline asm
	// begin inline asm
	shfl.sync.down.b32 %r567, %r568, %r569, %r525, %r571;
	// end inline asm
	add.s32 	%r267, %r339, 16;
	setp.gt.s32 	%p91, %r267, %r525;
	setp.eq.s32 	%p92, %r563, 0;
	selp.b32 	%r592, %r567, 0, %p92;
	selp.b32 	%r593, 0, %r562, %p91;
	add.s32 	%r1662, %r593, %r563;
	selp.b32 	%r594, 0, %r592, %p91;
	add.s32 	%r1663, %r568, %r594;
	not.b32 	%r595, %r237;
	add.s32 	%r1664, %r2, %r595;
	add.s64 	%rd134, %rd1, 512;
$L__BB9_228:
	setp.ne.s64 	%p93, %rd512, 101;
	mov.b32 	%r596, -1;
	vote.sync.all.pred 	%p94, %p93, %r596;
	not.pred 	%p95, %p94;
	@%p95 bra 	$L__BB9_232;
	mul.wide.s32 	%rd239, %r1664, 16;
	add.s64 	%rd240, %rd134, %rd239;
	add.s64 	%rd238, %rd240, -512;
$L__BB9_230:
	// begin inline asm
	ld.relaxed.gpu.v2.u64 {%rd236, %rd512}, [%rd238];
	// end inline asm
	setp.eq.s64 	%p151, %rd512, 99;
	mov.b32 	%r686, -1;
	vote.sync.any.pred 	%p152, %p151, %r686;
	@%p152 bra 	$L__BB9_230;
	mov.b64 	{%r689, %r694}, %rd236;
	setp.eq.s64 	%p153, %rd512, 101;
	mov.b32 	%r737, -1;
	vote.sync.ballot.b32 	%r738, %p153, %r737;
	and.b32  	%r739, %r738, %r521;
	or.b32  	%r740, %r739, -2147483648;
	add.s32 	%r741, %r740, -1;
	not.b32 	%r742, %r740;
	and.b32  	%r743, %r742, %r741;
	popc.b32 	%r691, %r743;
	mov.b32 	%r695, 1;
	// begin inline asm
	shfl.sync.down.b32 %r688, %r689, %r695, %r691, %r737;
	// end inline asm
	// begin inline asm
	shfl.sync.down.b32 %r693, %r694, %r695, %r691, %r737;
	// end inline asm
	setp.lt.s32 	%p155, %r339, %r691;
	setp.eq.s32 	%p156, %r689, 0;
	selp.b32 	%r744, %r688, 0, %p155;
	add.s32 	%r699, %r744, %r689;
	selp.b32 	%r745, %r693, 0, %p156;
	selp.b32 	%r746, %r745, 0, %p155;
	add.s32 	%r704, %r746, %r694;
	mov.b32 	%r705, 2;
	// begin inline asm
	shfl.sync.down.b32 %r698, %r699, %r705, %r691, %r737;
	// end inline asm
	// begin inline asm
	shfl.sync.down.b32 %r703, %r704, %r705, %r691, %r737;
	// end inline asm
	add.s32 	%r747, %r339, 2;
	setp.gt.s32 	%p157, %r747, %r691;
	setp.eq.s32 	%p158, %r699, 0;
	selp.b32 	%r748, %r703, 0, %p158;
	selp.b32 	%r749, 0, %r698, %p157;
	add.s32 	%r709, %r699, %r749;
	selp.b32 	%r750, 0, %r748, %p157;
	add.s32 	%r714, %r750, %r704;
	mov.b32 	%r715, 4;
	// begin inline asm
	shfl.sync.down.b32 %r708, %r709, %r715, %r691, %r737;
	// end inline asm
	// begin inline asm
	shfl.sync.down.b32 %r713, %r714, %r715, %r691, %r737;
	// end inline asm
	add.s32 	%r751, %r339, 4;
	setp.gt.s32 	%p159, %r751, %r691;
	setp.eq.s32 	%p160, %r709, 0;
	selp.b32 	%r752, %r713, 0, %p160;
	selp.b32 	%r753, 0, %r708, %p159;
	add.s32 	%r719, %r709, %r753;
	selp.b32 	%r754, 0, %r752, %p159;
	add.s32 	%r724, %r714, %r754;
	mov.b32 	%r725, 8;
	// begin inline asm
	shfl.sync.down.b32 %r718, %r719, %r725, %r691, %r737;
	// end inline asm
	// begin inline asm
	shfl.sync.down.b32 %r723, %r724, %r725, %r691, %r737;
	// end inline asm
	setp.gt.s32 	%p161, %r266, %r691;
	setp.eq.s32 	%p162, %r719, 0;
	selp.b32 	%r755, %r723, 0, %p162;
	selp.b32 	%r756, 0, %r718, %p161;
	add.s32 	%r729, %r719, %r756;
	selp.b32 	%r757, 0, %r755, %p161;
	add.s32 	%r734, %r724, %r757;
	mov.b32 	%r735, 16;
	// begin inline asm
	shfl.sync.down.b32 %r728, %r729, %r735, %r691, %r737;
	// end inline asm
	// begin inline asm
	shfl.sync.down.b32 %r733, %r734, %r735, %r691, %r737;
	// end inline asm
	setp.gt.s32 	%p163, %r267, %r691;
	setp.eq.s32 	%p164, %r729, 0;
	selp.b32 	%r758, %r733, 0, %p164;
	selp.b32 	%r759, 0, %r728, %p163;
	selp.b32 	%r760, 0, %r758, %p163;
	add.s32 	%r761, %r734, %r760;
	add.s32 	%r762, %r759, %r1662;
	add.s32 	%r274, %r762, %r729;
	setp.eq.s32 	%p165, %r1662, 0;
	selp.b32 	%r763, %r761, 0, %p165;
	add.s32 	%r1663, %r763, %r1663;
	add.s32 	%r1664, %r1664, -32;
	mov.u32 	%r1662, %r274;
	bra.uni 	$L__BB9_228;
$L__BB9_232:
	@%p77 bra 	$L__BB9_234;
	add.s32 	%r598, %r1662, %r261;
	setp.eq.s32 	%p97, %r261, 0;
	selp.b32 	%r599, %r1663, 0, %p97;
	add.s32 	%r600, %r599, %r262;
	mov.b64 	%rd180, {%r598, %r600};
	add.s64 	%rd179, %rd130, 512;
	mov.b64 	%rd181, 101;
	// begin inline asm
	st.relaxed.gpu.v2.u64 [%rd179], {%rd180, %rd181};
	// end inline asm
	st.shared.u32 	[_ZN6thrust24THRUST_300001_SM_1000_NS8cuda_cub4core6detail5shmemE+100], %r1662;
	st.shared.v2.u32 	[_ZN6thrust24THRUST_300001_SM_1000_NS8cuda_cub4core6detail5shmemE+104], {%r1663, %r598};
	st.shared.u32 	[_ZN6thrust24THRUST_300001_SM_1000_NS8cuda_cub4core6detail5shmemE+112], %r600;
$L__BB9_234:
	setp.ne.s32 	%p98, %r339, 0;
	@%p98 bra 	$L__BB9_236;
	st.shared.v2.u32 	[_ZN6thrust24THRUST_300001_SM_1000_NS8cuda_cub4core6detail5shmemE+72], {%r1662, %r1663};
	mov.u32 	%r1665, %r1662;
	mov.u32 	%r1666, %r1663;
$L__BB9_236:
	setp.eq.s32 	%p99, %r237, 0;
	bar.sync 	0;
	@%p99 bra 	$L__BB9_238;
	ld.shared.v2.u32 	{%r601, %r602}, [_ZN6thrust24THRUST_300001_SM_1000_NS8cuda_cub4core6detail5shmemE+72];
	add.s32 	%r279, %r601, %r1665;
	setp.eq.s32 	%p100, %r1665, 0;
	selp.b32 	%r603, %r602, 0, %p100;
	add.s32 	%r1666, %r603, %r1666;
	mov.u32 	%r1665, %r279;
$L__BB9_238:
	mul.lo.s32 	%r604, %r237, 9;
	setp.eq.s32 	%p101, %r604, %r4;
	setp.ne.s64 	%p102, %rd511, %rd117;
	or.pred  	%p103, %p101, %p102;
	selp.u32 	%r605, 1, 0, %p103;
	add.s32 	%r283, %r1665, %r605;
	selp.b32 	%r606, 0, %r1666, %p103;
	add.s32 	%r284, %r606, %r245;
	add.s32 	%r607, %r604, 1;
	setp.eq.s32 	%p104, %r607, %r4;
	setp.ne.s64 	%p105, %rd117, %rd118;
	or.pred  	%p106, %p104, %p105;
	selp.u32 	%r608, 1, 0, %p106;
	add.s32 	%r609, %r608, %r605;
	add.s32 	%r285, %r609, %r1665;
	selp.b32 	%r610, 0, %r284, %p106;
	add.s32 	%r286, %r246, %r610;
	add.s32 	%r611, %r604, 2;
	setp.eq.s32 	%p107, %r611, %r4;
	setp.ne.s64 	%p108, %rd118, %rd119;
	or.pred  	%p9, %p107, %p108;
	selp.u32 	%r612, 1, 0, %p9;
	add.s32 	%r287, %r285, %r612;
	selp.b32 	%r613, 0, %r286, %p9;
	add.s32 	%r288, %r247, %r613;
	selp.u32 	%r614, 1, 0, %p6;
	add.s32 	%r289, %r287, %r614;
	selp.b32 	%r615, 0, %r288, %p6;
	add.s32 	%r290, %r248, %r615;
	selp.u32 	%r616, 1, 0, %p7;
	add.s32 	%r291, %r289, %r616;
	selp.b32 	%r617, 0, %r290, %p7;
	add.s32 	%r292, %r249, %r617;
	selp.u32 	%r618, 1, 0, %p8;
	add.s32 	%r293, %r291, %r618;
	selp.b32 	%r619, 0, %r292, %p8;
	add.s32 	%r294, %r250, %r619;
	add.s32 	%r620, %r604, 6;
	setp.eq.s32 	%p109, %r620, %r4;
	setp.ne.s64 	%p110, %rd122, %rd123;
	or.pred  	%p10, %p109, %p110;
	selp.u32 	%r621, 1, 0, %p10;
	add.s32 	%r295, %r293, %r621;
	selp.b32 	%r622, 0, %r294, %p10;
	add.s32 	%r296, %r251, %r622;
	add.s32 	%r623, %r604, 7;
	setp.eq.s32 	%p111, %r623, %r4;
	setp.ne.s64 	%p112, %rd123, %rd124;
	or.pred  	%p11, %p111, %p112;
	selp.u32 	%r624, 1, 0, %p11;
	add.s32 	%r297, %r295, %r624;
	selp.b32 	%r625, 0, %r296, %p11;
	add.s32 	%r298, %r252, %r625;
	ld.shared.v2.u32 	{%r299, %r300}, [_ZN6thrust24THRUST_300001_SM_1000_NS8cuda_cub4core6detail5shmemE+112];
	ld.shared.u32 	%r1676, [_ZN6thrust24THRUST_300001_SM_1000_NS8cuda_cub4core6detail5shmemE+108];
	ld.shared.u32 	%r302, [_ZN6thrust24THRUST_300001_SM_1000_NS8cuda_cub4core6detail5shmemE+100];
	setp.lt.s32 	%p113, %r300, 257;
	@%p113 bra 	$L__BB9_264;
	bar.sync 	0;
	mul.lo.s32 	%r629, %r237, 9;
	setp.ne.s32 	%p129, %r629, %r4;
	setp.eq.s64 	%p130, %rd511, %rd117;
	and.pred  	%p131, %p129, %p130;
	@%p131 bra 	$L__BB9_241;
	sub.s32 	%r630, %r1665, %r302;
	shl.b32 	%r631, %r630, 4;
	mov.u32 	%r632, _ZN6thrust24THRUST_300001_SM_1000_NS8cuda_cub4core6detail5shmemE;
	add.s32 	%r633, %r632, %r631;
	st.shared.u64 	[%r633], %rd511;
	st.shared.u32 	[%r633+8], %r1666;
$L__BB9_241:
	mad.lo.s32 	%r634, %r237, 9, 1;
	setp.ne.s32 	%p132, %r634, %r4;
	setp.eq.s64 	%p133, %rd117, %rd118;
	and.pred  	%p134, %p132, %p133;
	@%p134 bra 	$L__BB9_243;
	sub.s32 	%r635, %r283, %r302;
	shl.b32 	%r636, %r635, 4;
	mov.u32 	%r637, _ZN6thrust24THRUST_300001_SM_1000_NS8cuda_cub4core6detail5shmemE;
	add.s32 	%r638, %r637, %r636;
	st.shared.u64 	[%r638], %rd117;
	st.shared.u32 	[%r638+8], %r284;
$L__BB9_243:
	not.pred 	%p135, %p9;
	@%p135 bra 	$L__BB9_245;
	sub.s32 	%r639, %r285, %r302;
	shl.b32 	%r640, %r639, 4;
	mov.u32 	%r641, _ZN6thrust24THRUST_300001_SM_1000_NS8cuda_cub4core6detail5shmemE;
	add.s32 	%r642, %r641, %r640;
	st.shared.u64 	[%r642], %rd118;
	st.shared.u32 	[%r642+8], %r286;
$L__BB9_245:
	not.pred 	%p136, %p6;
	@%p136 bra 	$L__BB9_247;
	sub.s32 	%r643, %r287, %r302;
	shl.b32 	%r644, %r643, 4;
	mov.u32 	%r645, _ZN6thrust24THRUST_300001_SM_1000_NS8cuda_cub4core6detail5shmemE;
	add.s32 	%r646, %r645, %r644;
	st.shared.u64 	[%r646], %rd119;
	st.shared.u32 	[%r646+8], %r288;
$L__BB9_247:
	not.pred 	%p137, %p7;
	@%p137 bra 	$L__BB9_249;
	sub.s32 	%r647, %r289, %r302;
	shl.b32 	%r648, %r647, 4;
	mov.u32 	%r649, _ZN6thrust24THRUST_300001_SM_1000_NS8cuda_cub4core6detail5shmemE;
	add.s32 	%r650, %r649, %r648;
	st.shared.u64 	[%r650], %rd120;
	st.shared.u32 	[%r650+8], %r290;
$L__BB9_249:
	not.pred 	%p138, %p8;
	@%p138 bra 	$L__BB9_251;
	sub.s32 	%r651, %r291, %r302;
	shl.b32 	%r652, %r651, 4;
	mov.u32 	%r653, _ZN6thrust24THRUST_300001_SM_1000_NS8cuda_cub4core6detail5shmemE;
	add.s32 	%r654, %r653, %r652;
	st.shared.u64 	[%r654], %rd121;
	st.shared.u32 	[%r654+8], %r292;
$L__BB9_251:
	not.pred 	%p139, %p10;
	@%p139 bra 	$L__BB9_253;
	sub.s32 	%r655, %r293, %r302;
	shl.b32 	%r656, %r655, 4;
	mov.u32 	%r657, _ZN6thrust24THRUST_300001_SM_1000_NS8cuda_cub4core6detail5shmemE;
	add.s32 	%r658, %r657, %r656;
	st.shared.u64 	[%r658], %rd122;
	st.shared.u32 	[%r658+8], %r294;
$L__BB9_253:
	not.pred 	%p140, %p11;
	@%p140 bra 	$L__BB9_255;
	sub.s32 	%r659, %r295, %r302;
	shl.b32 	%r660, %r659, 4;
	mov.u32 	%r661, _ZN6thrust24THRUST_300001_SM_1000_NS8cuda_cub4core6detail5shmemE;
	add.s32 	%r662, %r661, %r660;
	st.shared.u64 	[%r662], %rd123;
	st.shared.u32 	[%r662+8], %r296;
$L__BB9_255:
	mad.lo.s32 	%r663, %r237, 9, 8;
	setp.ne.s32 	%p141, %r663, %r4;
	setp.eq.s64 	%p142, %rd124, %rd125;
	and.pred  	%p143, %p141, %p142;
	@%p143 bra 	$L__BB9_257;
	sub.s32 	%r664, %r297, %r302;
	shl.b32 	%r665, %r664, 4;
	mov.u32 	%r666, _ZN6thrust24THRUST_300001_SM_1000_NS8cuda_cub4core6detail5shmemE;
	add.s32 	%r667, %r666, %r665;
	st.shared.u64 	[%r667], %rd124;
	st.shared.u32 	[%r667+8], %r298;
$L__BB9_257:
	bar.sync 	0;
	setp.ge.s32 	%p144, %r237, %r300;
	@%p144 bra 	$L__BB9_282;
	not.b32 	%r668, %r237;
	add.s32 	%r303, %r300, %r668;
	and.b32  	%r669, %r303, 768;
	setp.eq.s32 	%p145, %r669, 768;
	mov.u32 	%r1675, %r237;
	@%p145 bra 	$L__BB9_261;
	shr.u32 	%r670, %r303, 8;
	add.s32 	%r671, %r670, 1;
	and.b32  	%r672, %r671, 3;
	shl.b32 	%r673, %r237, 4;
	mov.u32 	%r674, _ZN6thrust24THRUST_300001_SM_1000_NS8cuda_cub4core6detail5shmemE;
	add.s32 	%r675, %r673, %r674;
	add.s32 	%r1671, %r675, 8;
	add.s32 	%r1670, %r237, %r302;
	neg.s32 	%r1669, %r672;
	shl.b32 	%r676, %r671, 8;
	and.b32  	%r677, %r676, 768;
	add.s32 	%r1675, %r237, %r677;
$L__BB9_260:
	.pragma "nounroll";
	mul.wide.s32 	%rd218, %r1670, 4;
	add.s64 	%rd219, %rd4, %rd218;
	mul.wide.s32 	%rd220, %r1670, 8;
	add.s64 	%rd221, %rd3, %rd220;
	ld.shared.u64 	%rd222, [%r1671+-8];
	ld.shared.u32 	%r678, [%r1671];
	st.global.u64 	[%rd221], %rd222;
	st.global.u32 	[%rd219], %r678;
	add.s32 	%r1671, %r1671, 4096;
	add.s32 	%r1670, %r1670, 256;
	add.s32 	%r1669, %r1669, 1;
	setp.ne.s32 	%p146, %r1669, 0;
	@%p146 bra 	$L__BB9_260;
$L__BB9_261:
	setp.lt.u32 	%p147, %r303, 768;
	@%p147 bra 	$L__BB9_282;
	shl.b32 	%r679, %r1675, 4;
	mov.u32 	%r680, _ZN6thrust24THRUST_300001_SM_1000_NS8cuda_cub4core6detail5shmemE;
	add.s32 	%r681, %r679, %r680;
	add.s32 	%r1674, %r681, 8192;
	add.s64 	%rd138, %rd3, 4096;
	add.s32 	%r1673, %r1675, %r302;
	add.s64 	%rd139, %rd4, 2048;
$L__BB9_263:
	mul.wide.s32 	%rd223, %r1673, 8;
	add.s64 	%rd224, %rd138, %rd223;
	mul.wide.s32 	%rd225, %r1673, 4;
	add.s64 	%rd226, %rd139, %rd225;
	ld.shared.u64 	%rd227, [%r1674+-8192];
	ld.shared.u32 	%r682, [%r1674+-8184];
	st.global.u64 	[%rd224+-4096], %rd227;
	st.global.u32 	[%rd226+-2048], %r682;
	ld.shared.u64 	%rd228, [%r1674+-4096];
	ld.shared.u32 	%r683, [%r1674+-4088];
	st.global.u64 	[%rd224+-2048], %rd228;
	st.global.u32 	[%rd226+-1024], %r683;
	ld.shared.u64 	%rd229, [%r1674];
	ld.shared.u32 	%r684, [%r1674+8];
	st.global.u64 	[%rd224], %rd229;
	st.global.u32 	[%rd226], %r684;
	ld.shared.u64 	%rd230, [%r1674+4096];
	ld.shared.u32 	%r685, [%r1674+4104];
	st.global.u64 	[%rd224+2048], %rd230;
	st.global.u32 	[%rd226+1024], %r685;
	add.s32 	%r1675, %r1675, 1024;
	add.s32 	%r1674, %r1674, 16384;
	add.s32 	%r1673, %r1673, 1024;
	setp.lt.s32 	%p148, %r1675, %r300;
	@%p148 bra 	$L__BB9_263;
	bra.uni 	$L__BB9_282;
$L__BB9_264:
	mul.lo.s32 	%r626, %r237, 9;
	setp.ne.s32 	%p114, %r626, %r4;
	setp.eq.s64 	%p115, %rd511, %rd117;
	and.pred  	%p116, %p114, %p115;
	@%p116 bra 	$L__BB9_266;
	mul.wide.s32 	%rd182, %r1665, 8;
	add.s64 	%rd183, %rd3, %rd182;
	st.global.u64 	[%rd183], %rd511;
	mul.wide.s32 	%rd184, %r1665, 4;
	add.s64 	%rd185, %rd4, %rd184;
	st.global.u32 	[%rd185], %r1666;
$L__BB9_266:
	mad.lo.s32 	%r627, %r237, 9, 1;
	setp.ne.s32 	%p117, %r627, %r4;
	setp.eq.s64 	%p118, %rd117, %rd118;
	and.pred  	%p119, %p117, %p118;
	@%p119 bra 	$L__BB9_268;
	mul.wide.s32 	%rd186, %r283, 8;
	add.s64 	%rd187, %rd3, %rd186;
	st.global.u64 	[%rd187], %rd117;
	mul.wide.s32 	%rd188, %r283, 4;
	add.s64 	%rd189, %rd4, %rd188;
	st.global.u32 	[%rd189], %r284;
$L__BB9_268:
	not.pred 	%p120, %p9;
	@%p120 bra 	$L__BB9_270;
	mul.wide.s32 	%rd190, %r285, 8;
	add.s64 	%rd191, %rd3, %rd190;
	st.global.u64 	[%rd191], %rd118;
	mul.wide.s32 	%rd192, %r285, 4;
	add.s64 	%rd193, %rd4, %rd192;
	st.global.u32 	[%rd193], %r286;
$L__BB9_270:
	not.pred 	%p121, %p6;
	@%p121 bra 	$L__BB9_272;
	mul.wide.s32 	%rd194, %r287, 8;
	add.s64 	%rd195, %rd3, %rd194;
	st.global.u64 	[%rd195], %rd119;
	mul.wide.s32 	%rd196, %r287, 4;
	add.s64 	%rd197, %rd4, %rd196;
	st.global.u32 	[%rd197], %r288;
$L__BB9_272:
	not.pred 	%p122, %p7;
	@%p122 bra 	$L__BB9_274;
	mul.wide.s32 	%rd198, %r289, 8;
	add.s64 	%rd199, %rd3, %rd198;
	st.global.u64 	[%rd199], %rd120;
	mul.wide.s32 	%rd200, %r289, 4;
	add.s64 	%rd201, %rd4, %rd200;
	st.global.u32 	[%rd201], %r290;
$L__BB9_274:
	not.pred 	%p123, %p8;
	@%p123 bra 	$L__BB9_276;
	mul.wide.s32 	%rd202, %r291, 8;
	add.s64 	%rd203, %rd3, %rd202;
	st.global.u64 	[%rd203], %rd121;
	mul.wide.s32 	%rd204, %r291, 4;
	add.s64 	%rd205, %rd4, %rd204;
	st.global.u32 	[%rd205], %r292;
$L__BB9_276:
	not.pred 	%p124, %p10;
	@%p124 bra 	$L__BB9_278;
	mul.wide.s32 	%rd206, %r293, 8;
	add.s64 	%rd207, %rd3, %rd206;
	st.global.u64 	[%rd207], %rd122;
	mul.wide.s32 	%rd208, %r293, 4;
	add.s64 	%rd209, %rd4, %rd208;
	st.global.u32 	[%rd209], %r294;
$L__BB9_278:
	not.pred 	%p125, %p11;
	@%p125 bra 	$L__BB9_280;
	mul.wide.s32 	%rd210, %r295, 8;
	add.s64 	%rd211, %rd3, %rd210;
	st.global.u64 	[%rd211], %rd123;
	mul.wide.s32 	%rd212, %r295, 4;
	add.s64 	%rd213, %rd4, %rd212;
	st.global.u32 	[%rd213], %r296;
$L__BB9_280:
	mad.lo.s32 	%r628, %r237, 9, 8;
	setp.ne.s32 	%p126, %r628, %r4;
	setp.eq.s64 	%p127, %rd124, %rd125;
	and.pred  	%p128, %p126, %p127;
	@%p128 bra 	$L__BB9_282;
	mul.wide.s32 	%rd214, %r297, 8;
	add.s64 	%rd215, %rd3, %rd214;
	st.global.u64 	[%rd215], %rd124;
	mul.wide.s32 	%rd216, %r297, 4;
	add.s64 	%rd217, %rd4, %rd216;
	st.global.u32 	[%rd217], %r298;
$L__BB9_282:
	setp.ne.s32 	%p149, %r237, 255;
	@%p149 bra 	$L__BB9_286;
	setp.ne.s32 	%p150, %r4, 2304;
	@%p150 bra 	$L__BB9_285;
	mul.wide.s32 	%rd231, %r1676, 8;
	add.s64 	%rd232, %rd3, %rd231;
	st.global.u64 	[%rd232], %rd125;
	mul.wide.s32 	%rd233, %r1676, 4;
	add.s64 	%rd234, %rd4, %rd233;
	st.global.u32 	[%rd234], %r299;
	add.s32 	%r1676, %r1676, 1;
$L__BB9_285:
	ld.param.u64 	%rd477, [_ZN6thrust24THRUST_300001_SM_1000_NS8cuda_cub4core6detail13_kernel_agentINS1_15__reduce_by_key16ReduceByKeyAgentINS0_6detail15normal_iteratorINS0_10device_ptrImEEEENS0_17constant_iteratorIiNS0_11use_defaultESD_EESB_NS8_INS9_IiEEEEN4cuda3std3__48equal_toImEENSJ_4plusIiEEPiiEEJSB_SE_SB_SG_SO_N3cub18CUB_300001_SM_100024ReduceByKeyScanTileStateIiiLb1EEESL_SN_iiEEEvDpT0__param_4];
	cvta.to.global.u64 	%rd235, %rd477;
	st.global.u32 	[%rd235], %r1676;
$L__BB9_286:
	ret;

}
	// .globl	_ZN6thrust24THRUST_300001_SM_1000_NS8cuda_cub4core6detail13_kernel_agentINS1_15__reduce_by_key9InitAgentIN3cub18CUB_300001_SM_100024ReduceByKeyScanTileStateIilLb1EEElPlEEJSA_lSB_EEEvDpT0_
.visible .entry _ZN6thrust24THRUST_300001_SM_1000_NS8cuda_cub4core6detail13_kernel_agentINS1_15__reduce_by_key9InitAgentIN3cub18CUB_300001_SM_100024ReduceByKeyScanTileStateIilLb1EEElPlEEJSA_lSB_EEEvDpT0_(
	.param .align 8 .b8 _ZN6thrust24THRUST_300001_SM_1000_NS8cuda_cub4core6detail13_kernel_agentINS1_15__reduce_by_key9InitAgentIN3cub18CUB_300001_SM_100024ReduceByKeyScanTileStateIilLb1EEElPlEEJSA_lSB_EEEvDpT0__param_0[8],
	.param .u64 _ZN6thrust24THRUST_300001_SM_1000_NS8cuda_cub4core6detail13_kernel_agentINS1_15__reduce_by_key9InitAgentIN3cub18CUB_300001_SM_100024ReduceByKeyScanTileStateIilLb1EEElPlEEJSA_lSB_EEEvDpT0__param_1,
	.param .u64 .ptr .align 1 _ZN6thrust24THRUST_300001_SM_1000_NS8cuda_cub4core6detail13_kernel_agentINS1_15__reduce_by_key9InitAgentIN3cub18CUB_300001_SM_100024ReduceByKeyScanTileStateIilLb1EEElPlEEJSA_lSB_EEEvDpT0__param_2
)
.maxntid 128
{
	.reg .pred 	%p<6>;
	.reg .b32 	%r<16>;
	.reg .b64 	%rd<12>;

	ld.param.u64 	%rd3, [_ZN6thrust24THRUST_300001_SM_1000_NS8cuda_cub4core6detail13_kernel_agentINS1_15__reduce_by_key9InitAgentIN3cub18CUB_300001_SM_100024ReduceByKeyScanTileStateIilLb1EEElPlEEJSA_lSB_EEEvDpT0__param_0];
	ld.param.u32 	%r8, [_ZN6thrust24THRUST_300001_SM_1000_NS8cuda_cub4core6detail13_kernel_agentINS1_15__reduce_by_key9InitAgentIN3cub18CUB_300001_SM_100024ReduceByKeyScanTileStateIilLb1EEElPlEEJSA_lSB_EEEvDpT0__param_1];
	ld.param.u64 	%rd2, [_ZN6thrust24THRUST_300001_SM_1000_NS8cuda_cub4core6detail13_kernel_agentINS1_15__reduce_by_key9InitAgentIN3cub18CUB_300001_SM_100024ReduceByKeyScanTileStateIilLb1EEElPlEEJSA_lSB_EEEvDpT0__param_2];
	cvta.to.global.u64 	%rd1, %rd3;
	mov.u32 	%r1, %ctaid.x;
	mov.u32 	%r9, %ntid.x;
	mov.u32 	%r2, %tid.x;
	mad.lo.s32 	%r3, %r1, %r9, %r2;
	setp.ge.s32 	%p1, %r3, %r8;
	@%p1 bra 	$L__BB10_2;
	mul.wide.s32 	%rd4, %r3, 16;
	add.s64 	%rd5, %rd1, %rd4;
	mov.b64 	%rd6, 0;
	mov.b64 	%rd7, 425201762304;
	st.global.v2.u64 	[%rd5+512], {%rd7, %rd6};
$L__BB10_2:
	mov.b32 	%r15, 0;
	setp.ne.s32 	%p2, %r1, 0;
	setp.gt.u32 	%p3, %r2, 31;
	or.pred  	%p4, %p2, %p3;
	@%p4 bra 	$L__BB10_4;
	mul.wide.u32 	%rd8, %r2, 16;
	add.s64 	%rd9, %rd1, %rd8;
	st.global.v4.u32 	[%rd9], {%r15, %r15, %r15, %r15};
$L__BB10_4:
	or.b32  	%r14, %r1, %r2;
	setp.ne.s32 	%p5, %r14, 0;
	@%p5 bra 	$L__BB10_6;
	cvta.to.global.u64 	%rd10, %rd2;
	mov.b64 	%rd11, 0;
	st.global.u64 	[%rd10], %rd11;
$L__BB10_6:
	ret;

}
	// .globl	_ZN6thrust24THRUST_300001_SM_1000_NS8cuda_cub4core6detail13_kernel_agentINS1_15__reduce_by_key16ReduceByKeyAgentINS0_6detail15normal_iteratorINS0_10device_ptrImEEEENS0_17constant_iteratorIiNS0_11use_defaultESD_EESB_NS8_INS9_IiEEEEN4cuda3std3__48equal_toImEENSJ_4plusIiEEPllEEJSB_SE_SB_SG_SO_N3cub18CUB_300001_SM_100024ReduceByKeyScanTileStateIilLb1EEESL_SN_llEEEvDpT0_
.visible .entry _ZN6thrust24THRUST_300001_SM_1000_NS8cuda_cub4core6detail13_kernel_agentINS1_15__reduce_by_key16ReduceByKeyAgentINS0_6detail15normal_iteratorINS0_10device_ptrImEEEENS0_17constant_iteratorIiNS0_11use_defaultESD_EESB_NS8_INS9_IiEEEEN4cuda3std3__48equal_toImEENSJ_4plusIiEEPllEEJSB_SE_SB_SG_SO_N3cub18CUB_300001_SM_100024ReduceByKeyScanTileStateIilLb1EEESL_SN_llEEEvDpT0_(
	.param .align 8 .b8 _ZN6thrust24THRUST_300001_SM_1000_NS8cuda_cub4core6detail13_kernel_agentINS1_15__reduce_by_key16ReduceByKeyAgentINS0_6detail15normal_iteratorINS0_10device_ptrImEEEENS0_17constant_iteratorIiNS0_11use_defaultESD_EESB_NS8_INS9_IiEEEEN4cuda3std3__48equal_toImEENSJ_4plusIiEEPllEEJSB_SE_SB_SG_SO_N3cub18CUB_300001_SM_100024ReduceByKeyScanTileStateIilLb1EEESL_SN_llEEEvDpT0__param_0[8],
	.param .align 8 .b8 _ZN6thrust24THRUST_300001_SM_1000_NS8cuda_cub4core6detail13_kernel_agentINS1_15__reduce_by_key16ReduceByKeyAgentINS0_6detail15normal_iteratorINS0_10device_ptrImEEEENS0_17constant_iteratorIiNS0_11use_defaultESD_EESB_NS8_INS9_IiEEEEN4cuda3std3__48equal_toImEENSJ_4plusIiEEPllEEJSB_SE_SB_SG_SO_N3cub18CUB_300001_SM_100024ReduceByKeyScanTileStateIilLb1EEESL_SN_llEEEvDpT0__param_1[16],
	.param .align 8 .b8 _ZN6thrust24THRUST_300001_SM_1000_NS8cuda_cub4core6detail13_kernel_agentINS1_15__reduce_by_key16ReduceByKeyAgentINS0_6detail15normal_iteratorINS0_10device_ptrImEEEENS0_17constant_iteratorIiNS0_11use_defaultESD_EESB_NS8_INS9_IiEEEEN4cuda3std3__48equal_toImEENSJ_4plusIiEEPllEEJSB_SE_SB_SG_SO_N3cub18CUB_300001_SM_100024ReduceByKeyScanTileStateIilLb1EEESL_SN_llEEEvDpT0__param_2[8],
	.param .align 8 .b8 _ZN6thrust24THRUST_300001_SM_1000_NS8cuda_cub4core6detail13_kernel_agentINS1_15__reduce_by_key16ReduceByKeyAgentINS0_6detail15normal_iteratorINS0_10device_ptrImEEEENS0_17constant_iteratorIiNS0_11use_defaultESD_EESB_NS8_INS9_IiEEEEN4cuda3std3__48equal_toImEENSJ_4plusIiEEPllEEJSB_SE_SB_SG_SO_N3cub18CUB_300001_SM_100024ReduceByKeyScanTileStateIilLb1EEESL_SN_llEEEvDpT0__param_3[8],
	.param .u64 .ptr .align 1 _ZN6thrust24THRUST_300001_SM_1000_NS8cuda_cub4core6detail13_kernel_agentINS1_15__reduce_by_key16ReduceByKeyAgentINS0_6detail15normal_iteratorINS0_10device_ptrImEEEENS0_17constant_iteratorIiNS0_11use_defaultESD_EESB_NS8_INS9_IiEEEEN4cuda3std3__48equal_toImEENSJ_4plusIiEEPllEEJSB_SE_SB_SG_SO_N3cub18CUB_300001_SM_100024ReduceByKeyScanTileStateIilLb1EEESL_SN_llEEEvDpT0__param_4,
	.param .align 8 .b8 _ZN6thrust24THRUST_300001_SM_1000_NS8cuda_cub4core6detail13_kernel_agentINS1_15__reduce_by_key16ReduceByKeyAgentINS0_6detail15normal_iteratorINS0_10device_ptrImEEEENS0_17constant_iteratorIiNS0_11use_defaultESD_EESB_NS8_INS9_IiEEEEN4cuda3std3__48equal_toImEENSJ_4plusIiEEPllEEJSB_SE_SB_SG_SO_N3cub18CUB_300001_SM_100024ReduceByKeyScanTileStateIilLb1EEESL_SN_llEEEvDpT0__param_5[8],
	.param .align 1 .b8 _ZN6thrust24THRUST_300001_SM_1000_NS8cuda_cub4core6detail13_kernel_agentINS1_15__reduce_by_key16ReduceByKeyAgentINS0_6detail15normal_iteratorINS0_10device_ptrImEEEENS0_17constant_iteratorIiNS0_11use_defaultESD_EESB_NS8_INS9_IiEEEEN4cuda3std3__48equal_toImEENSJ_4plusIiEEPllEEJSB_SE_SB_SG_SO_N3cub18CUB_300001_SM_100024ReduceByKeyScanTileStateIilLb1EEESL_SN_llEEEvDpT0__param_6[1],
	.param .align 1 .b8 _ZN6thrust24THRUST_300001_SM_1000_NS8cuda_cub4core6detail13_kernel_agentINS1_15__reduce_by_key16ReduceByKeyAgentINS0_6detail15normal_iteratorINS0_10device_ptrImEEEENS0_17constant_iteratorIiNS0_11use_defaultESD_EESB_NS8_INS9_IiEEEEN4cuda3std3__48equal_toImEENSJ_4plusIiEEPllEEJSB_SE_SB_SG_SO_N3cub18CUB_300001_SM_100024ReduceByKeyScanTileStateIilLb1EEESL_SN_llEEEvDpT0__param_7[1],
	.param .u64 _ZN6thrust24THRUST_300001_SM_1000_NS8cuda_cub4core6detail13_kernel_agentINS1_15__reduce_by_key16ReduceByKeyAgentINS0_6detail15normal_iteratorINS0_10device_ptrImEEEENS0_17constant_iteratorIiNS0_11use_defaultESD_EESB_NS8_INS9_IiEEEEN4cuda3std3__48equal_toImEENSJ_4plusIiEEPllEEJSB_SE_SB_SG_SO_N3cub18CUB_300001_SM_100024ReduceByKeyScanTileStateIilLb1EEESL_SN_llEEEvDpT0__param_8,
	.param .u64 _ZN6thrust24THRUST_300001_SM_1000_NS8cuda_cub4core6detail13_kernel_agentINS1_15__reduce_by_key16ReduceByKeyAgentINS0_6detail15normal_iteratorINS0_10device_ptrImEEEENS0_17constant_iteratorIiNS0_11use_defaultESD_EESB_NS8_INS9_IiEEEEN4cuda3std3__48equal_toImEENSJ_4plusIiEEPllEEJSB_SE_SB_SG_SO_N3cub18CUB_300001_SM_100024ReduceByKeyScanTileStateIilLb1EEESL_SN_llEEEvDpT0__param_9
)
.maxntid 256
{
	.reg .pred 	%p<441>;
	.reg .b32 	%r<1880>;
	.reg .b64 	%rd<1008>;

	ld.param.u64 	%rd2, [_ZN6thrust24THRUST_300001_SM_1000_NS8cuda_cub4core6detail13_kernel_agentINS1_15__reduce_by_key16ReduceByKeyAgentINS0_6detail15normal_iteratorINS0_10device_ptrImEEEENS0_17constant_iteratorIiNS0_11use_defaultESD_EESB_NS8_INS9_IiEEEEN4cuda3std3__48equal_toImEENSJ_4plusIiEEPllEEJSB_SE_SB_SG_SO_N3cub18CUB_300001_SM_100024ReduceByKeyScanTileStateIilLb1EEESL_SN_llEEEvDpT0__param_5];
	ld.param.u64 	%rd3, [_ZN6thrust24THRUST_300001_SM_1000_NS8cuda_cub4core6detail13_kernel_agentINS1_15__reduce_by_key16ReduceByKeyAgentINS0_6detail15normal_iteratorINS0_10device_ptrImEEEENS0_17constant_iteratorIiNS0_11use_defaultESD_EESB_NS8_INS9_IiEEEEN4cuda3std3__48equal_toImEENSJ_4plusIiEEPllEEJSB_SE_SB_SG_SO_N3cub18CUB_300001_SM_100024ReduceByKeyScanTileStateIilLb1EEESL_SN_llEEEvDpT0__param_0];
	ld.param.u32 	%r1, [_ZN6thrust24THRUST_300001_SM_1000_NS8cuda_cub4core6detail13_kernel_agentINS1_15__reduce_by_key16ReduceByKeyAgentINS0_6detail15normal_iteratorINS0_10device_ptrImEEEENS0_17constant_iteratorIiNS0_11use_defaultESD_EESB_NS8_INS9_IiEEEEN4cuda3std3__48equal_toImEENSJ_4plusIiEEPllEEJSB_SE_SB_SG_SO_N3cub18CUB_300001_SM_100024ReduceByKeyScanTileStateIilLb1EEESL_SN_llEEEvDpT0__param_1+8];
	ld.param.u64 	%rd312, [_ZN6thrust24THRUST_300001_SM_1000_NS8cuda_cub4core6detail13_kernel_agentINS1_15__reduce_by_key16ReduceByKeyAgentINS0_6detail15normal_iteratorINS0_10device_ptrImEEEENS0_17constant_iteratorIiNS0_11use_defaultESD_EESB_NS8_INS9_IiEEEEN4cuda3std3__48equal_toImEENSJ_4plusIiEEPllEEJSB_SE_SB_SG_SO_N3cub18CUB_300001_SM_100024ReduceByKeyScanTileStateIilLb1EEESL_SN_llEEEvDpT0__param_3];
	ld.param.u64 	%rd313, [_ZN6thrust24THRUST_300001_SM_1000_NS8cuda_cub4core6detail13_kernel_agentINS1_15__reduce_by_key16ReduceByKeyAgentINS0_6detail15normal_iteratorINS0_10device_ptrImEEEENS0_17constant_iteratorIiNS0_11use_defaultESD_EESB_NS8_INS9_IiEEEEN4cuda3std3__48equal_toImEENSJ_4plusIiEEPllEEJSB_SE_SB_SG_SO_N3cub18CUB_300001_SM_100024ReduceByKeyScanTileStateIilLb1EEESL_SN_llEEEvDpT0__param_2];
	ld.param.u64 	%rd310, [_ZN6thrust24THRUST_300001_SM_1000_NS8cuda_cub4core6detail13_kernel_agentINS1_15__reduce_by_key16ReduceByKeyAgentINS0_6detail15normal_iteratorINS0_10device_ptrImEEEENS0_17constant_iteratorIiNS0_11use_defaultESD_EESB_NS8_INS9_IiEEEEN4cuda3std3__48equal_toImEENSJ_4plusIiEEPllEEJSB_SE_SB_SG_SO_N3cub18CUB_300001_SM_100024ReduceByKeyScanTileStateIilLb1EEESL_SN_llEEEvDpT0__param_4];
	ld.param.u64 	%rd311, [_ZN6thrust24THRUST_300001_SM_1000_NS8cuda_cub4core6detail13_kernel_agentINS1_15__reduce_by_key16ReduceByKeyAgentINS0_6detail15normal_iteratorINS0_10device_ptrImEEEENS0_17constant_iteratorIiNS0_11use_defaultESD_EESB_NS8_INS9_IiEEEEN4cuda3std3__48equal_toImEENSJ_4plusIiEEPllEEJSB_SE_SB_SG_SO_N3cub18CUB_300001_SM_100024ReduceByKeyScanTileStateIilLb1EEESL_SN_llEEEvDpT0__param_8];
	cvta.to.global.u64 	%rd1, %rd310;
	cvta.to.global.u64 	%rd4, %rd313;
	cvta.to.global.u64 	%rd5, %rd312;
	mov.u32 	%r2, %ctaid.x;
	mul.wide.u32 	%rd6, %r2, 2304;
	sub.s64 	%rd7, %rd311, %rd6;
	setp.lt.s64 	%p12, %rd7, 2305;
	@%p12 bra 	$L__BB11_142;
	setp.ne.s32 	%p261, %r2, 0;
	@%p261 bra 	$L__BB11_52;
	mov.u32 	%r3, %tid.x;
	and.b32  	%r1593, %r3, 31;
	and.b32  	%r1594, %r3, 992;
	mul.lo.s32 	%r1595, %r1594, 9;
	or.b32  	%r1596, %r1595, %r1593;
	cvt.u64.u32 	%rd824, %r1596;
	add.s64 	%rd825, %rd6, %rd824;
	shl.b64 	%rd826, %rd825, 3;
	add.s64 	%rd805, %rd3, %rd826;
	// begin inline asm
	ld.global.nc.u64 %rd804, [%rd805];
	// end inline asm
	add.s64 	%rd807, %rd805, 256;
	// begin inline asm
	ld.global.nc.u64 %rd806, [%rd807];
	// end inline asm
	add.s64 	%rd809, %rd805, 512;
	// begin inline asm
	ld.global.nc.u64 %rd808, [%rd809];
	// end inline asm
	add.s64 	%rd811, %rd805, 768;
	// begin inline asm
	ld.global.nc.u64 %rd810, [%rd811];
	// end inline asm
	add.s64 	%rd813, %rd805, 1024;
	// begin inline asm
	ld.global.nc.u64 %rd812, [%rd813];
	// end inline asm
	add.s64 	%rd815, %rd805, 1280;
	// begin inline asm
	ld.global.nc.u64 %rd814, [%rd815];
	// end inline asm
	add.s64 	%rd817, %rd805, 1536;
	// begin inline asm
	ld.global.nc.u64 %rd816, [%rd817];
	// end inline asm
	add.s64 	%rd819, %rd805, 1792;
	// begin inline asm
	ld.global.nc.u64 %rd818, [%rd819];
	// end inline asm
	add.s64 	%rd821, %rd805, 2048;
	// begin inline asm
	ld.global.nc.u64 %rd820, [%rd821];
	// end inline asm
	// begin inline asm
	mov.u32 %r1592, %laneid;
	// end inline asm
	shr.u32 	%r5, %r3, 5;
	mad.lo.s32 	%r1597, %r5, 288, %r1592;
	shl.b32 	%r1598, %r1597, 3;
	mov.u32 	%r1599, _ZN6thrust24THRUST_300001_SM_1000_NS8cuda_cub4core6detail5shmemE;
	add.s32 	%r1600, %r1599, %r1598;
	st.shared.u64 	[%r1600], %rd804;
	st.shared.u64 	[%r1600+256], %rd806;
	st.shared.u64 	[%r1600+512], %rd808;
	st.shared.u64 	[%r1600+768], %rd810;
	st.shared.u64 	[%r1600+1024], %rd812;
	st.shared.u64 	[%r1600+1280], %rd814;
	st.shared.u64 	[%r1600+1536], %rd816;
	st.shared.u64 	[%r1600+1792], %rd818;
	st.shared.u64 	[%r1600+2048], %rd820;
	bar.warp.sync 	-1;
	shl.b32 	%r1601, %r1592, 3;
	add.s32 	%r1602, %r1597, %r1601;
	shl.b32 	%r1603, %r1592, 6;
	add.s32 	%r1604, %r1600, %r1603;
	ld.shared.u64 	%rd8, [%r1604];
	ld.shared.u64 	%rd9, [%r1604+8];
	ld.shared.u64 	%rd10, [%r1604+16];
	ld.shared.u64 	%rd11, [%r1604+24];
	ld.shared.u64 	%rd12, [%r1604+32];
	ld.shared.u64 	%rd13, [%r1604+40];
	ld.shared.u64 	%rd14, [%r1604+48];
	ld.shared.u64 	%rd15, [%r1604+56];
	ld.shared.u64 	%rd16, [%r1604+64];
	bar.sync 	0;
	shl.b32 	%r1605, %r1597, 2;
	sub.s32 	%r1606, %r1600, %r1605;
	st.shared.u32 	[%r1606], %r1;
	st.shared.u32 	[%r1606+128], %r1;
	st.shared.u32 	[%r1606+256], %r1;
	st.shared.u32 	[%r1606+384], %r1;
	st.shared.u32 	[%r1606+512], %r1;
	st.shared.u32 	[%r1606+640], %r1;
	st.shared.u32 	[%r1606+768], %r1;
	st.shared.u32 	[%r1606+896], %r1;
	st.shared.u32 	[%r1606+1024], %r1;
	bar.warp.sync 	-1;
	shl.b32 	%r1607, %r1602, 2;
	sub.s32 	%r1608, %r1604, %r1607;
	ld.shared.u32 	%r6, [%r1608];
	ld.shared.u32 	%r7, [%r1608+4];
	ld.shared.u32 	%r8, [%r1608+8];
	ld.shared.u32 	%r9, [%r1608+12];
	ld.shared.u32 	%r10, [%r1608+16];
	ld.shared.u32 	%r11, [%r1608+20];
	ld.shared.u32 	%r12, [%r1608+24];
	ld.shared.u32 	%r13, [%r1608+28];
	ld.shared.u32 	%r14, [%r1608+32];
	bar.sync 	0;
	shl.b32 	%r1609, %r3, 3;
	add.s32 	%r1610, %r1599, %r1609;
	add.s32 	%r15, %r1610, 2264;
	st.shared.u64 	[%r1610+2264], %rd16;
	bar.sync 	0;
	setp.eq.s32 	%p371, %r3, 0;
	mov.b64 	%rd934, 0;
	@%p371 bra 	$L__BB11_4;
	ld.shared.u64 	%rd935, [%r15+-8];
	setp.ne.s64 	%p372, %rd935, %rd8;
	selp.u64 	%rd934, 1, 0, %p372;
$L__BB11_4:
	setp.ne.s64 	%p373, %rd8, %rd9;
	selp.u64 	%rd827, 1, 0, %p373;
	setp.ne.s64 	%p374, %rd9, %rd10;
	selp.u64 	%rd828, 1, 0, %p374;
	setp.ne.s64 	%p375, %rd10, %rd11;
	selp.u64 	%rd829, 1, 0, %p375;
	setp.ne.s64 	%p376, %rd11, %rd12;
	selp.u64 	%rd830, 1, 0, %p376;
	setp.ne.s64 	%p377, %rd12, %rd13;
	selp.u64 	%rd831, 1, 0, %p377;
	setp.ne.s64 	%p378, %rd13, %rd14;
	selp.u64 	%rd832, 1, 0, %p378;
	setp.ne.s64 	%p379, %rd14, %rd15;
	selp.u64 	%rd833, 1, 0, %p379;
	setp.ne.s64 	%p380, %rd15, %rd16;
	selp.u64 	%rd834, 1, 0, %p380;
	add.s64 	%rd21, %rd934, %rd827;
	selp.b32 	%r1731, 0, %r6, %p373;
	add.s32 	%r1732, %r7, %r1731;
	add.s64 	%rd22, %rd21, %rd828;
	selp.b32 	%r1733, 0, %r1732, %p374;
	add.s32 	%r1734, %r8, %r1733;
	add.s64 	%rd23, %rd22, %rd829;
	selp.b32 	%r1735, 0, %r1734, %p375;
	add.s32 	%r1736, %r9, %r1735;
	add.s64 	%rd24, %rd23, %rd830;
	selp.b32 	%r1737, 0, %r1736, %p376;
	add.s32 	%r1738, %r10, %r1737;
	add.s64 	%rd25, %rd24, %rd831;
	selp.b32 	%r1739, 0, %r1738, %p377;
	add.s32 	%r1740, %r11, %r1739;
	add.s64 	%rd26, %rd25, %rd832;
	selp.b32 	%r1741, 0, %r1740, %p378;
	add.s32 	%r1742, %r12, %r1741;
	add.s64 	%rd27, %rd26, %rd833;
	selp.b32 	%r1743, 0, %r1742, %p379;
	add.s32 	%r1744, %r13, %r1743;
	add.s64 	%rd835, %rd27, %rd834;
	mov.b64 	{%r1612, %r1617}, %rd835;
	selp.b32 	%r1745, 0, %r1744, %p380;
	add.s32 	%r1622, %r14, %r1745;
	mov.b32 	%r1728, 1;
	mov.b32 	%r1729, 0;
	mov.b32 	%r1730, -1;
	// begin inline asm
	shfl.sync.up.b32 %r1611, %r1612, %r1728, %r1729, %r1730;
	// end inline asm
	// begin inline asm
	shfl.sync.up.b32 %r1616, %r1617, %r1728, %r1729, %r1730;
	// end inline asm
	mov.b64 	%rd836, {%r1611, %r1616};
	// begin inline asm
	shfl.sync.up.b32 %r1621, %r1622, %r1728, %r1729, %r1730;
	// end inline asm
	// begin inline asm
	shfl.sync.up.b32 %r1626, %r1627, %r1728, %r1729, %r1730;
	// end inline asm
	setp.eq.s64 	%p381, %rd835, 0;
	selp.b32 	%r1746, %r1621, 0, %p381;
	setp.lt.s32 	%p382, %r1592, 1;
	selp.b64 	%rd837, 0, %rd836, %p382;
	add.s64 	%rd838, %rd837, %rd835;
	mov.b64 	{%r1632, %r1637}, %rd838;
	selp.b32 	%r1747, 0, %r1746, %p382;
	add.s32 	%r1642, %r1747, %r1622;
	mov.b32 	%r1648, 2;
	// begin inline asm
	shfl.sync.up.b32 %r1631, %r1632, %r1648, %r1729, %r1730;
	// end inline asm
	// begin inline asm
	shfl.sync.up.b32 %r1636, %r1637, %r1648, %r1729, %r1730;
	// end inline asm
	mov.b64 	%rd839, {%r1631, %r1636};
	// begin inline asm
	shfl.sync.up.b32 %r1641, %r1642, %r1648, %r1729, %r1730;
	// end inline asm
	// begin inline asm
	shfl.sync.up.b32 %r1646, %r1647, %r1648, %r1729, %r1730;
	// end inline asm
	setp.eq.s64 	%p383, %rd838, 0;
	selp.b32 	%r1748, %r1641, 0, %p383;
	setp.lt.s32 	%p384, %r1592, 2;
	selp.b64 	%rd840, 0, %rd839, %p384;
	add.s64 	%rd841, %rd840, %rd838;
	mov.b64 	{%r1652, %r1657}, %rd841;
	selp.b32 	%r1749, 0, %r1748, %p384;
	add.s32 	%r1662, %r1749, %r1642;
	mov.b32 	%r1668, 4;
	// begin inline asm
	shfl.sync.up.b32 %r1651, %r1652, %r1668, %r1729, %r1730;
	// end inline asm
	// begin inline asm
	shfl.sync.up.b32 %r1656, %r1657, %r1668, %r1729, %r1730;
	// end inline asm
	mov.b64 	%rd842, {%r1651, %r1656};
	// begin inline asm
	shfl.sync.up.b32 %r1661, %r1662, %r1668, %r1729, %r1730;
	// end inline asm
	// begin inline asm
	shfl.sync.up.b32 %r1666, %r1667, %r1668, %r1729, %r1730;
	// end inline asm
	setp.eq.s64 	%p385, %rd841, 0;
	selp.b32 	%r1750, %r1661, 0, %p385;
	setp.lt.s32 	%p386, %r1592, 4;
	selp.b64 	%rd843, 0, %rd842, %p386;
	add.s64 	%rd844, %rd843, %rd841;
	mov.b64 	{%r1672, %r1677}, %rd844;
	selp.b32 	%r1751, 0, %r1750, %p386;
	add.s32 	%r1682, %r1751, %r1662;
	mov.b32 	%r1688, 8;
	// begin inline asm
	shfl.sync.up.b32 %r1671, %r1672, %r1688, %r1729, %r1730;
	// end inline asm
	// begin inline asm
	shfl.sync.up.b32 %r1676, %r1677, %r1688, %r1729, %r1730;
	// end inline asm
	mov.b64 	%rd845, {%r1671, %r1676};
	// begin inline asm
	shfl.sync.up.b32 %r1681, %r1682, %r1688, %r1729, %r1730;
	// end inline asm
	// begin inline asm
	shfl.sync.up.b32 %r1686, %r1687, %r1688, %r1729, %r1730;
	// end inline asm
	setp.eq.s64 	%p387, %rd844, 0;
	selp.b32 	%r1752, %r1681, 0, %p387;
	setp.lt.s32 	%p388, %r1592, 8;
	selp.b64 	%rd846, 0, %rd845, %p388;
	add.s64 	%rd847, %rd846, %rd844;
	mov.b64 	{%r1692, %r1697}, %rd847;
	selp.b32 	%r1753, 0, %r1752, %p388;
	add.s32 	%r1702, %r1753, %r1682;
	mov.b32 	%r1708, 16;
	// begin inline asm
	shfl.sync.up.b32 %r1691, %r1692, %r1708, %r1729, %r1730;
	// end inline asm
	// begin inline asm
	shfl.sync.up.b32 %r1696, %r1697, %r1708, %r1729, %r1730;
	// end inline asm
	mov.b64 	%rd848, {%r1691, %r1696};
	// begin inline asm
	shfl.sync.up.b32 %r1701, %r1702, %r1708, %r1729, %r1730;
	// end inline asm
	// begin inline asm
	shfl.sync.up.b32 %r1706, %r1707, %r1708, %r1729, %r1730;
	// end inline asm
	setp.eq.s64 	%p389, %rd847, 0;
	selp.b32 	%r1754, %r1701, 0, %p389;
	setp.lt.s32 	%p390, %r1592, 16;
	selp.b64 	%rd849, 0, %rd848, %p390;
	add.s64 	%rd28, %rd849, %rd847;
	mov.b64 	{%r1712, %r1717}, %rd28;
	selp.b32 	%r1755, 0, %r1754, %p390;
	add.s32 	%r1722, %r1755, %r1702;
	// begin inline asm
	shfl.sync.up.b32 %r1711, %r1712, %r1728, %r1729, %r1730;
	// end inline asm
	// begin inline asm
	shfl.sync.up.b32 %r1716, %r1717, %r1728, %r1729, %r1730;
	// end inline asm
	// begin inline asm
	shfl.sync.up.b32 %r1721, %r1722, %r1728, %r1729, %r1730;
	// end inline asm
	// begin inline asm
	shfl.sync.up.b32 %r1726, %r1727, %r1728, %r1729, %r1730;
	// end inline asm
	setp.ne.s32 	%p391, %r1592, 31;
	@%p391 bra 	$L__BB11_6;
	shl.b32 	%r1756, %r5, 4;
	mov.u32 	%r1757, _ZN6thrust24THRUST_300001_SM_1000_NS8cuda_cub4core6detail5shmemE;
	add.s32 	%r1758, %r1757, %r1756;
	st.shared.u64 	[%r1758], %rd28;
	st.shared.u32 	[%r1758+8], %r1722;
$L__BB11_6:
	mov.b64 	%rd850, {%r1711, %r1716};
	setp.ne.s64 	%p392, %rd14, %rd15;
	setp.ne.s64 	%p393, %rd13, %rd14;
	setp.ne.s64 	%p394, %rd12, %rd13;
	setp.ne.s64 	%p395, %rd11, %rd12;
	setp.ne.s64 	%p396, %rd10, %rd11;
	setp.ne.s64 	%p397, %rd9, %rd10;
	setp.ne.s64 	%p398, %rd8, %rd9;
	setp.ne.s32 	%p399, %r3, 0;
	bar.sync 	0;
	ld.shared.u64 	%rd851, [_ZN6thrust24THRUST_300001_SM_1000_NS8cuda_cub4core6detail5shmemE];
	ld.shared.u32 	%r1759, [_ZN6thrust24THRUST_300001_SM_1000_NS8cuda_cub4core6detail5shmemE+8];
	ld.shared.u64 	%rd852, [_ZN6thrust24THRUST_300001_SM_1000_NS8cuda_cub4core6detail5shmemE+16];
	ld.shared.u32 	%r1760, [_ZN6thrust24THRUST_300001_SM_1000_NS8cuda_cub4core6detail5shmemE+24];
	add.s64 	%rd853, %rd852, %rd851;
	setp.eq.s64 	%p400, %rd852, 0;
	selp.b32 	%r1761, %r1759, 0, %p400;
	add.s32 	%r1762, %r1761, %r1760;
	setp.eq.s32 	%p401, %r5, 2;
	selp.b64 	%rd854, %rd853, %rd851, %p401;
	selp.b32 	%r1763, %r1762, %r1759, %p401;
	ld.shared.u64 	%rd855, [_ZN6thrust24THRUST_300001_SM_1000_NS8cuda_cub4core6detail5shmemE+32];
	ld.shared.u32 	%r1764, [_ZN6thrust24THRUST_300001_SM_1000_NS8cuda_cub4core6detail5shmemE+40];
	add.s64 	%rd856, %rd855, %rd853;
	setp.eq.s64 	%p402, %rd855, 0;
	selp.b32 	%r1765, %r1762, 0, %p402;
	add.s32 	%r1766, %r1765, %r1764;
	setp.eq.s32 	%p403, %r5, 3;
	selp.b64 	%rd857, %rd856, %rd854, %p403;
	selp.b32 	%r1767, %r1766, %r1763, %p403;
	ld.shared.u64 	%rd858, [_ZN6thrust24THRUST_300001_SM_1000_NS8cuda_cub4core6detail5shmemE+48];
	ld.shared.u32 	%r1768, [_ZN6thrust24THRUST_300001_SM_1000_NS8cuda_cub4core6detail5shmemE+56];
	add.s64 	%rd859, %rd858, %rd856;
	setp.eq.s64 	%p404, %rd858, 0;
	selp.b32 	%r1769, %r1766, 0, %p404;
	add.s32 	%r1770, %r1769, %r1768;
	setp.eq.s32 	%p405, %r5, 4;
	selp.b64 	%rd860, %rd859, %rd857, %p405;
	selp.b32 	%r1771, %r1770, %r1767, %p405;
	ld.shared.u64 	%rd861, [_ZN6thrust24THRUST_300001_SM_1000_NS8cuda_cub4core6detail5shmemE+64];
	ld.shared.u32 	%r1772, [_ZN6thrust24THRUST_300001_SM_1000_NS8cuda_cub4core6detail5shmemE+72];
	add.s64 	%rd862, %rd861, %rd859;
	setp.eq.s64 	%p406, %rd861, 0;
	selp.b32 	%r1773, %r1770, 0, %p406;
	add.s32 	%r1774, %r1773, %r1772;
	setp.eq.s32 	%p407, %r5, 5;
	selp.b64 	%rd863, %rd862, %rd860, %p407;
	selp.b32 	%r1775, %r1774, %r1771, %p407;
	ld.shared.u64 	%rd864, [_ZN6thrust24THRUST_300001_SM_1000_NS8cuda_cub4core6detail5shmemE+80];
	ld.shared.u32 	%r1776, [_ZN6thrust24THRUST_300001_SM_1000_NS8cuda_cub4core6detail5shmemE+88];
	add.s64 	%rd865, %rd864, %rd862;
	setp.eq.s64 	%p408, %rd864, 0;
	selp.b32 	%r1777, %r1774, 0, %p408;
	add.s32 	%r1778, %r1777, %r1776;
	setp.eq.s32 	%p409, %r5, 6;
	selp.b64 	%rd866, %rd865, %rd863, %p409;
	selp.b32 	%r1779, %r1778, %r1775, %p409;
	ld.shared.u64 	%rd867, [_ZN6thrust24THRUST_300001_SM_1000_NS8cuda_cub4core6detail5shmemE+96];
	ld.shared.u32 	%r1780, [_ZN6thrust24THRUST_300001_SM_1000_NS8cuda_cub4core6detail5shmemE+104];
	add.s64 	%rd868, %rd867, %rd865;
	setp.eq.s64 	%p410, %rd867, 0;
	selp.b32 	%r1781, %r1778, 0, %p410;
	add.s32 	%r1782, %r1781, %r1780;
	setp.eq.s32 	%p411, %r5, 7;
	selp.b64 	%rd869, %rd868, %rd866, %p411;
	selp.b32 	%r1783, %r1782, %r1779, %p411;
	ld.shared.u64 	%rd870, [_ZN6thrust24THRUST_300001_SM_1000_NS8cuda_cub4core6detail5shmemE+112];
	ld.shared.u32 	%r1784, [_ZN6thrust24THRUST_300001_SM_1000_NS8cuda_cub4core6detail5shmemE+120];
	add.s64 	%rd29, %rd870, %rd868;
	setp.eq.s64 	%p412, %rd870, 0;
	selp.b32 	%r1785, %r1782, 0, %p412;
	add.s32 	%r20, %r1785, %r1784;
	setp.lt.u32 	%p413, %r3, 32;
	selp.b64 	%rd871, 0, %rd869, %p413;
	selp.b32 	%r1786, 0, %r1783, %p413;
	setp.eq.s64 	%p414, %rd850, 0;
	selp.b32 	%r1787, %r1786, 0, %p414;
	add.s32 	%r1788, %r1787, %r1721;
	setp.eq.s32 	%p415, %r1592, 0;
	selp.b32 	%r21, %r1786, %r1788, %p415;
	selp.b64 	%rd872, 0, %rd850, %p415;
	add.s64 	%rd30, %rd871, %rd872;
	add.s64 	%rd31, %rd30, %rd934;
	setp.eq.s64 	%p416, %rd934, 0;
	selp.b32 	%r1789, %r21, 0, %p416;
	add.s32 	%r22, %r1789, %r6;
	add.s64 	%rd32, %rd21, %rd30;
	selp.b32 	%r1790, 0, %r22, %p398;
	add.s32 	%r23, %r7, %r1790;
	add.s64 	%rd33, %rd22, %rd30;
	selp.b32 	%r1791, 0, %r23, %p397;
	add.s32 	%r24, %r8, %r1791;
	add.s64 	%rd34, %rd23, %rd30;
	selp.b32 	%r1792, 0, %r24, %p396;
	add.s32 	%r25, %r9, %r1792;
	add.s64 	%rd35, %rd24, %rd30;
	selp.b32 	%r1793, 0, %r25, %p395;
	add.s32 	%r26, %r10, %r1793;
	add.s64 	%rd36, %rd25, %rd30;
	selp.b32 	%r1794, 0, %r26, %p394;
	add.s32 	%r27, %r11, %r1794;
	add.s64 	%rd37, %rd26, %rd30;
	selp.b32 	%r1795, 0, %r27, %p393;
	add.s32 	%r28, %r12, %r1795;
	add.s64 	%rd38, %rd27, %rd30;
	selp.b32 	%r1796, 0, %r28, %p392;
	add.s32 	%r29, %r13, %r1796;
	@%p399 bra 	$L__BB11_8;
	mov.b32 	%r1797, 101;
	mov.b64 	%rd874, {%r20, %r1797};
	add.s64 	%rd873, %rd2, 512;
	// begin inline asm
	st.relaxed.gpu.v2.u64 [%rd873], {%rd874, %rd29};
	// end inline asm
$L__BB11_8:
	setp.lt.s64 	%p417, %rd29, 257;
	@%p417 bra 	$L__BB11_34;
	bar.sync 	0;
	@%p416 bra 	$L__BB11_11;
	cvt.u32.u64 	%r1798, %rd30;
	shl.b32 	%r1799, %r1798, 4;
	mov.u32 	%r1800, _ZN6thrust24THRUST_300001_SM_1000_NS8cuda_cub4core6detail5shmemE;
	add.s32 	%r1801, %r1800, %r1799;
	st.shared.u64 	[%r1801], %rd935;
	st.shared.u32 	[%r1801+8], %r21;
$L__BB11_11:
	setp.eq.s64 	%p428, %rd8, %rd9;
	@%p428 bra 	$L__BB11_13;
	cvt.u32.u64 	%r1802, %rd31;
	shl.b32 	%r1803, %r1802, 4;
	mov.u32 	%r1804, _ZN6thrust24THRUST_300001_SM_1000_NS8cuda_cub4core6detail5shmemE;
	add.s32 	%r1805, %r1804, %r1803;
	st.shared.u64 	[%r1805], %rd8;
	st.shared.u32 	[%r1805+8], %r22;
$L__BB11_13:
	setp.eq.s64 	%p429, %rd9, %rd10;
	@%p429 bra 	$L__BB11_15;
	cvt.u32.u64 	%r1806, %rd32;
	shl.b32 	%r1807, %r1806, 4;
	mov.u32 	%r1808, _ZN6thrust24THRUST_300001_SM_1000_NS8cuda_cub4core6detail5shmemE;
	add.s32 	%r1809, %r1808, %r1807;
	st.shared.u64 	[%r1809], %rd9;
	st.shared.u32 	[%r1809+8], %r23;
$L__BB11_15:
	setp.eq.s64 	%p430, %rd10, %rd11;
	@%p430 bra 	$L__BB11_17;
	cvt.u32.u64 	%r1810, %rd33;
	shl.b32 	%r1811, %r1810, 4;
	mov.u32 	%r1812, _ZN6thrust24THRUST_300001_SM_1000_NS8cuda_cub4core6detail5shmemE;
	add.s32 	%r1813, %r1812, %r1811;
	st.shared.u64 	[%r1813], %rd10;
	st.shared.u32 	[%r1813+8], %r24;
$L__BB11_17:
	setp.eq.s64 	%p431, %rd11, %rd12;
	@%p431 bra 	$L__BB11_19;
	cvt.u32.u64 	%r1814, %rd34;
	shl.b32 	%r1815, %r1814, 4;
	mov.u32 	%r1816, _ZN6thrust24THRUST_300001_SM_1000_NS8cuda_cub4core6detail5shmemE;
	add.s32 	%r1817, %r1816, %r1815;
	st.shared.u64 	[%r1817], %rd11;
	st.shared.u32 	[%r1817+8], %r25;
$L__BB11_19:
	setp.eq.s64 	%p432, %rd12, %rd13;
	@%p432 bra 	$L__BB11_21;
	cvt.u32.u64 	%r1818, %rd35;
	shl.b32 	%r1819, %r1818, 4;
	mov.u32 	%r1820, _ZN6thrust24THRUST_300001_SM_1000_NS8cuda_cub4core6detail5shmemE;
	add.s32 	%r1821, %r1820, %r1819;
	st.shared.u64 	[%r1821], %rd12;
	st.shared.u32 	[%r1821+8], %r26;
$L__BB11_21:
	setp.eq.s64 	%p433, %rd13, %rd14;
	@%p433 bra 	$L__BB11_23;
	cvt.u32.u64 	%r1822, %rd36;
	shl.b32 	%r1823, %r1822, 4;
	mov.u32 	%r1824, _ZN6thrust24THRUST_300001_SM_1000_NS8cuda_cub4core6detail5shmemE;
	add.s32 	%r1825, %r1824, %r1823;
	st.shared.u64 	[%r1825], %rd13;
	st.shared.u32 	[%r1825+8], %r27;
$L__BB11_23:
	setp.eq.s64 	%p434, %rd14, %rd15;
	@%p434 bra 	$L__BB11_25;
	cvt.u32.u64 	%r1826, %rd37;
	shl.b32 	%r1827, %r1826, 4;
	mov.u32 	%r1828, _ZN6thrust24THRUST_300001_SM_1000_NS8cuda_cub4core6detail5shmemE;
	add.s32 	%r1829, %r1828, %r1827;
	st.shared.u64 	[%r1829], %rd14;
	st.shared.u32 	[%r1829+8], %r28;
$L__BB11_25:
	setp.eq.s64 	%p435, %rd15, %rd16;
	@%p435 bra 	$L__BB11_27;
	cvt.u32.u64 	%r1830, %rd38;
	shl.b32 	%r1831, %r1830, 4;
	mov.u32 	%r1832, _ZN6thrust24THRUST_300001_SM_1000_NS8cuda_cub4core6detail5shmemE;
	add.s32 	%r1833, %r1832, %r1831;
	st.shared.u64 	[%r1833], %rd15;
	st.shared.u32 	[%r1833+8], %r29;
$L__BB11_27:
	bar.sync 	0;
	cvt.u64.u32 	%rd940, %r3;
	setp.le.u64 	%p436, %rd29, %rd940;
	@%p436 bra 	$L__BB11_326;
	not.b64 	%rd912, %rd940;
	add.s64 	%rd40, %rd29, %rd912;
	shr.u64 	%rd913, %rd40, 8;
	add.s64 	%rd914, %rd913, 1;
	and.b64  	%rd936, %rd914, 3;
	and.b64  	%rd915, %rd40, 768;
	setp.eq.s64 	%p437, %rd915, 768;
	@%p437 bra 	$L__BB11_31;
	shl.b64 	%rd916, %rd940, 2;
	add.s64 	%rd938, %rd5, %rd916;
	shl.b64 	%rd917, %rd940, 3;
	add.s64 	%rd937, %rd4, %rd917;
	shl.b32 	%r1834, %r3, 4;
	mov.u32 	%r1835, _ZN6thrust24THRUST_300001_SM_1000_NS8cuda_cub4core6detail5shmemE;
	add.s32 	%r1836, %r1834, %r1835;
	add.s32 	%r1846, %r1836, 8;
	shl.b64 	%rd918, %rd936, 8;
	add.s64 	%rd940, %rd918, %rd940;
$L__BB11_30:
	.pragma "nounroll";
	ld.shared.u64 	%rd919, [%r1846+-8];
	ld.shared.u32 	%r1837, [%r1846];
	st.global.u64 	[%rd937], %rd919;
	st.global.u32 	[%rd938], %r1837;
	add.s64 	%rd938, %rd938, 1024;
	add.s64 	%rd937, %rd937, 2048;
	add.s32 	%r1846, %r1846, 4096;
	add.s64 	%rd936, %rd936, -1;
	setp.ne.s64 	%p438, %rd936, 0;
	@%p438 bra 	$L__BB11_30;
$L__BB11_31:
	setp.lt.u64 	%p439, %rd40, 768;
	@%p439 bra 	$L__BB11_326;
	mov.u32 	%r1840, _ZN6thrust24THRUST_300001_SM_1000_NS8cuda_cub4core6detail5shmemE;
$L__BB11_33:
	cvt.u32.u64 	%r1838, %rd940;
	shl.b32 	%r1839, %r1838, 4;
	add.s32 	%r1841, %r1840, %r1839;
	ld.shared.u64 	%rd920, [%r1841];
	ld.shared.u32 	%r1842, [%r1841+8];
	shl.b64 	%rd921, %rd940, 3;
	add.s64 	%rd922, %rd4, %rd921;
	st.global.u64 	[%rd922], %rd920;
	shl.b64 	%rd923, %rd940, 2;
	add.s64 	%rd924, %rd5, %rd923;
	st.global.u32 	[%rd924], %r1842;
	ld.shared.u64 	%rd925, [%r1841+4096];
	ld.shared.u32 	%r1843, [%r1841+4104];
	and.b64  	%rd926, %rd921, 34359738360;
	add.s64 	%rd927, %rd4, %rd926;
	st.global.u64 	[%rd927+2048], %rd925;
	and.b64  	%rd928, %rd923, 17179869180;
	add.s64 	%rd929, %rd5, %rd928;
	st.global.u32 	[%rd929+1024], %r1843;
	ld.shared.u64 	%rd930, [%r1841+8192];
	ld.shared.u32 	%r1844, [%r1841+8200];
	st.global.u64 	[%rd927+4096], %rd930;
	st.global.u32 	[%rd929+2048], %r1844;
	ld.shared.u64 	%rd931, [%r1841+12288];
	ld.shared.u32 	%r1845, [%r1841+12296];
	st.global.u64 	[%rd927+6144], %rd931;
	st.global.u32 	[%rd929+3072], %r1845;
	add.s64 	%rd932, %rd940, 1024;
	and.b64  	%rd940, %rd932, 4294967295;
	setp.gt.u64 	%p440, %rd29, %rd940;
	@%p440 bra 	$L__BB11_33;
	bra.uni 	$L__BB11_326;
$L__BB11_34:
	@%p416 bra 	$L__BB11_36;
	shl.b64 	%rd876, %rd30, 3;
	add.s64 	%rd877, %rd4, %rd876;
	st.global.u64 	[%rd877], %rd935;
	shl.b64 	%rd878, %rd30, 2;
	add.s64 	%rd879, %rd5, %rd878;
	st.global.u32 	[%rd879], %r21;
$L__BB11_36:
	setp.eq.s64 	%p419, %rd8, %rd9;
	@%p419 bra 	$L__BB11_38;
	shl.b64 	%rd880, %rd31, 3;
	add.s64 	%rd881, %rd4, %rd880;
	st.global.u64 	[%rd881], %rd8;
	shl.b64 	%rd882, %rd31, 2;
	add.s64 	%rd883, %rd5, %rd882;
	st.global.u32 	[%rd883], %r22;
$L__BB11_38:
	setp.eq.s64 	%p420, %rd9, %rd10;
	@%p420 bra 	$L__BB11_40;
	shl.b64 	%rd884, %rd32, 3;
	add.s64 	%rd885, %rd4, %rd884;
	st.global.u64 	[%rd885], %rd9;
	shl.b64 	%rd886, %rd32, 2;
	add.s64 	%rd887, %rd5, %rd886;
	st.global.u32 	[%rd887], %r23;
$L__BB11_40:
	setp.eq.s64 	%p421, %rd10, %rd11;
	@%p421 bra 	$L__BB11_42;
	shl.b64 	%rd888, %rd33, 3;
	add.s64 	%rd889, %rd4, %rd888;
	st.global.u64 	[%rd889], %rd10;
	shl.b64 	%rd890, %rd33, 2;
	add.s64 	%rd891, %rd5, %rd890;
	st.global.u32 	[%rd891], %r24;
$L__BB11_42:
	setp.eq.s64 	%p422, %rd11, %rd12;
	@%p422 bra 	$L__BB11_44;
	shl.b64 	%rd892, %rd34, 3;
	add.s64 	%rd893, %rd4, %rd892;
	st.global.u64 	[%rd893], %rd11;
	shl.b64 	%rd894, %rd34, 2;
	add.s64 	%rd895, %rd5, %rd894;
	st.global.u32 	[%rd895], %r25;
$L__BB11_44:
	setp.eq.s64 	%p423, %rd12, %rd13;
	@%p423 bra 	$L__BB11_46;
	shl.b64 	%rd896, %rd35, 3;
	add.s64 	%rd897, %rd4, %rd896;
	st.global.u64 	[%rd897], %rd12;
	shl.b64 	%rd898, %rd35, 2;
	add.s64 	%rd899, %rd5, %rd898;
	st.global.u32 	[%rd899], %r26;
$L__BB11_46:
	setp.eq.s64 	%p424, %rd13, %rd14;
	@%p424 bra 	$L__BB11_48;
	shl.b64 	%rd900, %rd36, 3;
	add.s64 	%rd901, %rd4, %rd900;
	st.global.u64 	[%rd901], %rd13;
	shl.b64 	%rd902, %rd36, 2;
	add.s64 	%rd903, %rd5, %rd902;
	st.global.u32 	[%rd903], %r27;
$L__BB11_48:
	setp.eq.s64 	%p425, %rd14, %rd15;
	@%p425 bra 	$L__BB11_50;
	shl.b64 	%rd904, %rd37, 3;
	add.s64 	%rd905, %rd4, %rd904;
	st.global.u64 	[%rd905], %rd14;
	shl.b64 	%rd906, %rd37, 2;
	add.s64 	%rd907, %rd5, %rd906;
	st.global.u32 	[%rd907], %r28;
$L__BB11_50:
	setp.eq.s64 	%p426, %rd15, %rd16;
	@%p426 bra 	$L__BB11_326;
	shl.b64 	%rd908, %rd38, 3;
	add.s64 	%rd909, %rd4, %rd908;
	st.global.u64 	[%rd909], %rd15;
	shl.b64 	%rd910, %rd38, 2;
	add.s64 	%rd911, %rd5, %rd910;
	st.global.u32 	[%rd911], %r29;
	bra.uni 	$L__BB11_326;
$L__BB11_52:
	mov.u32 	%r33, %tid.x;
	and.b32  	%r1089, %r33, 31;
	and.b32  	%r1090, %r33, 992;
	mul.lo.s32 	%r1091, %r1090, 9;
	or.b32  	%r1092, %r1091, %r1089;
	cvt.u64.u32 	%rd665, %r1092;
	add.s64 	%rd666, %rd6, %rd665;
	shl.b64 	%rd667, %rd666, 3;
	add.s64 	%rd647, %rd3, %rd667;
	// begin inline asm
	ld.global.nc.u64 %rd646, [%rd647];
	// end inline asm
	add.s64 	%rd649, %rd647, 256;
	// begin inline asm
	ld.global.nc.u64 %rd648, [%rd649];
	// end inline asm
	add.s64 	%rd651, %rd647, 512;
	// begin inline asm
	ld.global.nc.u64 %rd650, [%rd651];
	// end inline asm
	add.s64 	%rd653, %rd647, 768;
	// begin inline asm
	ld.global.nc.u64 %rd652, [%rd653];
	// end inline asm
	add.s64 	%rd655, %rd647, 1024;
	// begin inline asm
	ld.global.nc.u64 %rd654, [%rd655];
	// end inline asm
	add.s64 	%rd657, %rd647, 1280;
	// begin inline asm
	ld.global.nc.u64 %rd656, [%rd657];
	// end inline asm
	add.s64 	%rd659, %rd647, 1536;
	// begin inline asm
	ld.global.nc.u64 %rd658, [%rd659];
	// end inline asm
	add.s64 	%rd661, %rd647, 1792;
	// begin inline asm
	ld.global.nc.u64 %rd660, [%rd661];
	// end inline asm
	add.s64 	%rd663, %rd647, 2048;
	// begin inline asm
	ld.global.nc.u64 %rd662, [%rd663];
	// end inline asm
	// begin inline asm
	mov.u32 %r1088, %laneid;
	// end inline asm
	shr.u32 	%r35, %r33, 5;
	mad.lo.s32 	%r36, %r35, 288, %r1088;
	shl.b32 	%r1093, %r36, 3;
	mov.u32 	%r1094, _ZN6thrust24THRUST_300001_SM_1000_NS8cuda_cub4core6detail5shmemE;
	add.s32 	%r37, %r1094, %r1093;
	st.shared.u64 	[%r37], %rd646;
	st.shared.u64 	[%r37+256], %rd648;
	st.shared.u64 	[%r37+512], %rd650;
	st.shared.u64 	[%r37+768], %rd652;
	st.shared.u64 	[%r37+1024], %rd654;
	st.shared.u64 	[%r37+1280], %rd656;
	st.shared.u64 	[%r37+1536], %rd658;
	st.shared.u64 	[%r37+1792], %rd660;
	st.shared.u64 	[%r37+2048], %rd662;
	bar.warp.sync 	-1;
	shl.b32 	%r38, %r1088, 3;
	shl.b32 	%r1095, %r1088, 6;
	add.s32 	%r39, %r37, %r1095;
	ld.shared.u64 	%rd54, [%r39];
	ld.shared.u64 	%rd55, [%r39+8];
	ld.shared.u64 	%rd56, [%r39+16];
	ld.shared.u64 	%rd57, [%r39+24];
	ld.shared.u64 	%rd58, [%r39+32];
	ld.shared.u64 	%rd59, [%r39+40];
	ld.shared.u64 	%rd60, [%r39+48];
	ld.shared.u64 	%rd61, [%r39+56];
	ld.shared.u64 	%rd62, [%r39+64];
	setp.ne.s32 	%p262, %r33, 0;
	mov.b64 	%rd942, 0;
	@%p262 bra 	$L__BB11_54;
	shl.b64 	%rd670, %rd6, 3;
	add.s64 	%rd671, %rd3, %rd670;
	add.s64 	%rd669, %rd671, -8;
	// begin inline asm
	ld.global.nc.u64 %rd942, [%rd669];
	// end inline asm
$L__BB11_54:
	setp.eq.s32 	%p263, %r33, 0;
	bar.sync 	0;
	shl.b32 	%r1096, %r36, 2;
	sub.s32 	%r1097, %r37, %r1096;
	st.shared.u32 	[%r1097], %r1;
	st.shared.u32 	[%r1097+128], %r1;
	st.shared.u32 	[%r1097+256], %r1;
	st.shared.u32 	[%r1097+384], %r1;
	st.shared.u32 	[%r1097+512], %r1;
	st.shared.u32 	[%r1097+640], %r1;
	st.shared.u32 	[%r1097+768], %r1;
	st.shared.u32 	[%r1097+896], %r1;
	st.shared.u32 	[%r1097+1024], %r1;
	bar.warp.sync 	-1;
	add.s32 	%r1098, %r36, %r38;
	shl.b32 	%r1099, %r1098, 2;
	sub.s32 	%r1100, %r39, %r1099;
	ld.shared.u32 	%r40, [%r1100];
	ld.shared.u32 	%r41, [%r1100+4];
	ld.shared.u32 	%r42, [%r1100+8];
	ld.shared.u32 	%r43, [%r1100+12];
	ld.shared.u32 	%r44, [%r1100+16];
	ld.shared.u32 	%r45, [%r1100+20];
	ld.shared.u32 	%r46, [%r1100+24];
	ld.shared.u32 	%r47, [%r1100+28];
	ld.shared.u32 	%r48, [%r1100+32];
	bar.sync 	0;
	shl.b32 	%r1101, %r33, 3;
	add.s32 	%r1103, %r1094, %r1101;
	add.s32 	%r49, %r1103, 2264;
	st.shared.u64 	[%r1103+2264], %rd62;
	bar.sync 	0;
	@%p263 bra 	$L__BB11_56;
	ld.shared.u64 	%rd942, [%r49+-8];
$L__BB11_56:
	setp.ne.s64 	%p264, %rd942, %rd54;
	selp.u64 	%rd67, 1, 0, %p264;
	setp.ne.s64 	%p265, %rd54, %rd55;
	selp.u64 	%rd672, 1, 0, %p265;
	setp.ne.s64 	%p266, %rd55, %rd56;
	selp.u64 	%rd673, 1, 0, %p266;
	setp.ne.s64 	%p267, %rd56, %rd57;
	selp.u64 	%rd674, 1, 0, %p267;
	setp.ne.s64 	%p268, %rd57, %rd58;
	selp.u64 	%rd675, 1, 0, %p268;
	setp.ne.s64 	%p269, %rd58, %rd59;
	selp.u64 	%rd676, 1, 0, %p269;
	setp.ne.s64 	%p270, %rd59, %rd60;
	selp.u64 	%rd677, 1, 0, %p270;
	setp.ne.s64 	%p271, %rd60, %rd61;
	selp.u64 	%rd678, 1, 0, %p271;
	setp.ne.s64 	%p272, %rd61, %rd62;
	selp.u64 	%rd679, 1, 0, %p272;
	add.s64 	%rd68, %rd672, %rd67;
	selp.b32 	%r1224, 0, %r40, %p265;
	add.s32 	%r1225, %r41, %r1224;
	add.s64 	%rd69, %rd68, %rd673;
	selp.b32 	%r1226, 0, %r1225, %p266;
	add.s32 	%r1227, %r42, %r1226;
	add.s64 	%rd70, %rd69, %rd674;
	selp.b32 	%r1228, 0, %r1227, %p267;
	add.s32 	%r1229, %r43, %r1228;
	add.s64 	%rd71, %rd70, %rd675;
	selp.b32 	%r1230, 0, %r1229, %p268;
	add.s32 	%r1231, %r44, %r1230;
	add.s64 	%rd72, %rd71, %rd676;
	selp.b32 	%r1232, 0, %r1231, %p269;
	add.s32 	%r1233, %r45, %r1232;
	add.s64 	%rd73, %rd72, %rd677;
	selp.b32 	%r1234, 0, %r1233, %p270;
	add.s32 	%r1235, %r46, %r1234;
	add.s64 	%rd74, %rd73, %rd678;
	selp.b32 	%r1236, 0, %r1235, %p271;
	add.s32 	%r1237, %r47, %r1236;
	add.s64 	%rd680, %rd74, %rd679;
	mov.b64 	{%r1105, %r1110}, %rd680;
	selp.b32 	%r1238, 0, %r1237, %p272;
	add.s32 	%r1115, %r48, %r1238;
	mov.b32 	%r1221, 1;
	mov.b32 	%r1222, 0;
	mov.b32 	%r1223, -1;
	// begin inline asm
	shfl.sync.up.b32 %r1104, %r1105, %r1221, %r1222, %r1223;
	// end inline asm
	// begin inline asm
	shfl.sync.up.b32 %r1109, %r1110, %r1221, %r1222, %r1223;
	// end inline asm
	mov.b64 	%rd681, {%r1104, %r1109};
	// begin inline asm
	shfl.sync.up.b32 %r1114, %r1115, %r1221, %r1222, %r1223;
	// end inline asm
	// begin inline asm
	shfl.sync.up.b32 %r1119, %r1120, %r1221, %r1222, %r1223;
	// end inline asm
	setp.eq.s64 	%p273, %rd680, 0;
	selp.b32 	%r1239, %r1114, 0, %p273;
	setp.lt.s32 	%p274, %r1088, 1;
	selp.b64 	%rd682, 0, %rd681, %p274;
	add.s64 	%rd683, %rd682, %rd680;
	mov.b64 	{%r1125, %r1130}, %rd683;
	selp.b32 	%r1240, 0, %r1239, %p274;
	add.s32 	%r1135, %r1240, %r1115;
	mov.b32 	%r1141, 2;
	// begin inline asm
	shfl.sync.up.b32 %r1124, %r1125, %r1141, %r1222, %r1223;
	// end inline asm
	// begin inline asm
	shfl.sync.up.b32 %r1129, %r1130, %r1141, %r1222, %r1223;
	// end inline asm
	mov.b64 	%rd684, {%r1124, %r1129};
	// begin inline asm
	shfl.sync.up.b32 %r1134, %r1135, %r1141, %r1222, %r1223;
	// end inline asm
	// begin inline asm
	shfl.sync.up.b32 %r1139, %r1140, %r1141, %r1222, %r1223;
	// end inline asm
	setp.eq.s64 	%p275, %rd683, 0;
	selp.b32 	%r1241, %r1134, 0, %p275;
	setp.lt.s32 	%p276, %r1088, 2;
	selp.b64 	%rd685, 0, %rd684, %p276;
	add.s64 	%rd686, %rd685, %rd683;
	mov.b64 	{%r1145, %r1150}, %rd686;
	selp.b32 	%r1242, 0, %r1241, %p276;
	add.s32 	%r1155, %r1242, %r1135;
	mov.b32 	%r1161, 4;
	// begin inline asm
	shfl.sync.up.b32 %r1144, %r1145, %r1161, %r1222, %r1223;
	// end inline asm
	// begin inline asm
	shfl.sync.up.b32 %r1149, %r1150, %r1161, %r1222, %r1223;
	// end inline asm
	mov.b64 	%rd687, {%r1144, %r1149};
	// begin inline asm
	shfl.sync.up.b32 %r1154, %r1155, %r1161, %r1222, %r1223;
	// end inline asm
	// begin inline asm
	shfl.sync.up.b32 %r1159, %r1160, %r1161, %r1222, %r1223;
	// end inline asm
	setp.eq.s64 	%p277, %rd686, 0;
	selp.b32 	%r1243, %r1154, 0, %p277;
	setp.lt.s32 	%p278, %r1088, 4;
	selp.b64 	%rd688, 0, %rd687, %p278;
	add.s64 	%rd689, %rd688, %rd686;
	mov.b64 	{%r1165, %r1170}, %rd689;
	selp.b32 	%r1244, 0, %r1243, %p278;
	add.s32 	%r1175, %r1244, %r1155;
	mov.b32 	%r1181, 8;
	// begin inline asm
	shfl.sync.up.b32 %r1164, %r1165, %r1181, %r1222, %r1223;
	// end inline asm
	// begin inline asm
	shfl.sync.up.b32 %r1169, %r1170, %r1181, %r1222, %r1223;
	// end inline asm
	mov.b64 	%rd690, {%r1164, %r1169};
	// begin inline asm
	shfl.sync.up.b32 %r1174, %r1175, %r1181, %r1222, %r1223;
	// end inline asm
	// begin inline asm
	shfl.sync.up.b32 %r1179, %r1180, %r1181, %r1222, %r1223;
	// end inline asm
	setp.eq.s64 	%p279, %rd689, 0;
	selp.b32 	%r1245, %r1174, 0, %p279;
	setp.lt.s32 	%p280, %r1088, 8;
	selp.b64 	%rd691, 0, %rd690, %p280;
	add.s64 	%rd692, %rd691, %rd689;
	mov.b64 	{%r1185, %r1190}, %rd692;
	selp.b32 	%r1246, 0, %r1245, %p280;
	add.s32 	%r1195, %r1246, %r1175;
	mov.b32 	%r1201, 16;
	// begin inline asm
	shfl.sync.up.b32 %r1184, %r1185, %r1201, %r1222, %r1223;
	// end inline asm
	// begin inline asm
	shfl.sync.up.b32 %r1189, %r1190, %r1201, %r1222, %r1223;
	// end inline asm
	mov.b64 	%rd693, {%r1184, %r1189};
	// begin inline asm
	shfl.sync.up.b32 %r1194, %r1195, %r1201, %r1222, %r1223;
	// end inline asm
	// begin inline asm
	shfl.sync.up.b32 %r1199, %r1200, %r1201, %r1222, %r1223;
	// end inline asm
	setp.eq.s64 	%p281, %rd692, 0;
	selp.b32 	%r1247, %r1194, 0, %p281;
	setp.lt.s32 	%p282, %r1088, 16;
	selp.b64 	%rd694, 0, %rd693, %p282;
	add.s64 	%rd75, %rd694, %rd692;
	mov.b64 	{%r1205, %r1210}, %rd75;
	selp.b32 	%r1248, 0, %r1247, %p282;
	add.s32 	%r1215, %r1248, %r1195;
	// begin inline asm
	shfl.sync.up.b32 %r1204, %r1205, %r1221, %r1222, %r1223;
	// end inline asm
	// begin inline asm
	shfl.sync.up.b32 %r1209, %r1210, %r1221, %r1222, %r1223;
	// end inline asm
	mov.b64 	%rd954, {%r1204, %r1209};
	// begin inline asm
	shfl.sync.up.b32 %r1860, %r1215, %r1221, %r1222, %r1223;
	// end inline asm
	// begin inline asm
	shfl.sync.up.b32 %r1219, %r1220, %r1221, %r1222, %r1223;
	// end inline asm
	setp.ne.s32 	%p283, %r1088, 31;
	@%p283 bra 	$L__BB11_58;
	shl.b32 	%r1249, %r35, 4;
	mov.u32 	%r1250, _ZN6thrust24THRUST_300001_SM_1000_NS8cuda_cub4core6detail5shmemE;
	add.s32 	%r1251, %r1250, %r1249;
	st.shared.u64 	[%r1251], %rd75;
	st.shared.u32 	[%r1251+8], %r1215;
$L__BB11_58:
	bar.sync 	0;
	ld.shared.u64 	%rd695, [_ZN6thrust24THRUST_300001_SM_1000_NS8cuda_cub4core6detail5shmemE];
	ld.shared.u32 	%r1252, [_ZN6thrust24THRUST_300001_SM_1000_NS8cuda_cub4core6detail5shmemE+8];
	ld.shared.u64 	%rd696, [_ZN6thrust24THRUST_300001_SM_1000_NS8cuda_cub4core6detail5shmemE+16];
	ld.shared.u32 	%r1253, [_ZN6thrust24THRUST_300001_SM_1000_NS8cuda_cub4core6detail5shmemE+24];
	add.s64 	%rd697, %rd696, %rd695;
	setp.eq.s64 	%p284, %rd696, 0;
	selp.b32 	%r1254, %r1252, 0, %p284;
	add.s32 	%r1255, %r1254, %r1253;
	setp.eq.s32 	%p285, %r35, 2;
	selp.b64 	%rd698, %rd697, %rd695, %p285;
	selp.b32 	%r1256, %r1255, %r1252, %p285;
	ld.shared.u64 	%rd699, [_ZN6thrust24THRUST_300001_SM_1000_NS8cuda_cub4core6detail5shmemE+32];
	ld.shared.u32 	%r1257, [_ZN6thrust24THRUST_300001_SM_1000_NS8cuda_cub4core6detail5shmemE+40];
	add.s64 	%rd700, %rd699, %rd697;
	setp.eq.s64 	%p286, %rd699, 0;
	selp.b32 	%r1258, %r1255, 0, %p286;
	add.s32 	%r1259, %r1258, %r1257;
	setp.eq.s32 	%p287, %r35, 3;
	selp.b64 	%rd701, %rd700, %rd698, %p287;
	selp.b32 	%r1260, %r1259, %r1256, %p287;
	ld.shared.u64 	%rd702, [_ZN6thrust24THRUST_300001_SM_1000_NS8cuda_cub4core6detail5shmemE+48];
	ld.shared.u32 	%r1261, [_ZN6thrust24THRUST_300001_SM_1000_NS8cuda_cub4core6detail5shmemE+56];
	add.s64 	%rd703, %rd702, %rd700;
	setp.eq.s64 	%p288, %rd702, 0;
	selp.b32 	%r1262, %r1259, 0, %p288;
	add.s32 	%r1263, %r1262, %r1261;
	setp.eq.s32 	%p289, %r35, 4;
	selp.b64 	%rd704, %rd703, %rd701, %p289;
	selp.b32 	%r1264, %r1263, %r1260, %p289;
	ld.shared.u64 	%rd705, [_ZN6thrust24THRUST_300001_SM_1000_NS8cuda_cub4core6detail5shmemE+64];
	ld.shared.u32 	%r1265, [_ZN6thrust24THRUST_300001_SM_1000_NS8cuda_cub4core6detail5shmemE+72];
	add.s64 	%rd706, %rd705, %rd703;
	setp.eq.s64 	%p290, %rd705, 0;
	selp.b32 	%r1266, %r1263, 0, %p290;
	add.s32 	%r1267, %r1266, %r1265;
	setp.eq.s32 	%p291, %r35, 5;
	selp.b64 	%rd707, %rd706, %rd704, %p291;
	selp.b32 	%r1268, %r1267, %r1264, %p291;
	ld.shared.u64 	%rd708, [_ZN6thrust24THRUST_300001_SM_1000_NS8cuda_cub4core6detail5shmemE+80];
	ld.shared.u32 	%r1269, [_ZN6thrust24THRUST_300001_SM_1000_NS8cuda_cub4core6detail5shmemE+88];
	add.s64 	%rd709, %rd708, %rd706;
	setp.eq.s64 	%p292, %rd708, 0;
	selp.b32 	%r1270, %r1267, 0, %p292;
	add.s32 	%r1271, %r1270, %r1269;
	setp.eq.s32 	%p293, %r35, 6;
	selp.b64 	%rd710, %rd709, %rd707, %p293;
	selp.b32 	%r1272, %r1271, %r1268, %p293;
	ld.shared.u64 	%rd711, [_ZN6thrust24THRUST_300001_SM_1000_NS8cuda_cub4core6detail5shmemE+96];
	ld.shared.u32 	%r1273, [_ZN6thrust24THRUST_300001_SM_1000_NS8cuda_cub4core6detail5shmemE+104];
	add.s64 	%rd712, %rd711, %rd709;
	setp.eq.s64 	%p294, %rd711, 0;
	selp.b32 	%r1274, %r1271, 0, %p294;
	add.s32 	%r1275, %r1274, %r1273;
	setp.eq.s32 	%p295, %r35, 7;
	selp.b64 	%rd77, %rd712, %rd710, %p295;
	selp.b32 	%r52, %r1275, %r1272, %p295;
	ld.shared.u64 	%rd713, [_ZN6thrust24THRUST_300001_SM_1000_NS8cuda_cub4core6detail5shmemE+112];
	ld.shared.u32 	%r1276, [_ZN6thrust24THRUST_300001_SM_1000_NS8cuda_cub4core6detail5shmemE+120];
	add.s64 	%rd78, %rd713, %rd712;
	setp.eq.s64 	%p296, %rd713, 0;
	selp.b32 	%r1277, %r1275, 0, %p296;
	add.s32 	%r53, %r1277, %r1276;
	setp.lt.u32 	%p297, %r33, 32;
	@%p297 bra 	$L__BB11_60;
	setp.eq.s64 	%p298, %rd954, 0;
	selp.b32 	%r1278, %r52, 0, %p298;
	add.s32 	%r1279, %r1278, %r1860;
	setp.eq.s32 	%p299, %r1088, 0;
	selp.b64 	%rd714, 0, %rd954, %p299;
	add.s64 	%rd954, %rd77, %rd714;
	selp.b32 	%r1860, %r52, %r1279, %p299;
	bra.uni 	$L__BB11_96;
$L__BB11_60:
	setp.ne.s32 	%p300, %r33, 0;
	mul.wide.u32 	%rd715, %r2, 16;
	add.s64 	%rd80, %rd2, %rd715;
	@%p300 bra 	$L__BB11_62;
	st.shared.u64 	[_ZN6thrust24THRUST_300001_SM_1000_NS8cuda_cub4core6detail5shmemE+200], %rd78;
	st.shared.u32 	[_ZN6thrust24THRUST_300001_SM_1000_NS8cuda_cub4core6detail5shmemE+208], %r53;
	mov.b32 	%r1280, 100;
	mov.b64 	%rd717, {%r53, %r1280};
	add.s64 	%rd716, %rd80, 512;
	// begin inline asm
	st.relaxed.gpu.v2.u64 [%rd716], {%rd717, %rd78};
	// end inline asm
$L__BB11_62:
	not.b32 	%r55, %r33;
	mov.u32 	%r1281, %nctaid.x;
	setp.gt.u32 	%p301, %r1281, 499;
	@%p301 bra 	$L__BB11_64;
	membar.cta;
	bra.uni 	$L__BB11_65;
$L__BB11_64:
	mov.b32 	%r1282, 450;
	// begin inline asm
	nanosleep.u32 %r1282;
	// end inline asm
$L__BB11_65:
	mul.wide.s32 	%rd719, %r55, 16;
	add.s64 	%rd720, %rd80, %rd719;
	add.s64 	%rd81, %rd720, 512;
$L__BB11_66:
	// begin inline asm
	ld.relaxed.gpu.v2.u64 {%rd721, %rd944}, [%rd81];
	// end inline asm
	mov.b64 	{%r1848, %r1853}, %rd721;
	setp.eq.s32 	%p302, %r1853, 99;
	mov.b32 	%r1283, -1;
	vote.sync.any.pred 	%p303, %p302, %r1283;
	@%p303 bra 	$L__BB11_66;
	setp.eq.s32 	%p304, %r1853, 101;
	mov.b32 	%r1305, -1;
	vote.sync.ballot.b32 	%r1306, %p304, %r1305;
	// begin inline asm
	mov.u32 %r1285, %lanemask_ge;
	// end inline asm
	and.b32  	%r1307, %r1306, %r1285;
	or.b32  	%r1308, %r1307, -2147483648;
	add.s32 	%r1309, %r1308, -1;
	not.b32 	%r1310, %r1308;
	and.b32  	%r1311, %r1310, %r1309;
	popc.b32 	%r59, %r1311;
	mov.b64 	{%r1287, %r1292}, %rd944;
	mov.b32 	%r1303, 1;
	// begin inline asm
	shfl.sync.down.b32 %r1286, %r1287, %r1303, %r59, %r1305;
	// end inline asm
	// begin inline asm
	shfl.sync.down.b32 %r1291, %r1292, %r1303, %r59, %r1305;
	// end inline asm
	// begin inline asm
	shfl.sync.down.b32 %r1296, %r1848, %r1303, %r59, %r1305;
	// end inline asm
	// begin inline asm
	shfl.sync.down.b32 %r1301, %r1302, %r1303, %r59, %r1305;
	// end inline asm
	setp.ge.s32 	%p306, %r1088, %r59;
	@%p306 bra 	$L__BB11_69;
	mov.b64 	%rd724, {%r1286, %r1291};
	add.s64 	%rd83, %rd944, %rd724;
	setp.eq.s64 	%p307, %rd944, 0;
	selp.b32 	%r1312, %r1296, 0, %p307;
	add.s32 	%r1848, %r1312, %r1848;
	mov.u64 	%rd944, %rd83;
$L__BB11_69:
	mov.b64 	{%r1314, %r1319}, %rd944;
	mov.b32 	%r1330, 2;
	mov.b32 	%r1332, -1;
	// begin inline asm
	shfl.sync.down.b32 %r1313, %r1314, %r1330, %r59, %r1332;
	// end inline asm
	// begin inline asm
	shfl.sync.down.b32 %r1318, %r1319, %r1330, %r59, %r1332;
	// end inline asm
	// begin inline asm
	shfl.sync.down.b32 %r1323, %r1848, %r1330, %r59, %r1332;
	// end inline asm
	// begin inline asm
	shfl.sync.down.b32 %r1328, %r1329, %r1330, %r59, %r1332;
	// end inline asm
	add.s32 	%r68, %r1088, 2;
	setp.gt.s32 	%p308, %r68, %r59;
	@%p308 bra 	$L__BB11_71;
	mov.b64 	%rd725, {%r1313, %r1318};
	add.s64 	%rd85, %rd944, %rd725;
	setp.eq.s64 	%p309, %rd944, 0;
	selp.b32 	%r1333, %r1323, 0, %p309;
	add.s32 	%r1848, %r1333, %r1848;
	mov.u64 	%rd944, %rd85;
$L__BB11_71:
	mov.b64 	{%r1335, %r1340}, %rd944;
	mov.b32 	%r1351, 4;
	mov.b32 	%r1353, -1;
	// begin inline asm
	shfl.sync.down.b32 %r1334, %r1335, %r1351, %r59, %r1353;
	// end inline asm
	// begin inline asm
	shfl.sync.down.b32 %r1339, %r1340, %r1351, %r59, %r1353;
	// end inline asm
	// begin inline asm
	shfl.sync.down.b32 %r1344, %r1848, %r1351, %r59, %r1353;
	// end inline asm
	// begin inline asm
	shfl.sync.down.b32 %r1349, %r1350, %r1351, %r59, %r1353;
	// end inline asm
	add.s32 	%r74, %r1088, 4;
	setp.gt.s32 	%p310, %r74, %r59;
	@%p310 bra 	$L__BB11_73;
	mov.b64 	%rd726, {%r1334, %r1339};
	add.s64 	%rd87, %rd944, %rd726;
	setp.eq.s64 	%p311, %rd944, 0;
	selp.b32 	%r1354, %r1344, 0, %p311;
	add.s32 	%r1848, %r1354, %r1848;
	mov.u64 	%rd944, %rd87;
$L__BB11_73:
	mov.b64 	{%r1356, %r1361}, %rd944;
	mov.b32 	%r1372, 8;
	mov.b32 	%r1374, -1;
	// begin inline asm
	shfl.sync.down.b32 %r1355, %r1356, %r1372, %r59, %r1374;
	// end inline asm
	// begin inline asm
	shfl.sync.down.b32 %r1360, %r1361, %r1372, %r59, %r1374;
	// end inline asm
	// begin inline asm
	shfl.sync.down.b32 %r1365, %r1848, %r1372, %r59, %r1374;
	// end inline asm
	// begin inline asm
	shfl.sync.down.b32 %r1370, %r1371, %r1372, %r59, %r1374;
	// end inline asm
	add.s32 	%r80, %r1088, 8;
	setp.gt.s32 	%p312, %r80, %r59;
	@%p312 bra 	$L__BB11_75;
	mov.b64 	%rd727, {%r1355, %r1360};
	add.s64 	%rd89, %rd944, %rd727;
	setp.eq.s64 	%p313, %rd944, 0;
	selp.b32 	%r1375, %r1365, 0, %p313;
	add.s32 	%r1848, %r1375, %r1848;
	mov.u64 	%rd944, %rd89;
$L__BB11_75:
	mov.b64 	{%r1377, %r1382}, %rd944;
	mov.b32 	%r1393, 16;
	mov.b32 	%r1395, -1;
	// begin inline asm
	shfl.sync.down.b32 %r1376, %r1377, %r1393, %r59, %r1395;
	// end inline asm
	// begin inline asm
	shfl.sync.down.b32 %r1381, %r1382, %r1393, %r59, %r1395;
	// end inline asm
	// begin inline asm
	shfl.sync.down.b32 %r1386, %r1848, %r1393, %r59, %r1395;
	// end inline asm
	// begin inline asm
	shfl.sync.down.b32 %r1391, %r1392, %r1393, %r59, %r1395;
	// end inline asm
	add.s32 	%r86, %r1088, 16;
	setp.gt.s32 	%p314, %r86, %r59;
	@%p314 bra 	$L__BB11_77;
	mov.b64 	%rd728, {%r1376, %r1381};
	add.s64 	%rd91, %rd944, %rd728;
	setp.eq.s64 	%p315, %rd944, 0;
	selp.b32 	%r1396, %r1386, 0, %p315;
	add.s32 	%r1848, %r1396, %r1848;
	mov.u64 	%rd944, %rd91;
$L__BB11_77:
	add.s32 	%r1854, %r2, %r55;
	add.s64 	%rd93, %rd2, 512;
$L__BB11_78:
	setp.ne.s32 	%p316, %r1853, 101;
	mov.b32 	%r1397, -1;
	vote.sync.all.pred 	%p317, %p316, %r1397;
	not.pred 	%p318, %p317;
	@%p318 bra 	$L__BB11_92;
	mul.wide.s32 	%rd794, %r1854, 16;
	add.s64 	%rd795, %rd93, %rd794;
	add.s64 	%rd95, %rd795, -512;
$L__BB11_80:
	// begin inline asm
	ld.relaxed.gpu.v2.u64 {%rd796, %rd950}, [%rd95];
	// end inline asm
	mov.b64 	{%r1856, %r1853}, %rd796;
	setp.eq.s32 	%p356, %r1853, 99;
	mov.b32 	%r1478, -1;
	vote.sync.any.pred 	%p357, %p356, %r1478;
	@%p357 bra 	$L__BB11_80;
	setp.eq.s32 	%p358, %r1853, 101;
	mov.b32 	%r1499, -1;
	vote.sync.ballot.b32 	%r1500, %p358, %r1499;
	and.b32  	%r1501, %r1500, %r1285;
	or.b32  	%r1502, %r1501, -2147483648;
	add.s32 	%r1503, %r1502, -1;
	not.b32 	%r1504, %r1502;
	and.b32  	%r1505, %r1504, %r1503;
	popc.b32 	%r95, %r1505;
	mov.b64 	{%r1481, %r1486}, %rd950;
	mov.b32 	%r1497, 1;
	// begin inline asm
	shfl.sync.down.b32 %r1480, %r1481, %r1497, %r95, %r1499;
	// end inline asm
	// begin inline asm
	shfl.sync.down.b32 %r1485, %r1486, %r1497, %r95, %r1499;
	// end inline asm
	// begin inline asm
	shfl.sync.down.b32 %r1490, %r1856, %r1497, %r95, %r1499;
	// end inline asm
	// begin inline asm
	shfl.sync.down.b32 %r1495, %r1496, %r1497, %r95, %r1499;
	// end inline asm
	setp.ge.s32 	%p360, %r1088, %r95;
	@%p360 bra 	$L__BB11_83;
	mov.b64 	%rd799, {%r1480, %r1485};
	add.s64 	%rd97, %rd950, %rd799;
	setp.eq.s64 	%p361, %rd950, 0;
	selp.b32 	%r1506, %r1490, 0, %p361;
	add.s32 	%r1856, %r1506, %r1856;
	mov.u64 	%rd950, %rd97;
$L__BB11_83:
	mov.b64 	{%r1508, %r1513}, %rd950;
	mov.b32 	%r1524, 2;
	mov.b32 	%r1526, -1;
	// begin inline asm
	shfl.sync.down.b32 %r1507, %r1508, %r1524, %r95, %r1526;
	// end inline asm
	// begin inline asm
	shfl.sync.down.b32 %r1512, %r1513, %r1524, %r95, %r1526;
	// end inline asm
	// begin inline asm
	shfl.sync.down.b32 %r1517, %r1856, %r1524, %r95, %r1526;
	// end inline asm
	// begin inline asm
	shfl.sync.down.b32 %r1522, %r1523, %r1524, %r95, %r1526;
	// end inline asm
	setp.gt.s32 	%p362, %r68, %r95;
	@%p362 bra 	$L__BB11_85;
	mov.b64 	%rd800, {%r1507, %r1512};
	add.s64 	%rd99, %rd950, %rd800;
	setp.eq.s64 	%p363, %rd950, 0;
	selp.b32 	%r1527, %r1517, 0, %p363;
	add.s32 	%r1856, %r1527, %r1856;
	mov.u64 	%rd950, %rd99;
$L__BB11_85:
	mov.b64 	{%r1529, %r1534}, %rd950;
	mov.b32 	%r1545, 4;
	mov.b32 	%r1547, -1;
	// begin inline asm
	shfl.sync.down.b32 %r1528, %r1529, %r1545, %r95, %r1547;
	// end inline asm
	// begin inline asm
	shfl.sync.down.b32 %r1533, %r1534, %r1545, %r95, %r1547;
	// end inline asm
	// begin inline asm
	shfl.sync.down.b32 %r1538, %r1856, %r1545, %r95, %r1547;
	// end inline asm
	// begin inline asm
	shfl.sync.down.b32 %r1543, %r1544, %r1545, %r95, %r1547;
	// end inline asm
	setp.gt.s32 	%p364, %r74, %r95;
	@%p364 bra 	$L__BB11_87;
	mov.b64 	%rd801, {%r1528, %r1533};
	add.s64 	%rd101, %rd950, %rd801;
	setp.eq.s64 	%p365, %rd950, 0;
	selp.b32 	%r1548, %r1538, 0, %p365;
	add.s32 	%r1856, %r1548, %r1856;
	mov.u64 	%rd950, %rd101;
$L__BB11_87:
	mov.b64 	{%r1550, %r1555}, %rd950;
	mov.b32 	%r1566, 8;
	mov.b32 	%r1568, -1;
	// begin inline asm
	shfl.sync.down.b32 %r1549, %r1550, %r1566, %r95, %r1568;
	// end inline asm
	// begin inline asm
	shfl.sync.down.b32 %r1554, %r1555, %r1566, %r95, %r1568;
	// end inline asm
	// begin inline asm
	shfl.sync.down.b32 %r1559, %r1856, %r1566, %r95, %r1568;
	// end inline asm
	// begin inline asm
	shfl.sync.down.b32 %r1564, %r1565, %r1566, %r95, %r1568;
	// end inline asm
	setp.gt.s32 	%p366, %r80, %r95;
	@%p366 bra 	$L__BB11_89;
	mov.b64 	%rd802, {%r1549, %r1554};
	add.s64 	%rd103, %rd950, %rd802;
	setp.eq.s64 	%p367, %rd950, 0;
	selp.b32 	%r1569, %r1559, 0, %p367;
	add.s32 	%r1856, %r1569, %r1856;
	mov.u64 	%rd950, %rd103;
$L__BB11_89:
	mov.b64 	{%r1571, %r1576}, %rd950;
	mov.b32 	%r1587, 16;
	mov.b32 	%r1589, -1;
	// begin inline asm
	shfl.sync.down.b32 %r1570, %r1571, %r1587, %r95, %r1589;
	// end inline asm
	// begin inline asm
	shfl.sync.down.b32 %r1575, %r1576, %r1587, %r95, %r1589;
	// end inline asm
	// begin inline asm
	shfl.sync.down.b32 %r1580, %r1856, %r1587, %r95, %r1589;
	// end inline asm
	// begin inline asm
	shfl.sync.down.b32 %r1585, %r1586, %r1587, %r95, %r1589;
	// end inline asm
	setp.gt.s32 	%p368, %r86, %r95;
	@%p368 bra 	$L__BB11_91;
	mov.b64 	%rd803, {%r1570, %r1575};
	add.s64 	%rd105, %rd950, %rd803;
	setp.eq.s64 	%p369, %rd950, 0;
	selp.b32 	%r1590, %r1580, 0, %p369;
	add.s32 	%r1856, %r1590, %r1856;
	mov.u64 	%rd950, %rd105;
$L__BB11_91:
	add.s64 	%rd107, %rd950, %rd944;
	setp.eq.s64 	%p370, %rd944, 0;
	selp.b32 	%r1591, %r1856, 0, %p370;
	add.s32 	%r1848, %r1591, %r1848;
	add.s32 	%r1854, %r1854, -32;
	mov.u64 	%rd944, %rd107;
	bra.uni 	$L__BB11_78;
$L__BB11_92:
	@%p300 bra 	$L__BB11_94;
	add.s64 	%rd731, %rd944, %rd78;
	setp.eq.s64 	%p320, %rd78, 0;
	selp.b32 	%r1399, %r1848, 0, %p320;
	add.s32 	%r1400, %r1399, %r53;
	mov.b32 	%r1401, 101;
	mov.b64 	%rd730, {%r1400, %r1401};
	add.s64 	%rd729, %rd80, 512;
	// begin inline asm
	st.relaxed.gpu.v2.u64 [%rd729], {%rd730, %rd731};
	// end inline asm
	st.shared.u64 	[_ZN6thrust24THRUST_300001_SM_1000_NS8cuda_cub4core6detail5shmemE+168], %rd944;
	st.shared.u32 	[_ZN6thrust24THRUST_300001_SM_1000_NS8cuda_cub4core6detail5shmemE+176], %r1848;
	st.shared.u64 	[_ZN6thrust24THRUST_300001_SM_1000_NS8cuda_cub4core6detail5shmemE+184], %rd731;
	st.shared.u32 	[_ZN6thrust24THRUST_300001_SM_1000_NS8cuda_cub4core6detail5shmemE+192], %r1400;
$L__BB11_94:
	setp.ne.s32 	%p321, %r1088, 0;
	@%p321 bra 	$L__BB11_96;
	st.shared.u64 	[_ZN6thrust24THRUST_300001_SM_1000_NS8cuda_cub4core6detail5shmemE+136], %rd944;
	st.shared.u32 	[_ZN6thrust24THRUST_300001_SM_1000_NS8cuda_cub4core6detail5shmemE+144], %r1848;
	mov.u64 	%rd954, %rd944;
	mov.u32 	%r1860, %r1848;
$L__BB11_96:
	setp.eq.s32 	%p322, %r33, 0;
	bar.sync 	0;
	@%p322 bra 	$L__BB11_98;
	ld.shared.u32 	%r1402, [_ZN6thrust24THRUST_300001_SM_1000_NS8cuda_cub4core6detail5shmemE+144];
	ld.shared.u64 	%rd732, [_ZN6thrust24THRUST_300001_SM_1000_NS8cuda_cub4core6detail5shmemE+136];
	add.s64 	%rd109, %rd732, %rd954;
	setp.eq.s64 	%p323, %rd954, 0;
	selp.b32 	%r1403, %r1402, 0, %p323;
	add.s32 	%r1860, %r1403, %r1860;
	mov.u64 	%rd954, %rd109;
$L__BB11_98:
	setp.ne.s64 	%p324, %rd60, %rd61;
	setp.ne.s64 	%p325, %rd59, %rd60;
	setp.ne.s64 	%p326, %rd58, %rd59;
	setp.ne.s64 	%p327, %rd57, %rd58;
	setp.ne.s64 	%p328, %rd56, %rd57;
	setp.ne.s64 	%p329, %rd55, %rd56;
	setp.ne.s64 	%p330, %rd54, %rd55;
	setp.ne.s64 	%p331, %rd942, %rd54;
	add.s64 	%rd111, %rd954, %rd67;
	selp.b32 	%r1404, 0, %r1860, %p331;
	add.s32 	%r126, %r1404, %r40;
	add.s64 	%rd112, %rd68, %rd954;
	selp.b32 	%r1405, 0, %r126, %p330;
	add.s32 	%r127, %r41, %r1405;
	add.s64 	%rd113, %rd69, %rd954;
	selp.b32 	%r1406, 0, %r127, %p329;
	add.s32 	%r128, %r42, %r1406;
	add.s64 	%rd114, %rd70, %rd954;
	selp.b32 	%r1407, 0, %r128, %p328;
	add.s32 	%r129, %r43, %r1407;
	add.s64 	%rd115, %rd71, %rd954;
	selp.b32 	%r1408, 0, %r129, %p327;
	add.s32 	%r130, %r44, %r1408;
	add.s64 	%rd116, %rd72, %rd954;
	selp.b32 	%r1409, 0, %r130, %p326;
	add.s32 	%r131, %r45, %r1409;
	add.s64 	%rd117, %rd73, %rd954;
	selp.b32 	%r1410, 0, %r131, %p325;
	add.s32 	%r132, %r46, %r1410;
	add.s64 	%rd118, %rd74, %rd954;
	selp.b32 	%r1411, 0, %r132, %p324;
	add.s32 	%r133, %r47, %r1411;
	ld.shared.u64 	%rd119, [_ZN6thrust24THRUST_300001_SM_1000_NS8cuda_cub4core6detail5shmemE+200];
	ld.shared.u64 	%rd120, [_ZN6thrust24THRUST_300001_SM_1000_NS8cuda_cub4core6detail5shmemE+168];
	setp.lt.s64 	%p332, %rd119, 257;
	@%p332 bra 	$L__BB11_124;
	setp.eq.s64 	%p342, %rd942, %rd54;
	bar.sync 	0;
	@%p342 bra 	$L__BB11_101;
	cvt.u32.u64 	%r1412, %rd120;
	cvt.u32.u64 	%r1413, %rd954;
	sub.s32 	%r1414, %r1413, %r1412;
	shl.b32 	%r1415, %r1414, 4;
	mov.u32 	%r1416, _ZN6thrust24THRUST_300001_SM_1000_NS8cuda_cub4core6detail5shmemE;
	add.s32 	%r1417, %r1416, %r1415;
	st.shared.u64 	[%r1417], %rd942;
	st.shared.u32 	[%r1417+8], %r1860;
$L__BB11_101:
	setp.eq.s64 	%p343, %rd54, %rd55;
	@%p343 bra 	$L__BB11_103;
	cvt.u32.u64 	%r1418, %rd120;
	cvt.u32.u64 	%r1419, %rd111;
	sub.s32 	%r1420, %r1419, %r1418;
	shl.b32 	%r1421, %r1420, 4;
	mov.u32 	%r1422, _ZN6thrust24THRUST_300001_SM_1000_NS8cuda_cub4core6detail5shmemE;
	add.s32 	%r1423, %r1422, %r1421;
	st.shared.u64 	[%r1423], %rd54;
	st.shared.u32 	[%r1423+8], %r126;
$L__BB11_103:
	setp.eq.s64 	%p344, %rd55, %rd56;
	@%p344 bra 	$L__BB11_105;
	cvt.u32.u64 	%r1424, %rd120;
	cvt.u32.u64 	%r1425, %rd112;
	sub.s32 	%r1426, %r1425, %r1424;
	shl.b32 	%r1427, %r1426, 4;
	mov.u32 	%r1428, _ZN6thrust24THRUST_300001_SM_1000_NS8cuda_cub4core6detail5shmemE;
	add.s32 	%r1429, %r1428, %r1427;
	st.shared.u64 	[%r1429], %rd55;
	st.shared.u32 	[%r1429+8], %r127;
$L__BB11_105:
	setp.eq.s64 	%p345, %rd56, %rd57;
	@%p345 bra 	$L__BB11_107;
	cvt.u32.u64 	%r1430, %rd120;
	cvt.u32.u64 	%r1431, %rd113;
	sub.s32 	%r1432, %r1431, %r1430;
	shl.b32 	%r1433, %r1432, 4;
	mov.u32 	%r1434, _ZN6thrust24THRUST_300001_SM_1000_NS8cuda_cub4core6detail5shmemE;
	add.s32 	%r1435, %r1434, %r1433;
	st.shared.u64 	[%r1435], %rd56;
	st.shared.u32 	[%r1435+8], %r128;
$L__BB11_107:
	setp.eq.s64 	%p346, %rd57, %rd58;
	@%p346 bra 	$L__BB11_109;
	cvt.u32.u64 	%r1436, %rd120;
	cvt.u32.u64 	%r1437, %rd114;
	sub.s32 	%r1438, %r1437, %r1436;
	shl.b32 	%r1439, %r1438, 4;
	mov.u32 	%r1440, _ZN6thrust24THRUST_300001_SM_1000_NS8cuda_cub4core6detail5shmemE;
	add.s32 	%r1441, %r1440, %r1439;
	st.shared.u64 	[%r1441], %rd57;
	st.shared.u32 	[%r1441+8], %r129;
$L__BB11_109:
	setp.eq.s64 	%p347, %rd58, %rd59;
	@%p347 bra 	$L__BB11_111;
	cvt.u32.u64 	%r1442, %rd120;
	cvt.u32.u64 	%r1443, %rd115;
	sub.s32 	%r1444, %r1443, %r1442;
	shl.b32 	%r1445, %r1444, 4;
	mov.u32 	%r1446, _ZN6thrust24THRUST_300001_SM_1000_NS8cuda_cub4core6detail5shmemE;
	add.s32 	%r1447, %r1446, %r1445;
	st.shared.u64 	[%r1447], %rd58;
	st.shared.u32 	[%r1447+8], %r130;
$L__BB11_111:
	setp.eq.s64 	%p348, %rd59, %rd60;
	@%p348 bra 	$L__BB11_113;
	cvt.u32.u64 	%r1448, %rd120;
	cvt.u32.u64 	%r1449, %rd116;
	sub.s32 	%r1450, %r1449, %r1448;
	shl.b32 	%r1451, %r1450, 4;
	mov.u32 	%r1452, _ZN6thrust24THRUST_300001_SM_1000_NS8cuda_cub4core6detail5shmemE;
	add.s32 	%r1453, %r1452, %r1451;
	st.shared.u64 	[%r1453], %rd59;
	st.shared.u32 	[%r1453+8], %r131;
$L__BB11_113:
	setp.eq.s64 	%p349, %rd60, %rd61;
	@%p349 bra 	$L__BB11_115;
	cvt.u32.u64 	%r1454, %rd120;
	cvt.u32.u64 	%r1455, %rd117;
	sub.s32 	%r1456, %r1455, %r1454;
	shl.b32 	%r1457, %r1456, 4;
	mov.u32 	%r1458, _ZN6thrust24THRUST_300001_SM_1000_NS8cuda_cub4core6detail5shmemE;
	add.s32 	%r1459, %r1458, %r1457;
	st.shared.u64 	[%r1459], %rd60;
	st.shared.u32 	[%r1459+8], %r132;
$L__BB11_115:
	setp.eq.s64 	%p350, %rd61, %rd62;
	@%p350 bra 	$L__BB11_117;
	cvt.u32.u64 	%r1460, %rd120;
	cvt.u32.u64 	%r1461, %rd118;
	sub.s32 	%r1462, %r1461, %r1460;
	shl.b32 	%r1463, %r1462, 4;
	mov.u32 	%r1464, _ZN6thrust24THRUST_300001_SM_1000_NS8cuda_cub4core6detail5shmemE;
	add.s32 	%r1465, %r1464, %r1463;
	st.shared.u64 	[%r1465], %rd61;
	st.shared.u32 	[%r1465+8], %r133;
$L__BB11_117:
	bar.sync 	0;
	cvt.u64.u32 	%rd960, %r33;
	setp.le.u64 	%p351, %rd119, %rd960;
	@%p351 bra 	$L__BB11_326;
	not.b64 	%rd769, %rd960;
	add.s64 	%rd122, %rd119, %rd769;
	shr.u64 	%rd770, %rd122, 8;
	add.s64 	%rd771, %rd770, 1;
	and.b64  	%rd956, %rd771, 3;
	and.b64  	%rd772, %rd122, 768;
	setp.eq.s64 	%p352, %rd772, 768;
	@%p352 bra 	$L__BB11_121;
	add.s64 	%rd773, %rd120, %rd960;
	shl.b64 	%rd774, %rd773, 2;
	add.s64 	%rd958, %rd5, %rd774;
	shl.b64 	%rd775, %rd773, 3;
	add.s64 	%rd957, %rd4, %rd775;
	shl.b32 	%r1466, %r33, 4;
	mov.u32 	%r1467, _ZN6thrust24THRUST_300001_SM_1000_NS8cuda_cub4core6detail5shmemE;
	add.s32 	%r1468, %r1466, %r1467;
	add.s32 	%r1862, %r1468, 8;
	shl.b64 	%rd776, %rd956, 8;
	add.s64 	%rd960, %rd776, %rd960;
$L__BB11_120:
	.pragma "nounroll";
	ld.shared.u64 	%rd777, [%r1862+-8];
	ld.shared.u32 	%r1469, [%r1862];
	st.global.u64 	[%rd957], %rd777;
	st.global.u32 	[%rd958], %r1469;
	add.s64 	%rd958, %rd958, 1024;
	add.s64 	%rd957, %rd957, 2048;
	add.s32 	%r1862, %r1862, 4096;
	add.s64 	%rd956, %rd956, -1;
	setp.ne.s64 	%p353, %rd956, 0;
	@%p353 bra 	$L__BB11_120;
$L__BB11_121:
	setp.lt.u64 	%p354, %rd122, 768;
	@%p354 bra 	$L__BB11_326;
	mov.u32 	%r1472, _ZN6thrust24THRUST_300001_SM_1000_NS8cuda_cub4core6detail5shmemE;
$L__BB11_123:
	cvt.u32.u64 	%r1470, %rd960;
	add.s64 	%rd778, %rd960, %rd120;
	shl.b32 	%r1471, %r1470, 4;
	add.s32 	%r1473, %r1472, %r1471;
	ld.shared.u64 	%rd779, [%r1473];
	ld.shared.u32 	%r1474, [%r1473+8];
	shl.b64 	%rd780, %rd778, 3;
	add.s64 	%rd781, %rd4, %rd780;
	st.global.u64 	[%rd781], %rd779;
	shl.b64 	%rd782, %rd778, 2;
	add.s64 	%rd783, %rd5, %rd782;
	st.global.u32 	[%rd783], %r1474;
	and.b64  	%rd784, %rd960, 4294967295;
	add.s64 	%rd785, %rd120, %rd784;
	ld.shared.u64 	%rd786, [%r1473+4096];
	ld.shared.u32 	%r1475, [%r1473+4104];
	shl.b64 	%rd787, %rd785, 3;
	add.s64 	%rd788, %rd4, %rd787;
	st.global.u64 	[%rd788+2048], %rd786;
	shl.b64 	%rd789, %rd785, 2;
	add.s64 	%rd790, %rd5, %rd789;
	st.global.u32 	[%rd790+1024], %r1475;
	ld.shared.u64 	%rd791, [%r1473+8192];
	ld.shared.u32 	%r1476, [%r1473+8200];
	st.global.u64 	[%rd788+4096], %rd791;
	st.global.u32 	[%rd790+2048], %r1476;
	ld.shared.u64 	%rd792, [%r1473+12288];
	ld.shared.u32 	%r1477, [%r1473+12296];
	st.global.u64 	[%rd788+6144], %rd792;
	st.global.u32 	[%rd790+3072], %r1477;
	add.s64 	%rd793, %rd960, 1024;
	and.b64  	%rd960, %rd793, 4294967295;
	setp.gt.u64 	%p355, %rd119, %rd960;
	@%p355 bra 	$L__BB11_123;
	bra.uni 	$L__BB11_326;
$L__BB11_124:
	setp.eq.s64 	%p333, %rd942, %rd54;
	@%p333 bra 	$L__BB11_126;
	shl.b64 	%rd733, %rd954, 3;
	add.s64 	%rd734, %rd4, %rd733;
	st.global.u64 	[%rd734], %rd942;
	shl.b64 	%rd735, %rd954, 2;
	add.s64 	%rd736, %rd5, %rd735;
	st.global.u32 	[%rd736], %r1860;
$L__BB11_126:
	setp.eq.s64 	%p334, %rd54, %rd55;
	@%p334 bra 	$L__BB11_128;
	shl.b64 	%rd737, %rd111, 3;
	add.s64 	%rd738, %rd4, %rd737;
	st.global.u64 	[%rd738], %rd54;
	shl.b64 	%rd739, %rd111, 2;
	add.s64 	%rd740, %rd5, %rd739;
	st.global.u32 	[%rd740], %r126;
$L__BB11_128:
	setp.eq.s64 	%p335, %rd55, %rd56;
	@%p335 bra 	$L__BB11_130;
	shl.b64 	%rd741, %rd112, 3;
	add.s64 	%rd742, %rd4, %rd741;
	st.global.u64 	[%rd742], %rd55;
	shl.b64 	%rd743, %rd112, 2;
	add.s64 	%rd744, %rd5, %rd743;
	st.global.u32 	[%rd744], %r127;
$L__BB11_130:
	setp.eq.s64 	%p336, %rd56, %rd57;
	@%p336 bra 	$L__BB11_132;
	shl.b64 	%rd745, %rd113, 3;
	add.s64 	%rd746, %rd4, %rd745;
	st.global.u64 	[%rd746], %rd56;
	shl.b64 	%rd747, %rd113, 2;
	add.s64 	%rd748, %rd5, %rd747;
	st.global.u32 	[%rd748], %r128;
$L__BB11_132:
	setp.eq.s64 	%p337, %rd57, %rd58;
	@%p337 bra 	$L__BB11_134;
	shl.b64 	%rd749, %rd114, 3;
	add.s64 	%rd750, %rd4, %rd749;
	st.global.u64 	[%rd750], %rd57;
	shl.b64 	%rd751, %rd114, 2;
	add.s64 	%rd752, %rd5, %rd751;
	st.global.u32 	[%rd752], %r129;
$L__BB11_134:
	setp.eq.s64 	%p338, %rd58, %rd59;
	@%p338 bra 	$L__BB11_136;
	shl.b64 	%rd753, %rd115, 3;
	add.s64 	%rd754, %rd4, %rd753;
	st.global.u64 	[%rd754], %rd58;
	shl.b64 	%rd755, %rd115, 2;
	add.s64 	%rd756, %rd5, %rd755;
	st.global.u32 	[%rd756], %r130;
$L__BB11_136:
	setp.eq.s64 	%p339, %rd59, %rd60;
	@%p339 bra 	$L__BB11_138;
	shl.b64 	%rd757, %rd116, 3;
	add.s64 	%rd758, %rd4, %rd757;
	st.global.u64 	[%rd758], %rd59;
	shl.b64 	%rd759, %rd116, 2;
	add.s64 	%rd760, %rd5, %rd759;
	st.global.u32 	[%rd760], %r131;
$L__BB11_138:
	setp.eq.s64 	%p340, %rd60, %rd61;
	@%p340 bra 	$L__BB11_140;
	shl.b64 	%rd761, %rd117, 3;
	add.s64 	%rd762, %rd4, %rd761;
	st.global.u64 	[%rd762], %rd60;
	shl.b64 	%rd763, %rd117, 2;
	add.s64 	%rd764, %rd5, %rd763;
	st.global.u32 	[%rd764], %r132;
$L__BB11_140:
	setp.eq.s64 	%p341, %rd61, %rd62;
	@%p341 bra 	$L__BB11_326;
	shl.b64 	%rd765, %rd118, 3;
	add.s64 	%rd766, %rd4, %rd765;
	st.global.u64 	[%rd766], %rd61;
	shl.b64 	%rd767, %rd118, 2;
	add.s64 	%rd768, %rd5, %rd767;
	st.global.u32 	[%rd768], %r133;
	bra.uni 	$L__BB11_326;
$L__BB11_142:
	setp.lt.s64 	%p13, %rd7, 1;
	@%p13 bra 	$L__BB11_326;
	setp.ne.s32 	%p14, %r2, 0;
	@%p14 bra 	$L__BB11_214;
	cvt.u32.u64 	%r137, %rd311;
	shl.b64 	%rd498, %rd6, 3;
	add.s64 	%rd497, %rd3, %rd498;
	// begin inline asm
	ld.global.nc.u64 %rd969, [%rd497];
	// end inline asm
	mov.u32 	%r138, %tid.x;
	and.b32  	%r807, %r138, 31;
	and.b32  	%r808, %r138, 992;
	mul.lo.s32 	%r809, %r808, 9;
	or.b32  	%r139, %r809, %r807;
	setp.ge.s32 	%p159, %r139, %r137;
	shl.b32 	%r810, %r139, 3;
	cvt.u64.u32 	%rd499, %r810;
	add.s64 	%rd137, %rd497, %rd499;
	mov.u64 	%rd961, %rd969;
	@%p159 bra 	$L__BB11_146;
	// begin inline asm
	ld.global.nc.u64 %rd961, [%rd137];
	// end inline asm
$L__BB11_146:
	add.s32 	%r811, %r139, 32;
	setp.ge.s32 	%p160, %r811, %r137;
	mov.u64 	%rd962, %rd969;
	@%p160 bra 	$L__BB11_148;
	add.s64 	%rd503, %rd137, 256;
	// begin inline asm
	ld.global.nc.u64 %rd962, [%rd503];
	// end inline asm
$L__BB11_148:
	add.s32 	%r812, %r139, 64;
	setp.ge.s32 	%p161, %r812, %r137;
	mov.u64 	%rd963, %rd969;
	@%p161 bra 	$L__BB11_150;
	add.s64 	%rd505, %rd137, 512;
	// begin inline asm
	ld.global.nc.u64 %rd963, [%rd505];
	// end inline asm
$L__BB11_150:
	add.s32 	%r813, %r139, 96;
	setp.ge.s32 	%p162, %r813, %r137;
	mov.u64 	%rd964, %rd969;
	@%p162 bra 	$L__BB11_152;
	add.s64 	%rd507, %rd137, 768;
	// begin inline asm
	ld.global.nc.u64 %rd964, [%rd507];
	// end inline asm
$L__BB11_152:
	add.s32 	%r814, %r139, 128;
	setp.ge.s32 	%p163, %r814, %r137;
	mov.u64 	%rd965, %rd969;
	@%p163 bra 	$L__BB11_154;
	add.s64 	%rd509, %rd137, 1024;
	// begin inline asm
	ld.global.nc.u64 %rd965, [%rd509];
	// end inline asm
$L__BB11_154:
	add.s32 	%r815, %r139, 160;
	setp.ge.s32 	%p164, %r815, %r137;
	mov.u64 	%rd966, %rd969;
	@%p164 bra 	$L__BB11_156;
	add.s64 	%rd511, %rd137, 1280;
	// begin inline asm
	ld.global.nc.u64 %rd966, [%rd511];
	// end inline asm
$L__BB11_156:
	add.s32 	%r816, %r139, 192;
	setp.ge.s32 	%p165, %r816, %r137;
	mov.u64 	%rd967, %rd969;
	@%p165 bra 	$L__BB11_158;
	add.s64 	%rd513, %rd137, 1536;
	// begin inline asm
	ld.global.nc.u64 %rd967, [%rd513];
	// end inline asm
$L__BB11_158:
	add.s32 	%r817, %r139, 224;
	setp.ge.s32 	%p166, %r817, %r137;
	mov.u64 	%rd968, %rd969;
	@%p166 bra 	$L__BB11_160;
	add.s64 	%rd515, %rd137, 1792;
	// begin inline asm
	ld.global.nc.u64 %rd968, [%rd515];
	// end inline asm
$L__BB11_160:
	add.s32 	%r818, %r139, 256;
	setp.ge.s32 	%p167, %r818, %r137;
	@%p167 bra 	$L__BB11_162;
	add.s64 	%rd517, %rd137, 2048;
	// begin inline asm
	ld.global.nc.u64 %rd969, [%rd517];
	// end inline asm
$L__BB11_162:
	// begin inline asm
	mov.u32 %r819, %laneid;
	// end inline asm
	shr.u32 	%r141, %r138, 5;
	mad.lo.s32 	%r820, %r141, 288, %r819;
	shl.b32 	%r821, %r820, 3;
	mov.u32 	%r822, _ZN6thrust24THRUST_300001_SM_1000_NS8cuda_cub4core6detail5shmemE;
	add.s32 	%r823, %r822, %r821;
	st.shared.u64 	[%r823], %rd961;
	st.shared.u64 	[%r823+256], %rd962;
	st.shared.u64 	[%r823+512], %rd963;
	st.shared.u64 	[%r823+768], %rd964;
	st.shared.u64 	[%r823+1024], %rd965;
	st.shared.u64 	[%r823+1280], %rd966;
	st.shared.u64 	[%r823+1536], %rd967;
	st.shared.u64 	[%r823+1792], %rd968;
	st.shared.u64 	[%r823+2048], %rd969;
	bar.warp.sync 	-1;
	shl.b32 	%r824, %r819, 3;
	add.s32 	%r825, %r820, %r824;
	shl.b32 	%r826, %r819, 6;
	add.s32 	%r827, %r823, %r826;
	ld.shared.u64 	%rd156, [%r827];
	ld.shared.u64 	%rd157, [%r827+8];
	ld.shared.u64 	%rd158, [%r827+16];
	ld.shared.u64 	%rd159, [%r827+24];
	ld.shared.u64 	%rd160, [%r827+32];
	ld.shared.u64 	%rd161, [%r827+40];
	ld.shared.u64 	%rd162, [%r827+48];
	ld.shared.u64 	%rd163, [%r827+56];
	ld.shared.u64 	%rd164, [%r827+64];
	bar.sync 	0;
	shl.b32 	%r828, %r820, 2;
	sub.s32 	%r829, %r823, %r828;
	st.shared.u32 	[%r829], %r1;
	st.shared.u32 	[%r829+128], %r1;
	st.shared.u32 	[%r829+256], %r1;
	st.shared.u32 	[%r829+384], %r1;
	st.shared.u32 	[%r829+512], %r1;
	st.shared.u32 	[%r829+640], %r1;
	st.shared.u32 	[%r829+768], %r1;
	st.shared.u32 	[%r829+896], %r1;
	st.shared.u32 	[%r829+1024], %r1;
	bar.warp.sync 	-1;
	shl.b32 	%r830, %r825, 2;
	sub.s32 	%r831, %r827, %r830;
	ld.shared.u32 	%r142, [%r831];
	ld.shared.u32 	%r143, [%r831+4];
	ld.shared.u32 	%r144, [%r831+8];
	ld.shared.u32 	%r145, [%r831+12];
	ld.shared.u32 	%r146, [%r831+16];
	ld.shared.u32 	%r147, [%r831+20];
	ld.shared.u32 	%r148, [%r831+24];
	ld.shared.u32 	%r149, [%r831+28];
	ld.shared.u32 	%r150, [%r831+32];
	bar.sync 	0;
	shl.b32 	%r832, %r138, 3;
	add.s32 	%r833, %r822, %r832;
	add.s32 	%r151, %r833, 2264;
	st.shared.u64 	[%r833+2264], %rd164;
	bar.sync 	0;
	setp.eq.s32 	%p168, %r138, 0;
	mov.b64 	%rd971, 1;
	@%p168 bra 	$L__BB11_164;
	ld.shared.u64 	%rd970, [%r151+-8];
	setp.ne.s64 	%p169, %rd970, %rd156;
	selp.u64 	%rd971, 1, 0, %p169;
$L__BB11_164:
	setp.eq.s32 	%p170, %r138, 0;
	setp.ne.s64 	%p171, %rd156, %rd157;
	setp.ne.s64 	%p172, %rd157, %rd158;
	setp.ne.s64 	%p173, %rd158, %rd159;
	setp.ne.s64 	%p174, %rd159, %rd160;
	setp.ne.s64 	%p175, %rd160, %rd161;
	setp.ne.s64 	%p176, %rd161, %rd162;
	setp.ne.s64 	%p177, %rd162, %rd163;
	setp.ne.s64 	%p178, %rd163, %rd164;
	mul.lo.s32 	%r954, %r138, 9;
	cvt.u64.u32 	%rd520, %r954;
	setp.eq.s64 	%p179, %rd7, %rd520;
	selp.u64 	%rd521, 1, 0, %p179;
	selp.b64 	%rd522, %rd521, %rd971, %p179;
	selp.b64 	%rd169, %rd521, %rd522, %p170;
	add.s32 	%r955, %r954, 1;
	cvt.u64.u32 	%rd523, %r955;
	setp.eq.s64 	%p180, %rd7, %rd523;
	or.pred  	%p1, %p180, %p171;
	selp.u64 	%rd524, 1, 0, %p1;
	add.s32 	%r956, %r954, 2;
	cvt.u64.u32 	%rd525, %r956;
	setp.eq.s64 	%p181, %rd7, %rd525;
	or.pred  	%p2, %p181, %p172;
	selp.u64 	%rd526, 1, 0, %p2;
	add.s32 	%r957, %r954, 3;
	cvt.u64.u32 	%rd527, %r957;
	setp.eq.s64 	%p182, %rd7, %rd527;
	or.pred  	%p3, %p182, %p173;
	selp.u64 	%rd528, 1, 0, %p3;
	add.s32 	%r958, %r954, 4;
	cvt.u64.u32 	%rd529, %r958;
	setp.eq.s64 	%p183, %rd7, %rd529;
	or.pred  	%p4, %p183, %p174;
	selp.u64 	%rd530, 1, 0, %p4;
	add.s32 	%r959, %r954, 5;
	cvt.u64.u32 	%rd531, %r959;
	setp.eq.s64 	%p184, %rd7, %rd531;
	or.pred  	%p185, %p184, %p175;
	selp.u64 	%rd532, 1, 0, %p185;
	add.s32 	%r960, %r954, 6;
	cvt.u64.u32 	%rd533, %r960;
	setp.eq.s64 	%p186, %rd7, %rd533;
	or.pred  	%p5, %p186, %p176;
	selp.u64 	%rd534, 1, 0, %p5;
	add.s32 	%r961, %r954, 7;
	cvt.u64.u32 	%rd535, %r961;
	setp.eq.s64 	%p187, %rd7, %rd535;
	or.pred  	%p188, %p187, %p177;
	selp.u64 	%rd536, 1, 0, %p188;
	add.s32 	%r962, %r954, 8;
	cvt.u64.u32 	%rd537, %r962;
	setp.eq.s64 	%p189, %rd7, %rd537;
	or.pred  	%p190, %p189, %p178;
	selp.u64 	%rd538, 1, 0, %p190;
	add.s64 	%rd170, %rd169, %rd524;
	selp.b32 	%r963, 0, %r142, %p1;
	add.s32 	%r964, %r143, %r963;
	add.s64 	%rd171, %rd170, %rd526;
	selp.b32 	%r965, 0, %r964, %p2;
	add.s32 	%r966, %r144, %r965;
	add.s64 	%rd172, %rd171, %rd528;
	selp.b32 	%r967, 0, %r966, %p3;
	add.s32 	%r968, %r145, %r967;
	add.s64 	%rd173, %rd172, %rd530;
	selp.b32 	%r969, 0, %r968, %p4;
	add.s32 	%r970, %r146, %r969;
	add.s64 	%rd174, %rd173, %rd532;
	selp.b32 	%r971, 0, %r970, %p185;
	add.s32 	%r972, %r147, %r971;
	add.s64 	%rd175, %rd174, %rd534;
	selp.b32 	%r973, 0, %r972, %p5;
	add.s32 	%r974, %r148, %r973;
	add.s64 	%rd176, %rd175, %rd536;
	selp.b32 	%r975, 0, %r974, %p188;
	add.s32 	%r976, %r149, %r975;
	add.s64 	%rd539, %rd176, %rd538;
	mov.b64 	{%r835, %r840}, %rd539;
	selp.b32 	%r977, 0, %r976, %p190;
	add.s32 	%r845, %r150, %r977;
	mov.b32 	%r951, 1;
	mov.b32 	%r952, 0;
	mov.b32 	%r953, -1;
	// begin inline asm
	shfl.sync.up.b32 %r834, %r835, %r951, %r952, %r953;
	// end inline asm
	// begin inline asm
	shfl.sync.up.b32 %r839, %r840, %r951, %r952, %r953;
	// end inline asm
	mov.b64 	%rd540, {%r834, %r839};
	// begin inline asm
	shfl.sync.up.b32 %r844, %r845, %r951, %r952, %r953;
	// end inline asm
	// begin inline asm
	shfl.sync.up.b32 %r849, %r850, %r951, %r952, %r953;
	// end inline asm
	setp.eq.s64 	%p191, %rd539, 0;
	selp.b32 	%r978, %r844, 0, %p191;
	setp.lt.s32 	%p192, %r819, 1;
	selp.b64 	%rd541, 0, %rd540, %p192;
	add.s64 	%rd542, %rd541, %rd539;
	mov.b64 	{%r855, %r860}, %rd542;
	selp.b32 	%r979, 0, %r978, %p192;
	add.s32 	%r865, %r979, %r845;
	mov.b32 	%r871, 2;
	// begin inline asm
	shfl.sync.up.b32 %r854, %r855, %r871, %r952, %r953;
	// end inline asm
	// begin inline asm
	shfl.sync.up.b32 %r859, %r860, %r871, %r952, %r953;
	// end inline asm
	mov.b64 	%rd543, {%r854, %r859};
	// begin inline asm
	shfl.sync.up.b32 %r864, %r865, %r871, %r952, %r953;
	// end inline asm
	// begin inline asm
	shfl.sync.up.b32 %r869, %r870, %r871, %r952, %r953;
	// end inline asm
	setp.eq.s64 	%p193, %rd542, 0;
	selp.b32 	%r980, %r864, 0, %p193;
	setp.lt.s32 	%p194, %r819, 2;
	selp.b64 	%rd544, 0, %rd543, %p194;
	add.s64 	%rd545, %rd544, %rd542;
	mov.b64 	{%r875, %r880}, %rd545;
	selp.b32 	%r981, 0, %r980, %p194;
	add.s32 	%r885, %r981, %r865;
	mov.b32 	%r891, 4;
	// begin inline asm
	shfl.sync.up.b32 %r874, %r875, %r891, %r952, %r953;
	// end inline asm
	// begin inline asm
	shfl.sync.up.b32 %r879, %r880, %r891, %r952, %r953;
	// end inline asm
	mov.b64 	%rd546, {%r874, %r879};
	// begin inline asm
	shfl.sync.up.b32 %r884, %r885, %r891, %r952, %r953;
	// end inline asm
	// begin inline asm
	shfl.sync.up.b32 %r889, %r890, %r891, %r952, %r953;
	// end inline asm
	setp.eq.s64 	%p195, %rd545, 0;
	selp.b32 	%r982, %r884, 0, %p195;
	setp.lt.s32 	%p196, %r819, 4;
	selp.b64 	%rd547, 0, %rd546, %p196;
	add.s64 	%rd548, %rd547, %rd545;
	mov.b64 	{%r895, %r900}, %rd548;
	selp.b32 	%r983, 0, %r982, %p196;
	add.s32 	%r905, %r983, %r885;
	mov.b32 	%r911, 8;
	// begin inline asm
	shfl.sync.up.b32 %r894, %r895, %r911, %r952, %r953;
	// end inline asm
	// begin inline asm
	shfl.sync.up.b32 %r899, %r900, %r911, %r952, %r953;
	// end inline asm
	mov.b64 	%rd549, {%r894, %r899};
	// begin inline asm
	shfl.sync.up.b32 %r904, %r905, %r911, %r952, %r953;
	// end inline asm
	// begin inline asm
	shfl.sync.up.b32 %r909, %r910, %r911, %r952, %r953;
	// end inline asm
	setp.eq.s64 	%p197, %rd548, 0;
	selp.b32 	%r984, %r904, 0, %p197;
	setp.lt.s32 	%p198, %r819, 8;
	selp.b64 	%rd550, 0, %rd549, %p198;
	add.s64 	%rd551, %rd550, %rd548;
	mov.b64 	{%r915, %r920}, %rd551;
	selp.b32 	%r985, 0, %r984, %p198;
	add.s32 	%r925, %r985, %r905;
	mov.b32 	%r931, 16;
	// begin inline asm
	shfl.sync.up.b32 %r914, %r915, %r931, %r952, %r953;
	// end inline asm
	// begin inline asm
	shfl.sync.up.b32 %r919, %r920, %r931, %r952, %r953;
	// end inline asm
	mov.b64 	%rd552, {%r914, %r919};
	// begin inline asm
	shfl.sync.up.b32 %r924, %r925, %r931, %r952, %r953;
	// end inline asm
	// begin inline asm
	shfl.sync.up.b32 %r929, %r930, %r931, %r952, %r953;
	// end inline asm
	setp.eq.s64 	%p199, %rd551, 0;
	selp.b32 	%r986, %r924, 0, %p199;
	setp.lt.s32 	%p200, %r819, 16;
	selp.b64 	%rd553, 0, %rd552, %p200;
	add.s64 	%rd177, %rd553, %rd551;
	mov.b64 	{%r935, %r940}, %rd177;
	selp.b32 	%r987, 0, %r986, %p200;
	add.s32 	%r945, %r987, %r925;
	// begin inline asm
	shfl.sync.up.b32 %r934, %r935, %r951, %r952, %r953;
	// end inline asm
	// begin inline asm
	shfl.sync.up.b32 %r939, %r940, %r951, %r952, %r953;
	// end inline asm
	// begin inline asm
	shfl.sync.up.b32 %r944, %r945, %r951, %r952, %r953;
	// end inline asm
	// begin inline asm
	shfl.sync.up.b32 %r949, %r950, %r951, %r952, %r953;
	// end inline asm
	setp.ne.s32 	%p201, %r819, 31;
	@%p201 bra 	$L__BB11_166;
	shl.b32 	%r988, %r141, 4;
	mov.u32 	%r989, _ZN6thrust24THRUST_300001_SM_1000_NS8cuda_cub4core6detail5shmemE;
	add.s32 	%r990, %r989, %r988;
	st.shared.u64 	[%r990], %rd177;
	st.shared.u32 	[%r990+8], %r945;
$L__BB11_166:
	mov.b64 	%rd554, {%r934, %r939};
	bar.sync 	0;
	ld.shared.u64 	%rd555, [_ZN6thrust24THRUST_300001_SM_1000_NS8cuda_cub4core6detail5shmemE];
	ld.shared.u32 	%r991, [_ZN6thrust24THRUST_300001_SM_1000_NS8cuda_cub4core6detail5shmemE+8];
	ld.shared.u64 	%rd556, [_ZN6thrust24THRUST_300001_SM_1000_NS8cuda_cub4core6detail5shmemE+16];
	ld.shared.u32 	%r992, [_ZN6thrust24THRUST_300001_SM_1000_NS8cuda_cub4core6detail5shmemE+24];
	add.s64 	%rd557, %rd556, %rd555;
	setp.eq.s64 	%p202, %rd556, 0;
	selp.b32 	%r993, %r991, 0, %p202;
	add.s32 	%r994, %r993, %r992;
	setp.eq.s32 	%p203, %r141, 2;
	selp.b64 	%rd558, %rd557, %rd555, %p203;
	selp.b32 	%r995, %r994, %r991, %p203;
	ld.shared.u64 	%rd559, [_ZN6thrust24THRUST_300001_SM_1000_NS8cuda_cub4core6detail5shmemE+32];
	ld.shared.u32 	%r996, [_ZN6thrust24THRUST_300001_SM_1000_NS8cuda_cub4core6detail5shmemE+40];
	add.s64 	%rd560, %rd559, %rd557;
	setp.eq.s64 	%p204, %rd559, 0;
	selp.b32 	%r997, %r994, 0, %p204;
	add.s32 	%r998, %r997, %r996;
	setp.eq.s32 	%p205, %r141, 3;
	selp.b64 	%rd561, %rd560, %rd558, %p205;
	selp.b32 	%r999, %r998, %r995, %p205;
	ld.shared.u64 	%rd562, [_ZN6thrust24THRUST_300001_SM_1000_NS8cuda_cub4core6detail5shmemE+48];
	ld.shared.u32 	%r1000, [_ZN6thrust24THRUST_300001_SM_1000_NS8cuda_cub4core6detail5shmemE+56];
	add.s64 	%rd563, %rd562, %rd560;
	setp.eq.s64 	%p206, %rd562, 0;
	selp.b32 	%r1001, %r998, 0, %p206;
	add.s32 	%r1002, %r1001, %r1000;
	setp.eq.s32 	%p207, %r141, 4;
	selp.b64 	%rd564, %rd563, %rd561, %p207;
	selp.b32 	%r1003, %r1002, %r999, %p207;
	ld.shared.u64 	%rd565, [_ZN6thrust24THRUST_300001_SM_1000_NS8cuda_cub4core6detail5shmemE+64];
	ld.shared.u32 	%r1004, [_ZN6thrust24THRUST_300001_SM_1000_NS8cuda_cub4core6detail5shmemE+72];
	add.s64 	%rd566, %rd565, %rd563;
	setp.eq.s64 	%p208, %rd565, 0;
	selp.b32 	%r1005, %r1002, 0, %p208;
	add.s32 	%r1006, %r1005, %r1004;
	setp.eq.s32 	%p209, %r141, 5;
	selp.b64 	%rd567, %rd566, %rd564, %p209;
	selp.b32 	%r1007, %r1006, %r1003, %p209;
	ld.shared.u64 	%rd568, [_ZN6thrust24THRUST_300001_SM_1000_NS8cuda_cub4core6detail5shmemE+80];
	ld.shared.u32 	%r1008, [_ZN6thrust24THRUST_300001_SM_1000_NS8cuda_cub4core6detail5shmemE+88];
	add.s64 	%rd569, %rd568, %rd566;
	setp.eq.s64 	%p210, %rd568, 0;
	selp.b32 	%r1009, %r1006, 0, %p210;
	add.s32 	%r1010, %r1009, %r1008;
	setp.eq.s32 	%p211, %r141, 6;
	selp.b64 	%rd570, %rd569, %rd567, %p211;
	selp.b32 	%r1011, %r1010, %r1007, %p211;
	ld.shared.u64 	%rd571, [_ZN6thrust24THRUST_300001_SM_1000_NS8cuda_cub4core6detail5shmemE+96];
	ld.shared.u32 	%r1012, [_ZN6thrust24THRUST_300001_SM_1000_NS8cuda_cub4core6detail5shmemE+104];
	add.s64 	%rd572, %rd571, %rd569;
	setp.eq.s64 	%p212, %rd571, 0;
	selp.b32 	%r1013, %r1010, 0, %p212;
	add.s32 	%r1014, %r1013, %r1012;
	setp.eq.s32 	%p213, %r141, 7;
	selp.b64 	%rd573, %rd572, %rd570, %p213;
	selp.b32 	%r1015, %r1014, %r1011, %p213;
	ld.shared.u64 	%rd574, [_ZN6thrust24THRUST_300001_SM_1000_NS8cuda_cub4core6detail5shmemE+112];
	ld.shared.u32 	%r1016, [_ZN6thrust24THRUST_300001_SM_1000_NS8cuda_cub4core6detail5shmemE+120];
	add.s64 	%rd977, %rd574, %rd572;
	setp.eq.s64 	%p214, %rd574, 0;
	selp.b32 	%r1017, %r1014, 0, %p214;
	add.s32 	%r156, %r1017, %r1016;
	setp.lt.u32 	%p215, %r138, 32;
	selp.b64 	%rd575, 0, %rd573, %p215;
	selp.b32 	%r1018, 0, %r1015, %p215;
	setp.eq.s64 	%p216, %rd554, 0;
	selp.b32 	%r1019, %r1018, 0, %p216;
	add.s32 	%r1020, %r1019, %r944;
	setp.eq.s32 	%p217, %r819, 0;
	selp.b64 	%rd576, 0, %rd554, %p217;
	add.s64 	%rd179, %rd575, %rd576;
	selp.b32 	%r157, %r1018, %r1020, %p217;
	add.s64 	%rd180, %rd179, %rd169;
	setp.eq.s64 	%p218, %rd169, 0;
	selp.b32 	%r1021, %r157, 0, %p218;
	add.s32 	%r158, %r1021, %r142;
	add.s64 	%rd181, %rd170, %rd179;
	selp.b32 	%r1022, 0, %r158, %p1;
	add.s32 	%r159, %r143, %r1022;
	add.s64 	%rd182, %rd171, %rd179;
	selp.b32 	%r1023, 0, %r159, %p2;
	add.s32 	%r160, %r144, %r1023;
	add.s64 	%rd183, %rd172, %rd179;
	selp.b32 	%r1024, 0, %r160, %p3;
	add.s32 	%r161, %r145, %r1024;
	add.s64 	%rd184, %rd173, %rd179;
	selp.b32 	%r1025, 0, %r161, %p4;
	add.s32 	%r162, %r146, %r1025;
	add.s64 	%rd185, %rd174, %rd179;
	mul.lo.s32 	%r1026, %r138, 9;
	add.s32 	%r1027, %r1026, 5;
	cvt.u64.u32 	%rd577, %r1027;
	setp.eq.s64 	%p219, %rd7, %rd577;
	setp.ne.s64 	%p220, %rd160, %rd161;
	selp.b32 	%r1028, 0, %r162, %p220;
	selp.b32 	%r1029, 0, %r1028, %p219;
	add.s32 	%r163, %r147, %r1029;
	add.s64 	%rd186, %rd175, %rd179;
	selp.b32 	%r1030, 0, %r163, %p5;
	add.s32 	%r164, %r148, %r1030;
	add.s64 	%rd187, %rd176, %rd179;
	add.s32 	%r1031, %r1026, 7;
	cvt.u64.u32 	%rd578, %r1031;
	setp.eq.s64 	%p221, %rd7, %rd578;
	setp.ne.s64 	%p222, %rd162, %rd163;
	selp.b32 	%r1032, 0, %r164, %p222;
	selp.b32 	%r1033, 0, %r1032, %p221;
	add.s32 	%r165, %r149, %r1033;
	setp.lt.s64 	%p223, %rd977, 257;
	@%p223 bra 	$L__BB11_192;
	bar.sync 	0;
	@%p218 bra 	$L__BB11_169;
	cvt.u32.u64 	%r1037, %rd179;
	shl.b32 	%r1038, %r1037, 4;
	mov.u32 	%r1039, _ZN6thrust24THRUST_300001_SM_1000_NS8cuda_cub4core6detail5shmemE;
	add.s32 	%r1040, %r1039, %r1038;
	st.shared.u64 	[%r1040], %rd970;
	st.shared.u32 	[%r1040+8], %r157;
$L__BB11_169:
	not.pred 	%p240, %p1;
	@%p240 bra 	$L__BB11_171;
	cvt.u32.u64 	%r1041, %rd180;
	shl.b32 	%r1042, %r1041, 4;
	mov.u32 	%r1043, _ZN6thrust24THRUST_300001_SM_1000_NS8cuda_cub4core6detail5shmemE;
	add.s32 	%r1044, %r1043, %r1042;
	st.shared.u64 	[%r1044], %rd156;
	st.shared.u32 	[%r1044+8], %r158;
$L__BB11_171:
	not.pred 	%p241, %p2;
	@%p241 bra 	$L__BB11_173;
	cvt.u32.u64 	%r1045, %rd181;
	shl.b32 	%r1046, %r1045, 4;
	mov.u32 	%r1047, _ZN6thrust24THRUST_300001_SM_1000_NS8cuda_cub4core6detail5shmemE;
	add.s32 	%r1048, %r1047, %r1046;
	st.shared.u64 	[%r1048], %rd157;
	st.shared.u32 	[%r1048+8], %r159;
$L__BB11_173:
	not.pred 	%p242, %p3;
	@%p242 bra 	$L__BB11_175;
	cvt.u32.u64 	%r1049, %rd182;
	shl.b32 	%r1050, %r1049, 4;
	mov.u32 	%r1051, _ZN6thrust24THRUST_300001_SM_1000_NS8cuda_cub4core6detail5shmemE;
	add.s32 	%r1052, %r1051, %r1050;
	st.shared.u64 	[%r1052], %rd158;
	st.shared.u32 	[%r1052+8], %r160;
$L__BB11_175:
	not.pred 	%p243, %p4;
	@%p243 bra 	$L__BB11_177;
	cvt.u32.u64 	%r1053, %rd183;
	shl.b32 	%r1054, %r1053, 4;
	mov.u32 	%r1055, _ZN6thrust24THRUST_300001_SM_1000_NS8cuda_cub4core6detail5shmemE;
	add.s32 	%r1056, %r1055, %r1054;
	st.shared.u64 	[%r1056], %rd159;
	st.shared.u32 	[%r1056+8], %r161;
$L__BB11_177:
	mad.lo.s32 	%r1057, %r138, 9, 5;
	cvt.u64.u32 	%rd618, %r1057;
	setp.ne.s64 	%p244, %rd7, %rd618;
	setp.eq.s64 	%p245, %rd160, %rd161;
	and.pred  	%p246, %p244, %p245;
	@%p246 bra 	$L__BB11_179;
	cvt.u32.u64 	%r1058, %rd184;
	shl.b32 	%r1059, %r1058, 4;
	mov.u32 	%r1060, _ZN6thrust24THRUST_300001_SM_1000_NS8cuda_cub4core6detail5shmemE;
	add.s32 	%r1061, %r1060, %r1059;
	st.shared.u64 	[%r1061], %rd160;
	st.shared.u32 	[%r1061+8], %r162;
$L__BB11_179:
	not.pred 	%p247, %p5;
	@%p247 bra 	$L__BB11_181;
	cvt.u32.u64 	%r1062, %rd185;
	shl.b32 	%r1063, %r1062, 4;
	mov.u32 	%r1064, _ZN6thrust24THRUST_300001_SM_1000_NS8cuda_cub4core6detail5shmemE;
	add.s32 	%r1065, %r1064, %r1063;
	st.shared.u64 	[%r1065], %rd161;
	st.shared.u32 	[%r1065+8], %r163;
$L__BB11_181:
	mad.lo.s32 	%r1066, %r138, 9, 7;
	cvt.u64.u32 	%rd619, %r1066;
	setp.ne.s64 	%p248, %rd7, %rd619;
	setp.eq.s64 	%p249, %rd162, %rd163;
	and.pred  	%p250, %p248, %p249;
	@%p250 bra 	$L__BB11_183;
	cvt.u32.u64 	%r1067, %rd186;
	shl.b32 	%r1068, %r1067, 4;
	mov.u32 	%r1069, _ZN6thrust24THRUST_300001_SM_1000_NS8cuda_cub4core6detail5shmemE;
	add.s32 	%r1070, %r1069, %r1068;
	st.shared.u64 	[%r1070], %rd162;
	st.shared.u32 	[%r1070+8], %r164;
$L__BB11_183:
	mad.lo.s32 	%r1071, %r138, 9, 8;
	cvt.u64.u32 	%rd620, %r1071;
	setp.ne.s64 	%p251, %rd7, %rd620;
	setp.eq.s64 	%p252, %rd163, %rd164;
	and.pred  	%p253, %p251, %p252;
	@%p253 bra 	$L__BB11_185;
	cvt.u32.u64 	%r1072, %rd187;
	shl.b32 	%r1073, %r1072, 4;
	mov.u32 	%r1074, _ZN6thrust24THRUST_300001_SM_1000_NS8cuda_cub4core6detail5shmemE;
	add.s32 	%r1075, %r1074, %r1073;
	st.shared.u64 	[%r1075], %rd163;
	st.shared.u32 	[%r1075+8], %r165;
$L__BB11_185:
	bar.sync 	0;
	cvt.u64.u32 	%rd976, %r138;
	setp.le.u64 	%p254, %rd977, %rd976;
	@%p254 bra 	$L__BB11_210;
	not.b64 	%rd621, %rd976;
	add.s64 	%rd189, %rd977, %rd621;
	shr.u64 	%rd622, %rd189, 8;
	add.s64 	%rd623, %rd622, 1;
	and.b64  	%rd972, %rd623, 3;
	and.b64  	%rd624, %rd189, 768;
	setp.eq.s64 	%p255, %rd624, 768;
	@%p255 bra 	$L__BB11_189;
	shl.b64 	%rd625, %rd976, 2;
	add.s64 	%rd974, %rd5, %rd625;
	shl.b64 	%rd626, %rd976, 3;
	add.s64 	%rd973, %rd4, %rd626;
	shl.b32 	%r1076, %r138, 4;
	mov.u32 	%r1077, _ZN6thrust24THRUST_300001_SM_1000_NS8cuda_cub4core6detail5shmemE;
	add.s32 	%r1078, %r1076, %r1077;
	add.s32 	%r1863, %r1078, 8;
	shl.b64 	%rd627, %rd972, 8;
	add.s64 	%rd976, %rd627, %rd976;
$L__BB11_188:
	.pragma "nounroll";
	ld.shared.u64 	%rd628, [%r1863+-8];
	ld.shared.u32 	%r1079, [%r1863];
	st.global.u64 	[%rd973], %rd628;
	st.global.u32 	[%rd974], %r1079;
	add.s64 	%rd974, %rd974, 1024;
	add.s64 	%rd973, %rd973, 2048;
	add.s32 	%r1863, %r1863, 4096;
	add.s64 	%rd972, %rd972, -1;
	setp.ne.s64 	%p256, %rd972, 0;
	@%p256 bra 	$L__BB11_188;
$L__BB11_189:
	setp.lt.u64 	%p257, %rd189, 768;
	@%p257 bra 	$L__BB11_210;
	mov.u32 	%r1082, _ZN6thrust24THRUST_300001_SM_1000_NS8cuda_cub4core6detail5shmemE;
$L__BB11_191:
	cvt.u32.u64 	%r1080, %rd976;
	shl.b32 	%r1081, %r1080, 4;
	add.s32 	%r1083, %r1082, %r1081;
	ld.shared.u64 	%rd629, [%r1083];
	ld.shared.u32 	%r1084, [%r1083+8];
	shl.b64 	%rd630, %rd976, 3;
	add.s64 	%rd631, %rd4, %rd630;
	st.global.u64 	[%rd631], %rd629;
	shl.b64 	%rd632, %rd976, 2;
	add.s64 	%rd633, %rd5, %rd632;
	st.global.u32 	[%rd633], %r1084;
	ld.shared.u64 	%rd634, [%r1083+4096];
	ld.shared.u32 	%r1085, [%r1083+4104];
	and.b64  	%rd635, %rd630, 34359738360;
	add.s64 	%rd636, %rd4, %rd635;
	st.global.u64 	[%rd636+2048], %rd634;
	and.b64  	%rd637, %rd632, 17179869180;
	add.s64 	%rd638, %rd5, %rd637;
	st.global.u32 	[%rd638+1024], %r1085;
	ld.shared.u64 	%rd639, [%r1083+8192];
	ld.shared.u32 	%r1086, [%r1083+8200];
	st.global.u64 	[%rd636+4096], %rd639;
	st.global.u32 	[%rd638+2048], %r1086;
	ld.shared.u64 	%rd640, [%r1083+12288];
	ld.shared.u32 	%r1087, [%r1083+12296];
	st.global.u64 	[%rd636+6144], %rd640;
	st.global.u32 	[%rd638+3072], %r1087;
	add.s64 	%rd641, %rd976, 1024;
	and.b64  	%rd976, %rd641, 4294967295;
	setp.gt.u64 	%p258, %rd977, %rd976;
	@%p258 bra 	$L__BB11_191;
	bra.uni 	$L__BB11_210;
$L__BB11_192:
	@%p218 bra 	$L__BB11_194;
	shl.b64 	%rd579, %rd179, 3;
	add.s64 	%rd580, %rd4, %rd579;
	st.global.u64 	[%rd580], %rd970;
	shl.b64 	%rd581, %rd179, 2;
	add.s64 	%rd582, %rd5, %rd581;
	st.global.u32 	[%rd582], %r157;
$L__BB11_194:
	not.pred 	%p225, %p1;
	@%p225 bra 	$L__BB11_196;
	shl.b64 	%rd583, %rd180, 3;
	add.s64 	%rd584, %rd4, %rd583;
	st.global.u64 	[%rd584], %rd156;
	shl.b64 	%rd585, %rd180, 2;
	add.s64 	%rd586, %rd5, %rd585;
	st.global.u32 	[%rd586], %r158;
$L__BB11_196:
	not.pred 	%p226, %p2;
	@%p226 bra 	$L__BB11_198;
	shl.b64 	%rd587, %rd181, 3;
	add.s64 	%rd588, %rd4, %rd587;
	st.global.u64 	[%rd588], %rd157;
	shl.b64 	%rd589, %rd181, 2;
	add.s64 	%rd590, %rd5, %rd589;
	st.global.u32 	[%rd590], %r159;
$L__BB11_198:
	not.pred 	%p227, %p3;
	@%p227 bra 	$L__BB11_200;
	shl.b64 	%rd591, %rd182, 3;
	add.s64 	%rd592, %rd4, %rd591;
	st.global.u64 	[%rd592], %rd158;
	shl.b64 	%rd593, %rd182, 2;
	add.s64 	%rd594, %rd5, %rd593;
	st.global.u32 	[%rd594], %r160;
$L__BB11_200:
	not.pred 	%p228, %p4;
	@%p228 bra 	$L__BB11_202;
	shl.b64 	%rd595, %rd183, 3;
	add.s64 	%rd596, %rd4, %rd595;
	st.global.u64 	[%rd596], %rd159;
	shl.b64 	%rd597, %rd183, 2;
	add.s64 	%rd598, %rd5, %rd597;
	st.global.u32 	[%rd598], %r161;
$L__BB11_202:
	mad.lo.s32 	%r1034, %r138, 9, 5;
	cvt.u64.u32 	%rd599, %r1034;
	setp.ne.s64 	%p229, %rd7, %rd599;
	setp.eq.s64 	%p230, %rd160, %rd161;
	and.pred  	%p231, %p229, %p230;
	@%p231 bra 	$L__BB11_204;
	shl.b64 	%rd600, %rd184, 3;
	add.s64 	%rd601, %rd4, %rd600;
	st.global.u64 	[%rd601], %rd160;
	shl.b64 	%rd602, %rd184, 2;
	add.s64 	%rd603, %rd5, %rd602;
	st.global.u32 	[%rd603], %r162;
$L__BB11_204:
	not.pred 	%p232, %p5;
	@%p232 bra 	$L__BB11_206;
	shl.b64 	%rd604, %rd185, 3;
	add.s64 	%rd605, %rd4, %rd604;
	st.global.u64 	[%rd605], %rd161;
	shl.b64 	%rd606, %rd185, 2;
	add.s64 	%rd607, %rd5, %rd606;
	st.global.u32 	[%rd607], %r163;
$L__BB11_206:
	mad.lo.s32 	%r1035, %r138, 9, 7;
	cvt.u64.u32 	%rd608, %r1035;
	setp.ne.s64 	%p233, %rd7, %rd608;
	setp.eq.s64 	%p234, %rd162, %rd163;
	and.pred  	%p235, %p233, %p234;
	@%p235 bra 	$L__BB11_208;
	shl.b64 	%rd609, %rd186, 3;
	add.s64 	%rd610, %rd4, %rd609;
	st.global.u64 	[%rd610], %rd162;
	shl.b64 	%rd611, %rd186, 2;
	add.s64 	%rd612, %rd5, %rd611;
	st.global.u32 	[%rd612], %r164;
$L__BB11_208:
	mad.lo.s32 	%r1036, %r138, 9, 8;
	cvt.u64.u32 	%rd613, %r1036;
	setp.ne.s64 	%p236, %rd7, %rd613;
	setp.eq.s64 	%p237, %rd163, %rd164;
	and.pred  	%p238, %p236, %p237;
	@%p238 bra 	$L__BB11_210;
	shl.b64 	%rd614, %rd187, 3;
	add.s64 	%rd615, %rd4, %rd614;
	st.global.u64 	[%rd615], %rd163;
	shl.b64 	%rd616, %rd187, 2;
	add.s64 	%rd617, %rd5, %rd616;
	st.global.u32 	[%rd617], %r165;
$L__BB11_210:
	setp.ne.s32 	%p259, %r138, 255;
	@%p259 bra 	$L__BB11_326;
	setp.ne.s64 	%p260, %rd7, 2304;
	@%p260 bra 	$L__BB11_213;
	shl.b64 	%rd642, %rd977, 3;
	add.s64 	%rd643, %rd4, %rd642;
	st.global.u64 	[%rd643], %rd164;
	shl.b64 	%rd644, %rd977, 2;
	add.s64 	%rd645, %rd5, %rd644;
	st.global.u32 	[%rd645], %r156;
	add.s64 	%rd977, %rd977, 1;
$L__BB11_213:
	st.global.u64 	[%rd1], %rd977;
	bra.uni 	$L__BB11_326;
$L__BB11_214:
	cvt.u32.u64 	%r169, %rd7;
	shl.b64 	%rd316, %rd6, 3;
	add.s64 	%rd315, %rd3, %rd316;
	// begin inline asm
	ld.global.nc.u64 %rd986, [%rd315];
	// end inline asm
	mov.u32 	%r170, %tid.x;
	and.b32  	%r276, %r170, 31;
	and.b32  	%r277, %r170, 992;
	mul.lo.s32 	%r278, %r277, 9;
	or.b32  	%r171, %r278, %r276;
	setp.ge.u32 	%p15, %r171, %r169;
	shl.b32 	%r279, %r171, 3;
	cvt.u64.u32 	%rd317, %r279;
	add.s64 	%rd207, %rd315, %rd317;
	mov.u64 	%rd978, %rd986;
	@%p15 bra 	$L__BB11_216;
	// begin inline asm
	ld.global.nc.u64 %rd978, [%rd207];
	// end inline asm
$L__BB11_216:
	add.s32 	%r280, %r171, 32;
	setp.ge.u32 	%p16, %r280, %r169;
	mov.u64 	%rd979, %rd986;
	@%p16 bra 	$L__BB11_218;
	add.s64 	%rd321, %rd207, 256;
	// begin inline asm
	ld.global.nc.u64 %rd979, [%rd321];
	// end inline asm
$L__BB11_218:
	add.s32 	%r281, %r171, 64;
	setp.ge.u32 	%p17, %r281, %r169;
	mov.u64 	%rd980, %rd986;
	@%p17 bra 	$L__BB11_220;
	add.s64 	%rd323, %rd207, 512;
	// begin inline asm
	ld.global.nc.u64 %rd980, [%rd323];
	// end inline asm
$L__BB11_220:
	add.s32 	%r282, %r171, 96;
	setp.ge.u32 	%p18, %r282, %r169;
	mov.u64 	%rd981, %rd986;
	@%p18 bra 	$L__BB11_222;
	add.s64 	%rd325, %rd207, 768;
	// begin inline asm
	ld.global.nc.u64 %rd981, [%rd325];
	// end inline asm
$L__BB11_222:
	add.s32 	%r283, %r171, 128;
	setp.ge.u32 	%p19, %r283, %r169;
	mov.u64 	%rd982, %rd986;
	@%p19 bra 	$L__BB11_224;
	add.s64 	%rd327, %rd207, 1024;
	// begin inline asm
	ld.global.nc.u64 %rd982, [%rd327];
	// end inline asm
$L__BB11_224:
	add.s32 	%r284, %r171, 160;
	setp.ge.u32 	%p20, %r284, %r169;
	mov.u64 	%rd983, %rd986;
	@%p20 bra 	$L__BB11_226;
	add.s64 	%rd329, %rd207, 1280;
	// begin inline asm
	ld.global.nc.u64 %rd983, [%rd329];
	// end inline asm
$L__BB11_226:
	add.s32 	%r285, %r171, 192;
	setp.ge.u32 	%p21, %r285, %r169;
	mov.u64 	%rd984, %rd986;
	@%p21 bra 	$L__BB11_228;
	add.s64 	%rd331, %rd207, 1536;
	// begin inline asm
	ld.global.nc.u64 %rd984, [%rd331];
	// end inline asm
$L__BB11_228:
	add.s32 	%r286, %r171, 224;
	setp.ge.u32 	%p22, %r286, %r169;
	mov.u64 	%rd985, %rd986;
	@%p22 bra 	$L__BB11_230;
	add.s64 	%rd333, %rd207, 1792;
	// begin inline asm
	ld.global.nc.u64 %rd985, [%rd333];
	// end inline asm
$L__BB11_230:
	add.s32 	%r287, %r171, 256;
	setp.ge.u32 	%p23, %r287, %r169;
	@%p23 bra 	$L__BB11_232;
	add.s64 	%rd335, %rd207, 2048;
	// begin inline asm
	ld.global.nc.u64 %rd986, [%rd335];
	// end inline asm
$L__BB11_232:
	// begin inline asm
	mov.u32 %r288, %laneid;
	// end inline asm
	shr.u32 	%r173, %r170, 5;
	mad.lo.s32 	%r174, %r173, 288, %r288;
	shl.b32 	%r289, %r174, 3;
	mov.u32 	%r290, _ZN6thrust24THRUST_300001_SM_1000_NS8cuda_cub4core6detail5shmemE;
	add.s32 	%r175, %r290, %r289;
	st.shared.u64 	[%r175], %rd978;
	st.shared.u64 	[%r175+256], %rd979;
	st.shared.u64 	[%r175+512], %rd980;
	st.shared.u64 	[%r175+768], %rd981;
	st.shared.u64 	[%r175+1024], %rd982;
	st.shared.u64 	[%r175+1280], %rd983;
	st.shared.u64 	[%r175+1536], %rd984;
	st.shared.u64 	[%r175+1792], %rd985;
	st.shared.u64 	[%r175+2048], %rd986;
	bar.warp.sync 	-1;
	shl.b32 	%r176, %r288, 3;
	shl.b32 	%r291, %r288, 6;
	add.s32 	%r177, %r175, %r291;
	ld.shared.u64 	%rd226, [%r177];
	ld.shared.u64 	%rd227, [%r177+8];
	ld.shared.u64 	%rd228, [%r177+16];
	ld.shared.u64 	%rd229, [%r177+24];
	ld.shared.u64 	%rd230, [%r177+32];
	ld.shared.u64 	%rd231, [%r177+40];
	ld.shared.u64 	%rd232, [%r177+48];
	ld.shared.u64 	%rd233, [%r177+56];
	ld.shared.u64 	%rd234, [%r177+64];
	setp.ne.s32 	%p24, %r170, 0;
	mov.b64 	%rd988, 0;
	@%p24 bra 	$L__BB11_234;
	add.s64 	%rd338, %rd315, -8;
	// begin inline asm
	ld.global.nc.u64 %rd988, [%rd338];
	// end inline asm
$L__BB11_234:
	setp.eq.s32 	%p25, %r170, 0;
	bar.sync 	0;
	shl.b32 	%r292, %r174, 2;
	sub.s32 	%r293, %r175, %r292;
	st.shared.u32 	[%r293], %r1;
	st.shared.u32 	[%r293+128], %r1;
	st.shared.u32 	[%r293+256], %r1;
	st.shared.u32 	[%r293+384], %r1;
	st.shared.u32 	[%r293+512], %r1;
	st.shared.u32 	[%r293+640], %r1;
	st.shared.u32 	[%r293+768], %r1;
	st.shared.u32 	[%r293+896], %r1;
	st.shared.u32 	[%r293+1024], %r1;
	bar.warp.sync 	-1;
	add.s32 	%r294, %r174, %r176;
	shl.b32 	%r295, %r294, 2;
	sub.s32 	%r296, %r177, %r295;
	ld.shared.u32 	%r178, [%r296];
	ld.shared.u32 	%r179, [%r296+4];
	ld.shared.u32 	%r180, [%r296+8];
	ld.shared.u32 	%r181, [%r296+12];
	ld.shared.u32 	%r182, [%r296+16];
	ld.shared.u32 	%r183, [%r296+20];
	ld.shared.u32 	%r184, [%r296+24];
	ld.shared.u32 	%r185, [%r296+28];
	ld.shared.u32 	%r186, [%r296+32];
	bar.sync 	0;
	shl.b32 	%r297, %r170, 3;
	add.s32 	%r299, %r290, %r297;
	add.s32 	%r187, %r299, 2264;
	st.shared.u64 	[%r299+2264], %rd234;
	bar.sync 	0;
	@%p25 bra 	$L__BB11_236;
	ld.shared.u64 	%rd988, [%r187+-8];
$L__BB11_236:
	setp.ne.s64 	%p26, %rd988, %rd226;
	setp.ne.s64 	%p27, %rd226, %rd227;
	setp.ne.s64 	%p28, %rd227, %rd228;
	setp.ne.s64 	%p29, %rd228, %rd229;
	setp.ne.s64 	%p30, %rd229, %rd230;
	setp.ne.s64 	%p31, %rd230, %rd231;
	setp.ne.s64 	%p32, %rd231, %rd232;
	setp.ne.s64 	%p33, %rd232, %rd233;
	setp.ne.s64 	%p34, %rd233, %rd234;
	mul.lo.s32 	%r420, %r170, 9;
	cvt.u64.u32 	%rd339, %r420;
	setp.eq.s64 	%p35, %rd7, %rd339;
	or.pred  	%p36, %p35, %p26;
	selp.u64 	%rd340, 1, 0, %p36;
	add.s32 	%r421, %r420, 1;
	cvt.u64.u32 	%rd341, %r421;
	setp.eq.s64 	%p37, %rd7, %rd341;
	or.pred  	%p6, %p37, %p27;
	selp.u64 	%rd342, 1, 0, %p6;
	add.s32 	%r422, %r420, 2;
	cvt.u64.u32 	%rd343, %r422;
	setp.eq.s64 	%p38, %rd7, %rd343;
	or.pred  	%p7, %p38, %p28;
	selp.u64 	%rd344, 1, 0, %p7;
	add.s32 	%r423, %r420, 3;
	cvt.u64.u32 	%rd345, %r423;
	setp.eq.s64 	%p39, %rd7, %rd345;
	or.pred  	%p8, %p39, %p29;
	selp.u64 	%rd346, 1, 0, %p8;
	add.s32 	%r424, %r420, 4;
	cvt.u64.u32 	%rd347, %r424;
	setp.eq.s64 	%p40, %rd7, %rd347;
	or.pred  	%p9, %p40, %p30;
	selp.u64 	%rd348, 1, 0, %p9;
	add.s32 	%r425, %r420, 5;
	cvt.u64.u32 	%rd349, %r425;
	setp.eq.s64 	%p41, %rd7, %rd349;
	or.pred  	%p42, %p41, %p31;
	selp.u64 	%rd350, 1, 0, %p42;
	add.s32 	%r426, %r420, 6;
	cvt.u64.u32 	%rd351, %r426;
	setp.eq.s64 	%p43, %rd7, %rd351;
	or.pred  	%p44, %p43, %p32;
	selp.u64 	%rd352, 1, 0, %p44;
	add.s32 	%r427, %r420, 7;
	cvt.u64.u32 	%rd353, %r427;
	setp.eq.s64 	%p45, %rd7, %rd353;
	or.pred  	%p10, %p45, %p33;
	selp.u64 	%rd354, 1, 0, %p10;
	add.s32 	%r428, %r420, 8;
	cvt.u64.u32 	%rd355, %r428;
	setp.eq.s64 	%p46, %rd7, %rd355;
	or.pred  	%p47, %p46, %p34;
	selp.u64 	%rd356, 1, 0, %p47;
	add.s64 	%rd239, %rd342, %rd340;
	selp.b32 	%r429, 0, %r178, %p6;
	add.s32 	%r430, %r179, %r429;
	add.s64 	%rd240, %rd239, %rd344;
	selp.b32 	%r431, 0, %r430, %p7;
	add.s32 	%r432, %r180, %r431;
	add.s64 	%rd241, %rd240, %rd346;
	selp.b32 	%r433, 0, %r432, %p8;
	add.s32 	%r434, %r181, %r433;
	add.s64 	%rd242, %rd241, %rd348;
	selp.b32 	%r435, 0, %r434, %p9;
	add.s32 	%r436, %r182, %r435;
	add.s64 	%rd243, %rd242, %rd350;
	selp.b32 	%r437, 0, %r436, %p42;
	add.s32 	%r438, %r183, %r437;
	add.s64 	%rd244, %rd243, %rd352;
	selp.b32 	%r439, 0, %r438, %p44;
	add.s32 	%r440, %r184, %r439;
	add.s64 	%rd245, %rd244, %rd354;
	selp.b32 	%r441, 0, %r440, %p10;
	add.s32 	%r442, %r185, %r441;
	add.s64 	%rd357, %rd245, %rd356;
	mov.b64 	{%r301, %r306}, %rd357;
	selp.b32 	%r443, 0, %r442, %p47;
	add.s32 	%r311, %r186, %r443;
	mov.b32 	%r417, 1;
	mov.b32 	%r418, 0;
	mov.b32 	%r419, -1;
	// begin inline asm
	shfl.sync.up.b32 %r300, %r301, %r417, %r418, %r419;
	// end inline asm
	// begin inline asm
	shfl.sync.up.b32 %r305, %r306, %r417, %r418, %r419;
	// end inline asm
	mov.b64 	%rd358, {%r300, %r305};
	// begin inline asm
	shfl.sync.up.b32 %r310, %r311, %r417, %r418, %r419;
	// end inline asm
	// begin inline asm
	shfl.sync.up.b32 %r315, %r316, %r417, %r418, %r419;
	// end inline asm
	setp.eq.s64 	%p48, %rd357, 0;
	selp.b32 	%r444, %r310, 0, %p48;
	setp.lt.s32 	%p49, %r288, 1;
	selp.b64 	%rd359, 0, %rd358, %p49;
	add.s64 	%rd360, %rd359, %rd357;
	mov.b64 	{%r321, %r326}, %rd360;
	selp.b32 	%r445, 0, %r444, %p49;
	add.s32 	%r331, %r445, %r311;
	mov.b32 	%r337, 2;
	// begin inline asm
	shfl.sync.up.b32 %r320, %r321, %r337, %r418, %r419;
	// end inline asm
	// begin inline asm
	shfl.sync.up.b32 %r325, %r326, %r337, %r418, %r419;
	// end inline asm
	mov.b64 	%rd361, {%r320, %r325};
	// begin inline asm
	shfl.sync.up.b32 %r330, %r331, %r337, %r418, %r419;
	// end inline asm
	// begin inline asm
	shfl.sync.up.b32 %r335, %r336, %r337, %r418, %r419;
	// end inline asm
	setp.eq.s64 	%p50, %rd360, 0;
	selp.b32 	%r446, %r330, 0, %p50;
	setp.lt.s32 	%p51, %r288, 2;
	selp.b64 	%rd362, 0, %rd361, %p51;
	add.s64 	%rd363, %rd362, %rd360;
	mov.b64 	{%r341, %r346}, %rd363;
	selp.b32 	%r447, 0, %r446, %p51;
	add.s32 	%r351, %r447, %r331;
	mov.b32 	%r357, 4;
	// begin inline asm
	shfl.sync.up.b32 %r340, %r341, %r357, %r418, %r419;
	// end inline asm
	// begin inline asm
	shfl.sync.up.b32 %r345, %r346, %r357, %r418, %r419;
	// end inline asm
	mov.b64 	%rd364, {%r340, %r345};
	// begin inline asm
	shfl.sync.up.b32 %r350, %r351, %r357, %r418, %r419;
	// end inline asm
	// begin inline asm
	shfl.sync.up.b32 %r355, %r356, %r357, %r418, %r419;
	// end inline asm
	setp.eq.s64 	%p52, %rd363, 0;
	selp.b32 	%r448, %r350, 0, %p52;
	setp.lt.s32 	%p53, %r288, 4;
	selp.b64 	%rd365, 0, %rd364, %p53;
	add.s64 	%rd366, %rd365, %rd363;
	mov.b64 	{%r361, %r366}, %rd366;
	selp.b32 	%r449, 0, %r448, %p53;
	add.s32 	%r371, %r449, %r351;
	mov.b32 	%r377, 8;
	// begin inline asm
	shfl.sync.up.b32 %r360, %r361, %r377, %r418, %r419;
	// end inline asm
	// begin inline asm
	shfl.sync.up.b32 %r365, %r366, %r377, %r418, %r419;
	// end inline asm
	mov.b64 	%rd367, {%r360, %r365};
	// begin inline asm
	shfl.sync.up.b32 %r370, %r371, %r377, %r418, %r419;
	// end inline asm
	// begin inline asm
	shfl.sync.up.b32 %r375, %r376, %r377, %r418, %r419;
	// end inline asm
	setp.eq.s64 	%p54, %rd366, 0;
	selp.b32 	%r450, %r370, 0, %p54;
	setp.lt.s32 	%p55, %r288, 8;
	selp.b64 	%rd368, 0, %rd367, %p55;
	add.s64 	%rd369, %rd368, %rd366;
	mov.b64 	{%r381, %r386}, %rd369;
	selp.b32 	%r451, 0, %r450, %p55;
	add.s32 	%r391, %r451, %r371;
	mov.b32 	%r397, 16;
	// begin inline asm
	shfl.sync.up.b32 %r380, %r381, %r397, %r418, %r419;
	// end inline asm
	// begin inline asm
	shfl.sync.up.b32 %r385, %r386, %r397, %r418, %r419;
	// end inline asm
	mov.b64 	%rd370, {%r380, %r385};
	// begin inline asm
	shfl.sync.up.b32 %r390, %r391, %r397, %r418, %r419;
	// end inline asm
	// begin inline asm
	shfl.sync.up.b32 %r395, %r396, %r397, %r418, %r419;
	// end inline asm
	setp.eq.s64 	%p56, %rd369, 0;
	selp.b32 	%r452, %r390, 0, %p56;
	setp.lt.s32 	%p57, %r288, 16;
	selp.b64 	%rd371, 0, %rd370, %p57;
	add.s64 	%rd246, %rd371, %rd369;
	mov.b64 	{%r401, %r406}, %rd246;
	selp.b32 	%r453, 0, %r452, %p57;
	add.s32 	%r411, %r453, %r391;
	// begin inline asm
	shfl.sync.up.b32 %r400, %r401, %r417, %r418, %r419;
	// end inline asm
	// begin inline asm
	shfl.sync.up.b32 %r405, %r406, %r417, %r418, %r419;
	// end inline asm
	mov.b64 	%rd1000, {%r400, %r405};
	// begin inline asm
	shfl.sync.up.b32 %r1877, %r411, %r417, %r418, %r419;
	// end inline asm
	// begin inline asm
	shfl.sync.up.b32 %r415, %r416, %r417, %r418, %r419;
	// end inline asm
	setp.ne.s32 	%p58, %r288, 31;
	@%p58 bra 	$L__BB11_238;
	shl.b32 	%r454, %r173, 4;
	mov.u32 	%r455, _ZN6thrust24THRUST_300001_SM_1000_NS8cuda_cub4core6detail5shmemE;
	add.s32 	%r456, %r455, %r454;
	st.shared.u64 	[%r456], %rd246;
	st.shared.u32 	[%r456+8], %r411;
$L__BB11_238:
	bar.sync 	0;
	ld.shared.u64 	%rd372, [_ZN6thrust24THRUST_300001_SM_1000_NS8cuda_cub4core6detail5shmemE];
	ld.shared.u32 	%r457, [_ZN6thrust24THRUST_300001_SM_1000_NS8cuda_cub4core6detail5shmemE+8];
	ld.shared.u64 	%rd373, [_ZN6thrust24THRUST_300001_SM_1000_NS8cuda_cub4core6detail5shmemE+16];
	ld.shared.u32 	%r458, [_ZN6thrust24THRUST_300001_SM_1000_NS8cuda_cub4core6detail5shmemE+24];
	add.s64 	%rd374, %rd373, %rd372;
	setp.eq.s64 	%p59, %rd373, 0;
	selp.b32 	%r459, %r457, 0, %p59;
	add.s32 	%r460, %r459, %r458;
	setp.eq.s32 	%p60, %r173, 2;
	selp.b64 	%rd375, %rd374, %rd372, %p60;
	selp.b32 	%r461, %r460, %r457, %p60;
	ld.shared.u64 	%rd376, [_ZN6thrust24THRUST_300001_SM_1000_NS8cuda_cub4core6detail5shmemE+32];
	ld.shared.u32 	%r462, [_ZN6thrust24THRUST_300001_SM_1000_NS8cuda_cub4core6detail5shmemE+40];
	add.s64 	%rd377, %rd376, %rd374;
	setp.eq.s64 	%p61, %rd376, 0;
	selp.b32 	%r463, %r460, 0, %p61;
	add.s32 	%r464, %r463, %r462;
	setp.eq.s32 	%p62, %r173, 3;
	selp.b64 	%rd378, %rd377, %rd375, %p62;
	selp.b32 	%r465, %r464, %r461, %p62;
	ld.shared.u64 	%rd379, [_ZN6thrust24THRUST_300001_SM_1000_NS8cuda_cub4core6detail5shmemE+48];
	ld.shared.u32 	%r466, [_ZN6thrust24THRUST_300001_SM_1000_NS8cuda_cub4core6detail5shmemE+56];
	add.s64 	%rd380, %rd379, %rd377;
	setp.eq.s64 	%p63, %rd379, 0;
	selp.b32 	%r467, %r464, 0, %p63;
	add.s32 	%r468, %r467, %r466;
	setp.eq.s32 	%p64, %r173, 4;
	selp.b64 	%rd381, %rd380, %rd378, %p64;
	selp.b32 	%r469, %r468, %r465, %p64;
	ld.shared.u64 	%rd382, [_ZN6thrust24THRUST_300001_SM_1000_NS8cuda_cub4core6detail5shmemE+64];
	ld.shared.u32 	%r470, [_ZN6thrust24THRUST_300001_SM_1000_NS8cuda_cub4core6detail5shmemE+72];
	add.s64 	%rd383, %rd382, %rd380;
	setp.eq.s64 	%p65, %rd382, 0;
	selp.b32 	%r471, %r468, 0, %p65;
	add.s32 	%r472, %r471, %r470;
	setp.eq.s32 	%p66, %r173, 5;
	selp.b64 	%rd384, %rd383, %rd381, %p66;
	selp.b32 	%r473, %r472, %r469, %p66;
	ld.shared.u64 	%rd385, [_ZN6thrust24THRUST_300001_SM_1000_NS8cuda_cub4core6detail5shmemE+80];
	ld.shared.u32 	%r474, [_ZN6thrust24THRUST_300001_SM_1000_NS8cuda_cub4core6detail5shmemE+88];
	add.s64 	%rd386, %rd385, %rd383;
	setp.eq.s64 	%p67, %rd385, 0;
	selp.b32 	%r475, %r472, 0, %p67;
	add.s32 	%r476, %r475, %r474;
	setp.eq.s32 	%p68, %r173, 6;
	selp.b64 	%rd387, %rd386, %rd384, %p68;
	selp.b32 	%r477, %r476, %r473, %p68;
	ld.shared.u64 	%rd388, [_ZN6thrust24THRUST_300001_SM_1000_NS8cuda_cub4core6detail5shmemE+96];
	ld.shared.u32 	%r478, [_ZN6thrust24THRUST_300001_SM_1000_NS8cuda_cub4core6detail5shmemE+104];
	add.s64 	%rd389, %rd388, %rd386;
	setp.eq.s64 	%p69, %rd388, 0;
	selp.b32 	%r479, %r476, 0, %p69;
	add.s32 	%r480, %r479, %r478;
	setp.eq.s32 	%p70, %r173, 7;
	selp.b64 	%rd248, %rd389, %rd387, %p70;
	selp.b32 	%r190, %r480, %r477, %p70;
	ld.shared.u64 	%rd390, [_ZN6thrust24THRUST_300001_SM_1000_NS8cuda_cub4core6detail5shmemE+112];
	ld.shared.u32 	%r481, [_ZN6thrust24THRUST_300001_SM_1000_NS8cuda_cub4core6detail5shmemE+120];
	add.s64 	%rd249, %rd390, %rd389;
	setp.eq.s64 	%p71, %rd390, 0;
	selp.b32 	%r482, %r480, 0, %p71;
	add.s32 	%r191, %r482, %r481;
	setp.lt.u32 	%p72, %r170, 32;
	@%p72 bra 	$L__BB11_240;
	setp.eq.s64 	%p73, %rd1000, 0;
	selp.b32 	%r483, %r190, 0, %p73;
	add.s32 	%r484, %r483, %r1877;
	setp.eq.s32 	%p74, %r288, 0;
	selp.b64 	%rd391, 0, %rd1000, %p74;
	add.s64 	%rd1000, %rd248, %rd391;
	selp.b32 	%r1877, %r190, %r484, %p74;
	bra.uni 	$L__BB11_276;
$L__BB11_240:
	setp.ne.s32 	%p75, %r170, 0;
	mul.wide.u32 	%rd392, %r2, 16;
	add.s64 	%rd251, %rd2, %rd392;
	@%p75 bra 	$L__BB11_242;
	st.shared.u64 	[_ZN6thrust24THRUST_300001_SM_1000_NS8cuda_cub4core6detail5shmemE+200], %rd249;
	st.shared.u32 	[_ZN6thrust24THRUST_300001_SM_1000_NS8cuda_cub4core6detail5shmemE+208], %r191;
	mov.b32 	%r485, 100;
	mov.b64 	%rd394, {%r191, %r485};
	add.s64 	%rd393, %rd251, 512;
	// begin inline asm
	st.relaxed.gpu.v2.u64 [%rd393], {%rd394, %rd249};
	// end inline asm
$L__BB11_242:
	not.b32 	%r193, %r170;
	mov.u32 	%r486, %nctaid.x;
	setp.gt.u32 	%p76, %r486, 499;
	@%p76 bra 	$L__BB11_244;
	membar.cta;
	bra.uni 	$L__BB11_245;
$L__BB11_244:
	mov.b32 	%r487, 450;
	// begin inline asm
	nanosleep.u32 %r487;
	// end inline asm
$L__BB11_245:
	mul.wide.s32 	%rd396, %r193, 16;
	add.s64 	%rd397, %rd251, %rd396;
	add.s64 	%rd252, %rd397, 512;
$L__BB11_246:
	// begin inline asm
	ld.relaxed.gpu.v2.u64 {%rd398, %rd990}, [%rd252];
	// end inline asm
	mov.b64 	{%r1865, %r1870}, %rd398;
	setp.eq.s32 	%p77, %r1870, 99;
	mov.b32 	%r488, -1;
	vote.sync.any.pred 	%p78, %p77, %r488;
	@%p78 bra 	$L__BB11_246;
	setp.eq.s32 	%p79, %r1870, 101;
	mov.b32 	%r510, -1;
	vote.sync.ballot.b32 	%r511, %p79, %r510;
	// begin inline asm
	mov.u32 %r490, %lanemask_ge;
	// end inline asm
	and.b32  	%r512, %r511, %r490;
	or.b32  	%r513, %r512, -2147483648;
	add.s32 	%r514, %r513, -1;
	not.b32 	%r515, %r513;
	and.b32  	%r516, %r515, %r514;
	popc.b32 	%r197, %r516;
	mov.b64 	{%r492, %r497}, %rd990;
	mov.b32 	%r508, 1;
	// begin inline asm
	shfl.sync.down.b32 %r491, %r492, %r508, %r197, %r510;
	// end inline asm
	// begin inline asm
	shfl.sync.down.b32 %r496, %r497, %r508, %r197, %r510;
	// end inline asm
	// begin inline asm
	shfl.sync.down.b32 %r501, %r1865, %r508, %r197, %r510;
	// end inline asm
	// begin inline asm
	shfl.sync.down.b32 %r506, %r507, %r508, %r197, %r510;
	// end inline asm
	setp.ge.s32 	%p81, %r288, %r197;
	@%p81 bra 	$L__BB11_249;
	mov.b64 	%rd401, {%r491, %r496};
	add.s64 	%rd254, %rd990, %rd401;
	setp.eq.s64 	%p82, %rd990, 0;
	selp.b32 	%r517, %r501, 0, %p82;
	add.s32 	%r1865, %r517, %r1865;
	mov.u64 	%rd990, %rd254;
$L__BB11_249:
	mov.b64 	{%r519, %r524}, %rd990;
	mov.b32 	%r535, 2;
	mov.b32 	%r537, -1;
	// begin inline asm
	shfl.sync.down.b32 %r518, %r519, %r535, %r197, %r537;
	// end inline asm
	// begin inline asm
	shfl.sync.down.b32 %r523, %r524, %r535, %r197, %r537;
	// end inline asm
	// begin inline asm
	shfl.sync.down.b32 %r528, %r1865, %r535, %r197, %r537;
	// end inline asm
	// begin inline asm
	shfl.sync.down.b32 %r533, %r534, %r535, %r197, %r537;
	// end inline asm
	add.s32 	%r206, %r288, 2;
	setp.gt.s32 	%p83, %r206, %r197;
	@%p83 bra 	$L__BB11_251;
	mov.b64 	%rd402, {%r518, %r523};
	add.s64 	%rd256, %rd990, %rd402;
	setp.eq.s64 	%p84, %rd990, 0;
	selp.b32 	%r538, %r528, 0, %p84;
	add.s32 	%r1865, %r538, %r1865;
	mov.u64 	%rd990, %rd256;
$L__BB11_251:
	mov.b64 	{%r540, %r545}, %rd990;
	mov.b32 	%r556, 4;
	mov.b32 	%r558, -1;
	// begin inline asm
	shfl.sync.down.b32 %r539, %r540, %r556, %r197, %r558;
	// end inline asm
	// begin inline asm
	shfl.sync.down.b32 %r544, %r545, %r556, %r197, %r558;
	// end inline asm
	// begin inline asm
	shfl.sync.down.b32 %r549, %r1865, %r556, %r197, %r558;
	// end inline asm
	// begin inline asm
	shfl.sync.down.b32 %r554, %r555, %r556, %r197, %r558;
	// end inline asm
	add.s32 	%r212, %r288, 4;
	setp.gt.s32 	%p85, %r212, %r197;
	@%p85 bra 	$L__BB11_253;
	mov.b64 	%rd403, {%r539, %r544};
	add.s64 	%rd258, %rd990, %rd403;
	setp.eq.s64 	%p86, %rd990, 0;
	selp.b32 	%r559, %r549, 0, %p86;
	add.s32 	%r1865, %r559, %r1865;
	mov.u64 	%rd990, %rd258;
$L__BB11_253:
	mov.b64 	{%r561, %r566}, %rd990;
	mov.b32 	%r577, 8;
	mov.b32 	%r579, -1;
	// begin inline asm
	shfl.sync.down.b32 %r560, %r561, %r577, %r197, %r579;
	// end inline asm
	// begin inline asm
	shfl.sync.down.b32 %r565, %r566, %r577, %r197, %r579;
	// end inline asm
	// begin inline asm
	shfl.sync.down.b32 %r570, %r1865, %r577, %r197, %r579;
	// end inline asm
	// begin inline asm
	shfl.sync.down.b32 %r575, %r576, %r577, %r197, %r579;
	// end inline asm
	add.s32 	%r218, %r288, 8;
	setp.gt.s32 	%p87, %r218, %r197;
	@%p87 bra 	$L__BB11_255;
	mov.b64 	%rd404, {%r560, %r565};
	add.s64 	%rd260, %rd990, %rd404;
	setp.eq.s64 	%p88, %rd990, 0;
	selp.b32 	%r580, %r570, 0, %p88;
	add.s32 	%r1865, %r580, %r1865;
	mov.u64 	%rd990, %rd260;
$L__BB11_255:
	mov.b64 	{%r582, %r587}, %rd990;
	mov.b32 	%r598, 16;
	mov.b32 	%r600, -1;
	// begin inline asm
	shfl.sync.down.b32 %r581, %r582, %r598, %r197, %r600;
	// end inline asm
	// begin inline asm
	shfl.sync.down.b32 %r586, %r587, %r598, %r197, %r600;
	// end inline asm
	// begin inline asm
	shfl.sync.down.b32 %r591, %r1865, %r598, %r197, %r600;
	// end inline asm
	// begin inline asm
	shfl.sync.down.b32 %r596, %r597, %r598, %r197, %r600;
	// end inline asm
	add.s32 	%r224, %r288, 16;
	setp.gt.s32 	%p89, %r224, %r197;
	@%p89 bra 	$L__BB11_257;
	mov.b64 	%rd405, {%r581, %r586};
	add.s64 	%rd262, %rd990, %rd405;
	setp.eq.s64 	%p90, %rd990, 0;
	selp.b32 	%r601, %r591, 0, %p90;
	add.s32 	%r1865, %r601, %r1865;
	mov.u64 	%rd990, %rd262;
$L__BB11_257:
	add.s32 	%r1871, %r2, %r193;
	add.s64 	%rd264, %rd2, 512;
$L__BB11_258:
	setp.ne.s32 	%p91, %r1870, 101;
	mov.b32 	%r602, -1;
	vote.sync.all.pred 	%p92, %p91, %r602;
	not.pred 	%p93, %p92;
	@%p93 bra 	$L__BB11_272;
	mul.wide.s32 	%rd486, %r1871, 16;
	add.s64 	%rd487, %rd264, %rd486;
	add.s64 	%rd266, %rd487, -512;
$L__BB11_260:
	// begin inline asm
	ld.relaxed.gpu.v2.u64 {%rd488, %rd996}, [%rd266];
	// end inline asm
	mov.b64 	{%r1873, %r1870}, %rd488;
	setp.eq.s32 	%p144, %r1870, 99;
	mov.b32 	%r693, -1;
	vote.sync.any.pred 	%p145, %p144, %r693;
	@%p145 bra 	$L__BB11_260;
	setp.eq.s32 	%p146, %r1870, 101;
	mov.b32 	%r714, -1;
	vote.sync.ballot.b32 	%r715, %p146, %r714;
	and.b32  	%r716, %r715, %r490;
	or.b32  	%r717, %r716, -2147483648;
	add.s32 	%r718, %r717, -1;
	not.b32 	%r719, %r717;
	and.b32  	%r720, %r719, %r718;
	popc.b32 	%r233, %r720;
	mov.b64 	{%r696, %r701}, %rd996;
	mov.b32 	%r712, 1;
	// begin inline asm
	shfl.sync.down.b32 %r695, %r696, %r712, %r233, %r714;
	// end inline asm
	// begin inline asm
	shfl.sync.down.b32 %r700, %r701, %r712, %r233, %r714;
	// end inline asm
	// begin inline asm
	shfl.sync.down.b32 %r705, %r1873, %r712, %r233, %r714;
	// end inline asm
	// begin inline asm
	shfl.sync.down.b32 %r710, %r711, %r712, %r233, %r714;
	// end inline asm
	setp.ge.s32 	%p148, %r288, %r233;
	@%p148 bra 	$L__BB11_263;
	mov.b64 	%rd491, {%r695, %r700};
	add.s64 	%rd268, %rd996, %rd491;
	setp.eq.s64 	%p149, %rd996, 0;
	selp.b32 	%r721, %r705, 0, %p149;
	add.s32 	%r1873, %r721, %r1873;
	mov.u64 	%rd996, %rd268;
$L__BB11_263:
	mov.b64 	{%r723, %r728}, %rd996;
	mov.b32 	%r739, 2;
	mov.b32 	%r741, -1;
	// begin inline asm
	shfl.sync.down.b32 %r722, %r723, %r739, %r233, %r741;
	// end inline asm
	// begin inline asm
	shfl.sync.down.b32 %r727, %r728, %r739, %r233, %r741;
	// end inline asm
	// begin inline asm
	shfl.sync.down.b32 %r732, %r1873, %r739, %r233, %r741;
	// end inline asm
	// begin inline asm
	shfl.sync.down.b32 %r737, %r738, %r739, %r233, %r741;
	// end inline asm
	setp.gt.s32 	%p150, %r206, %r233;
	@%p150 bra 	$L__BB11_265;
	mov.b64 	%rd492, {%r722, %r727};
	add.s64 	%rd270, %rd996, %rd492;
	setp.eq.s64 	%p151, %rd996, 0;
	selp.b32 	%r742, %r732, 0, %p151;
	add.s32 	%r1873, %r742, %r1873;
	mov.u64 	%rd996, %rd270;
$L__BB11_265:
	mov.b64 	{%r744, %r749}, %rd996;
	mov.b32 	%r760, 4;
	mov.b32 	%r762, -1;
	// begin inline asm
	shfl.sync.down.b32 %r743, %r744, %r760, %r233, %r762;
	// end inline asm
	// begin inline asm
	shfl.sync.down.b32 %r748, %r749, %r760, %r233, %r762;
	// end inline asm
	// begin inline asm
	shfl.sync.down.b32 %r753, %r1873, %r760, %r233, %r762;
	// end inline asm
	// begin inline asm
	shfl.sync.down.b32 %r758, %r759, %r760, %r233, %r762;
	// end inline asm
	setp.gt.s32 	%p152, %r212, %r233;
	@%p152 bra 	$L__BB11_267;
	mov.b64 	%rd493, {%r743, %r748};
	add.s64 	%rd272, %rd996, %rd493;
	setp.eq.s64 	%p153, %rd996, 0;
	selp.b32 	%r763, %r753, 0, %p153;
	add.s32 	%r1873, %r763, %r1873;
	mov.u64 	%rd996, %rd272;
$L__BB11_267:
	mov.b64 	{%r765, %r770}, %rd996;
	mov.b32 	%r781, 8;
	mov.b32 	%r783, -1;
	// begin inline asm
	shfl.sync.down.b32 %r764, %r765, %r781, %r233, %r783;
	// end inline asm
	// begin inline asm
	shfl.sync.down.b32 %r769, %r770, %r781, %r233, %r783;
	// end inline asm
	// begin inline asm
	shfl.sync.down.b32 %r774, %r1873, %r781, %r233, %r783;
	// end inline asm
	// begin inline asm
	shfl.sync.down.b32 %r779, %r780, %r781, %r233, %r783;
	// end inline asm
	setp.gt.s32 	%p154, %r218, %r233;
	@%p154 bra 	$L__BB11_269;
	mov.b64 	%rd494, {%r764, %r769};
	add.s64 	%rd274, %rd996, %rd494;
	setp.eq.s64 	%p155, %rd996, 0;
	selp.b32 	%r784, %r774, 0, %p155;
	add.s32 	%r1873, %r784, %r1873;
	mov.u64 	%rd996, %rd274;
$L__BB11_269:
	mov.b64 	{%r786, %r791}, %rd996;
	mov.b32 	%r802, 16;
	mov.b32 	%r804, -1;
	// begin inline asm
	shfl.sync.down.b32 %r785, %r786, %r802, %r233, %r804;
	// end inline asm
	// begin inline asm
	shfl.sync.down.b32 %r790, %r791, %r802, %r233, %r804;
	// end inline asm
	// begin inline asm
	shfl.sync.down.b32 %r795, %r1873, %r802, %r233, %r804;
	// end inline asm
	// begin inline asm
	shfl.sync.down.b32 %r800, %r801, %r802, %r233, %r804;
	// end inline asm
	setp.gt.s32 	%p156, %r224, %r233;
	@%p156 bra 	$L__BB11_271;
	mov.b64 	%rd495, {%r785, %r790};
	add.s64 	%rd276, %rd996, %rd495;
	setp.eq.s64 	%p157, %rd996, 0;
	selp.b32 	%r805, %r795, 0, %p157;
	add.s32 	%r1873, %r805, %r1873;
	mov.u64 	%rd996, %rd276;
$L__BB11_271:
	add.s64 	%rd278, %rd996, %rd990;
	setp.eq.s64 	%p158, %rd990, 0;
	selp.b32 	%r806, %r1873, 0, %p158;
	add.s32 	%r1865, %r806, %r1865;
	add.s32 	%r1871, %r1871, -32;
	mov.u64 	%rd990, %rd278;
	bra.uni 	$L__BB11_258;
$L__BB11_272:
	setp.ne.s32 	%p94, %r170, 0;
	@%p94 bra 	$L__BB11_274;
	add.s64 	%rd408, %rd990, %rd249;
	setp.eq.s64 	%p95, %rd249, 0;
	selp.b32 	%r604, %r1865, 0, %p95;
	add.s32 	%r605, %r604, %r191;
	mov.b32 	%r606, 101;
	mov.b64 	%rd407, {%r605, %r606};
	add.s64 	%rd406, %rd251, 512;
	// begin inline asm
	st.relaxed.gpu.v2.u64 [%rd406], {%rd407, %rd408};
	// end inline asm
	st.shared.u64 	[_ZN6thrust24THRUST_300001_SM_1000_NS8cuda_cub4core6detail5shmemE+168], %rd990;
	st.shared.u32 	[_ZN6thrust24THRUST_300001_SM_1000_NS8cuda_cub4core6detail5shmemE+176], %r1865;
	st.shared.u64 	[_ZN6thrust24THRUST_300001_SM_1000_NS8cuda_cub4core6detail5shmemE+184], %rd408;
	st.shared.u32 	[_ZN6thrust24THRUST_300001_SM_1000_NS8cuda_cub4core6detail5shmemE+192], %r605;
$L__BB11_274:
	setp.ne.s32 	%p96, %r288, 0;
	@%p96 bra 	$L__BB11_276;
	st.shared.u64 	[_ZN6thrust24THRUST_300001_SM_1000_NS8cuda_cub4core6detail5shmemE+136], %rd990;
	st.shared.u32 	[_ZN6thrust24THRUST_300001_SM_1000_NS8cuda_cub4core6detail5shmemE+144], %r1865;
	mov.u64 	%rd1000, %rd990;
	mov.u32 	%r1877, %r1865;
$L__BB11_276:
	setp.eq.s32 	%p97, %r170, 0;
	bar.sync 	0;
	@%p97 bra 	$L__BB11_278;
	ld.shared.u32 	%r607, [_ZN6thrust24THRUST_300001_SM_1000_NS8cuda_cub4core6detail5shmemE+144];
	ld.shared.u64 	%rd409, [_ZN6thrust24THRUST_300001_SM_1000_NS8cuda_cub4core6detail5shmemE+136];
	add.s64 	%rd280, %rd409, %rd1000;
	setp.eq.s64 	%p98, %rd1000, 0;
	selp.b32 	%r608, %r607, 0, %p98;
	add.s32 	%r1877, %r608, %r1877;
	mov.u64 	%rd1000, %rd280;
$L__BB11_278:
	mul.lo.s32 	%r609, %r170, 9;
	cvt.u64.u32 	%rd410, %r609;
	setp.eq.s64 	%p99, %rd7, %rd410;
	setp.ne.s64 	%p100, %rd988, %rd226;
	or.pred  	%p101, %p99, %p100;
	selp.u64 	%rd411, 1, 0, %p101;
	add.s64 	%rd282, %rd1000, %rd411;
	selp.b32 	%r610, 0, %r1877, %p101;
	add.s32 	%r264, %r610, %r178;
	add.s64 	%rd283, %rd239, %rd1000;
	selp.b32 	%r611, 0, %r264, %p6;
	add.s32 	%r265, %r179, %r611;
	add.s64 	%rd284, %rd240, %rd1000;
	selp.b32 	%r612, 0, %r265, %p7;
	add.s32 	%r266, %r180, %r612;
	add.s64 	%rd285, %rd241, %rd1000;
	selp.b32 	%r613, 0, %r266, %p8;
	add.s32 	%r267, %r181, %r613;
	add.s64 	%rd286, %rd242, %rd1000;
	selp.b32 	%r614, 0, %r267, %p9;
	add.s32 	%r268, %r182, %r614;
	add.s64 	%rd287, %rd243, %rd1000;
	add.s32 	%r615, %r609, 5;
	cvt.u64.u32 	%rd412, %r615;
	setp.eq.s64 	%p102, %rd7, %rd412;
	setp.ne.s64 	%p103, %rd230, %rd231;
	or.pred  	%p11, %p102, %p103;
	selp.b32 	%r616, 0, %r268, %p11;
	add.s32 	%r269, %r183, %r616;
	add.s64 	%rd288, %rd244, %rd1000;
	add.s32 	%r617, %r609, 6;
	cvt.u64.u32 	%rd413, %r617;
	setp.eq.s64 	%p104, %rd7, %rd413;
	setp.ne.s64 	%p105, %rd231, %rd232;
	selp.b32 	%r618, 0, %r269, %p105;
	selp.b32 	%r619, 0, %r618, %p104;
	add.s32 	%r270, %r184, %r619;
	add.s64 	%rd289, %rd245, %rd1000;
	selp.b32 	%r620, 0, %r270, %p10;
	add.s32 	%r271, %r185, %r620;
	ld.shared.u64 	%rd290, [_ZN6thrust24THRUST_300001_SM_1000_NS8cuda_cub4core6detail5shmemE+200];
	ld.shared.u64 	%rd1007, [_ZN6thrust24THRUST_300001_SM_1000_NS8cuda_cub4core6detail5shmemE+184];
	ld.shared.u32 	%r272, [_ZN6thrust24THRUST_300001_SM_1000_NS8cuda_cub4core6detail5shmemE+192];
	ld.shared.u64 	%rd292, [_ZN6thrust24THRUST_300001_SM_1000_NS8cuda_cub4core6detail5shmemE+168];
	setp.lt.s64 	%p106, %rd290, 257;
	@%p106 bra 	$L__BB11_304;
	bar.sync 	0;
	mul.lo.s32 	%r624, %r170, 9;
	cvt.u64.u32 	%rd453, %r624;
	setp.ne.s64 	%p122, %rd7, %rd453;
	setp.eq.s64 	%p123, %rd988, %rd226;
	and.pred  	%p124, %p122, %p123;
	@%p124 bra 	$L__BB11_281;
	cvt.u32.u64 	%r625, %rd292;
	cvt.u32.u64 	%r626, %rd1000;
	sub.s32 	%r627, %r626, %r625;
	shl.b32 	%r628, %r627, 4;
	mov.u32 	%r629, _ZN6thrust24THRUST_300001_SM_1000_NS8cuda_cub4core6detail5shmemE;
	add.s32 	%r630, %r629, %r628;
	st.shared.u64 	[%r630], %rd988;
	st.shared.u32 	[%r630+8], %r1877;
$L__BB11_281:
	not.pred 	%p125, %p6;
	@%p125 bra 	$L__BB11_283;
	cvt.u32.u64 	%r631, %rd292;
	cvt.u32.u64 	%r632, %rd282;
	sub.s32 	%r633, %r632, %r631;
	shl.b32 	%r634, %r633, 4;
	mov.u32 	%r635, _ZN6thrust24THRUST_300001_SM_1000_NS8cuda_cub4core6detail5shmemE;
	add.s32 	%r636, %r635, %r634;
	st.shared.u64 	[%r636], %rd226;
	st.shared.u32 	[%r636+8], %r264;
$L__BB11_283:
	not.pred 	%p126, %p7;
	@%p126 bra 	$L__BB11_285;
	cvt.u32.u64 	%r637, %rd292;
	cvt.u32.u64 	%r638, %rd283;
	sub.s32 	%r639, %r638, %r637;
	shl.b32 	%r640, %r639, 4;
	mov.u32 	%r641, _ZN6thrust24THRUST_300001_SM_1000_NS8cuda_cub4core6detail5shmemE;
	add.s32 	%r642, %r641, %r640;
	st.shared.u64 	[%r642], %rd227;
	st.shared.u32 	[%r642+8], %r265;
$L__BB11_285:
	not.pred 	%p127, %p8;
	@%p127 bra 	$L__BB11_287;
	cvt.u32.u64 	%r643, %rd292;
	cvt.u32.u64 	%r644, %rd284;
	sub.s32 	%r645, %r644, %r643;
	shl.b32 	%r646, %r645, 4;
	mov.u32 	%r647, _ZN6thrust24THRUST_300001_SM_1000_NS8cuda_cub4core6detail5shmemE;
	add.s32 	%r648, %r647, %r646;
	st.shared.u64 	[%r648], %rd228;
	st.shared.u32 	[%r648+8], %r266;
$L__BB11_287:
	not.pred 	%p128, %p9;
	@%p128 bra 	$L__BB11_289;
	cvt.u32.u64 	%r649, %rd292;
	cvt.u32.u64 	%r650, %rd285;
	sub.s32 	%r651, %r650, %r649;
	shl.b32 	%r652, %r651, 4;
	mov.u32 	%r653, _ZN6thrust24THRUST_300001_SM_1000_NS8cuda_cub4core6detail5shmemE;
	add.s32 	%r654, %r653, %r652;
	st.shared.u64 	[%r654], %rd229;
	st.shared.u32 	[%r654+8], %r267;
$L__BB11_289:
	not.pred 	%p129, %p11;
	@%p129 bra 	$L__BB11_291;
	cvt.u32.u64 	%r655, %rd292;
	cvt.u32.u64 	%r656, %rd286;
	sub.s32 	%r657, %r656, %r655;
	shl.b32 	%r658, %r657, 4;
	mov.u32 	%r659, _ZN6thrust24THRUST_300001_SM_1000_NS8cuda_cub4core6detail5shmemE;
	add.s32 	%r660, %r659, %r658;
	st.shared.u64 	[%r660], %rd230;
	st.shared.u32 	[%r660+8], %r268;
$L__BB11_291:
	mad.lo.s32 	%r661, %r170, 9, 6;
	cvt.u64.u32 	%rd454, %r661;
	setp.ne.s64 	%p130, %rd7, %rd454;
	setp.eq.s64 	%p131, %rd231, %rd232;
	and.pred  	%p132, %p130, %p131;
	@%p132 bra 	$L__BB11_293;
	cvt.u32.u64 	%r662, %rd292;
	cvt.u32.u64 	%r663, %rd287;
	sub.s32 	%r664, %r663, %r662;
	shl.b32 	%r665, %r664, 4;
	mov.u32 	%r666, _ZN6thrust24THRUST_300001_SM_1000_NS8cuda_cub4core6detail5shmemE;
	add.s32 	%r667, %r666, %r665;
	st.shared.u64 	[%r667], %rd231;
	st.shared.u32 	[%r667+8], %r269;
$L__BB11_293:
	not.pred 	%p133, %p10;
	@%p133 bra 	$L__BB11_295;
	cvt.u32.u64 	%r668, %rd292;
	cvt.u32.u64 	%r669, %rd288;
	sub.s32 	%r670, %r669, %r668;
	shl.b32 	%r671, %r670, 4;
	mov.u32 	%r672, _ZN6thrust24THRUST_300001_SM_1000_NS8cuda_cub4core6detail5shmemE;
	add.s32 	%r673, %r672, %r671;
	st.shared.u64 	[%r673], %rd232;
	st.shared.u32 	[%r673+8], %r270;
$L__BB11_295:
	mad.lo.s32 	%r674, %r170, 9, 8;
	cvt.u64.u32 	%rd455, %r674;
	setp.ne.s64 	%p134, %rd7, %rd455;
	setp.eq.s64 	%p135, %rd233, %rd234;
	and.pred  	%p136, %p134, %p135;
	@%p136 bra 	$L__BB11_297;
	cvt.u32.u64 	%r675, %rd292;
	cvt.u32.u64 	%r676, %rd289;
	sub.s32 	%r677, %r676, %r675;
	shl.b32 	%r678, %r677, 4;
	mov.u32 	%r679, _ZN6thrust24THRUST_300001_SM_1000_NS8cuda_cub4core6detail5shmemE;
	add.s32 	%r680, %r679, %r678;
	st.shared.u64 	[%r680], %rd233;
	st.shared.u32 	[%r680+8], %r271;
$L__BB11_297:
	bar.sync 	0;
	cvt.u64.u32 	%rd1006, %r170;
	setp.le.u64 	%p137, %rd290, %rd1006;
	@%p137 bra 	$L__BB11_322;
	not.b64 	%rd456, %rd1006;
	add.s64 	%rd294, %rd290, %rd456;
	shr.u64 	%rd457, %rd294, 8;
	add.s64 	%rd458, %rd457, 1;
	and.b64  	%rd1002, %rd458, 3;
	and.b64  	%rd459, %rd294, 768;
	setp.eq.s64 	%p138, %rd459, 768;
	@%p138 bra 	$L__BB11_301;
	add.s64 	%rd460, %rd292, %rd1006;
	shl.b64 	%rd461, %rd460, 2;
	add.s64 	%rd1004, %rd5, %rd461;
	shl.b64 	%rd462, %rd460, 3;
	add.s64 	%rd1003, %rd4, %rd462;
	shl.b32 	%r681, %r170, 4;
	mov.u32 	%r682, _ZN6thrust24THRUST_300001_SM_1000_NS8cuda_cub4core6detail5shmemE;
	add.s32 	%r683, %r681, %r682;
	add.s32 	%r1879, %r683, 8;
	shl.b64 	%rd463, %rd1002, 8;
	add.s64 	%rd1006, %rd463, %rd1006;
$L__BB11_300:
	.pragma "nounroll";
	ld.shared.u64 	%rd464, [%r1879+-8];
	ld.shared.u32 	%r684, [%r1879];
	st.global.u64 	[%rd1003], %rd464;
	st.global.u32 	[%rd1004], %r684;
	add.s64 	%rd1004, %rd1004, 1024;
	add.s64 	%rd1003, %rd1003, 2048;
	add.s32 	%r1879, %r1879, 4096;
	add.s64 	%rd1002, %rd1002, -1;
	setp.ne.s64 	%p139, %rd1002, 0;
	@%p139 bra 	$L__BB11_300;
$L__BB11_301:
	setp.lt.u64 	%p140, %rd294, 768;
	@%p140 bra 	$L__BB11_322;
	mov.u32 	%r687, _ZN6thrust24THRUST_300001_SM_1000_NS8cuda_cub4core6detail5shmemE;
$L__BB11_303:
	cvt.u32.u64 	%r685, %rd1006;
	add.s64 	%rd465, %rd1006, %rd292;
	shl.b32 	%r686, %r685, 4;
	add.s32 	%r688, %r687, %r686;
	ld.shared.u64 	%rd466, [%r688];
	ld.shared.u32 	%r689, [%r688+8];
	shl.b64 	%rd467, %rd465, 3;
	add.s64 	%rd468, %rd4, %rd467;
	st.global.u64 	[%rd468], %rd466;
	shl.b64 	%rd469, %rd465, 2;
	add.s64 	%rd470, %rd5, %rd469;
	st.global.u32 	[%rd470], %r689;
	and.b64  	%rd471, %rd1006, 4294967295;
	add.s64 	%rd472, %rd292, %rd471;
	ld.shared.u64 	%rd473, [%r688+4096];
	ld.shared.u32 	%r690, [%r688+4104];
	shl.b64 	%rd474, %rd472, 3;
	add.s64 	%rd475, %rd4, %rd474;
	st.global.u64 	[%rd475+2048], %rd473;
	shl.b64 	%rd476, %rd472, 2;
	add.s64 	%rd477, %rd5, %rd476;
	st.global.u32 	[%rd477+1024], %r690;
	ld.shared.u64 	%rd478, [%r688+8192];
	ld.shared.u32 	%r691, [%r688+8200];
	st.global.u64 	[%rd475+4096], %rd478;
	st.global.u32 	[%rd477+2048], %r691;
	ld.shared.u64 	%rd479, [%r688+12288];
	ld.shared.u32 	%r692, [%r688+12296];
	st.global.u64 	[%rd475+6144], %rd479;
	st.global.u32 	[%rd477+3072], %r692;
	add.s64 	%rd480, %rd1006, 1024;
	and.b64  	%rd1006, %rd480, 4294967295;
	setp.gt.u64 	%p141, %rd290, %rd1006;
	@%p141 bra 	$L__BB11_303;
	bra.uni 	$L__BB11_322;
$L__BB11_304:
	mul.lo.s32 	%r621, %r170, 9;
	cvt.u64.u32 	%rd414, %r621;
	setp.ne.s64 	%p107, %rd7, %rd414;
	setp.eq.s64 	%p108, %rd988, %rd226;
	and.pred  	%p109, %p107, %p108;
	@%p109 bra 	$L__BB11_306;
	shl.b64 	%rd415, %rd1000, 3;
	add.s64 	%rd416, %rd4, %rd415;
	st.global.u64 	[%rd416], %rd988;
	shl.b64 	%rd417, %rd1000, 2;
	add.s64 	%rd418, %rd5, %rd417;
	st.global.u32 	[%rd418], %r1877;
$L__BB11_306:
	not.pred 	%p110, %p6;
	@%p110 bra 	$L__BB11_308;
	shl.b64 	%rd419, %rd282, 3;
	add.s64 	%rd420, %rd4, %rd419;
	st.global.u64 	[%rd420], %rd226;
	shl.b64 	%rd421, %rd282, 2;
	add.s64 	%rd422, %rd5, %rd421;
	st.global.u32 	[%rd422], %r264;
$L__BB11_308:
	not.pred 	%p111, %p7;
	@%p111 bra 	$L__BB11_310;
	shl.b64 	%rd423, %rd283, 3;
	add.s64 	%rd424, %rd4, %rd423;
	st.global.u64 	[%rd424], %rd227;
	shl.b64 	%rd425, %rd283, 2;
	add.s64 	%rd426, %rd5, %rd425;
	st.global.u32 	[%rd426], %r265;
$L__BB11_310:
	not.pred 	%p112, %p8;
	@%p112 bra 	$L__BB11_312;
	shl.b64 	%rd427, %rd284, 3;
	add.s64 	%rd428, %rd4, %rd427;
	st.global.u64 	[%rd428], %rd228;
	shl.b64 	%rd429, %rd284, 2;
	add.s64 	%rd430, %rd5, %rd429;
	st.global.u32 	[%rd430], %r266;
$L__BB11_312:
	not.pred 	%p113, %p9;
	@%p113 bra 	$L__BB11_314;
	shl.b64 	%rd431, %rd285, 3;
	add.s64 	%rd432, %rd4, %rd431;
	st.global.u64 	[%rd432], %rd229;
	shl.b64 	%rd433, %rd285, 2;
	add.s64 	%rd434, %rd5, %rd433;
	st.global.u32 	[%rd434], %r267;
$L__BB11_314:
	not.pred 	%p114, %p11;
	@%p114 bra 	$L__BB11_316;
	shl.b64 	%rd435, %rd286, 3;
	add.s64 	%rd436, %rd4, %rd435;
	st.global.u64 	[%rd436], %rd230;
	shl.b64 	%rd437, %rd286, 2;
	add.s64 	%rd438, %rd5, %rd437;
	st.global.u32 	[%rd438], %r268;
$L__BB11_316:
	mad.lo.s32 	%r622, %r170, 9, 6;
	cvt.u64.u32 	%rd439, %r622;
	setp.ne.s64 	%p115, %rd7, %rd439;
	setp.eq.s64 	%p116, %rd231, %rd232;
	and.pred  	%p117, %p115, %p116;
	@%p117 bra 	$L__BB11_318;
	shl.b64 	%rd440, %rd287, 3;
	add.s64 	%rd441, %rd4, %rd440;
	st.global.u64 	[%rd441], %rd231;
	shl.b64 	%rd442, %rd287, 2;
	add.s64 	%rd443, %rd5, %rd442;
	st.global.u32 	[%rd443], %r269;
$L__BB11_318:
	not.pred 	%p118, %p10;
	@%p118 bra 	$L__BB11_320;
	shl.b64 	%rd444, %rd288, 3;
	add.s64 	%rd445, %rd4, %rd444;
	st.global.u64 	[%rd445], %rd232;
	shl.b64 	%rd446, %rd288, 2;
	add.s64 	%rd447, %rd5, %rd446;
	st.global.u32 	[%rd447], %r270;
$L__BB11_320:
	mad.lo.s32 	%r623, %r170, 9, 8;
	cvt.u64.u32 	%rd448, %r623;
	setp.ne.s64 	%p119, %rd7, %rd448;
	setp.eq.s64 	%p120, %rd233, %rd234;
	and.pred  	%p121, %p119, %p120;
	@%p121 bra 	$L__BB11_322;
	shl.b64 	%rd449, %rd289, 3;
	add.s64 	%rd450, %rd4, %rd449;
	st.global.u64 	[%rd450], %rd233;
	shl.b64 	%rd451, %rd289, 2;
	add.s64 	%rd452, %rd5, %rd451;
	st.global.u32 	[%rd452], %r271;
$L__BB11_322:
	setp.ne.s32 	%p142, %r170, 255;
	@%p142 bra 	$L__BB11_326;
	setp.ne.s64 	%p143, %rd7, 2304;
	@%p143 bra 	$L__BB11_325;
	shl.b64 	%rd481, %rd1007, 3;
	add.s64 	%rd482, %rd4, %rd481;
	st.global.u64 	[%rd482], %rd234;
	shl.b64 	%rd483, %rd1007, 2;
	add.s64 	%rd484, %rd5, %rd483;
	st.global.u32 	[%rd484], %r272;
	add.s64 	%rd1007, %rd1007, 1;
$L__BB11_325:
	ld.param.u64 	%rd933, [_ZN6thrust24THRUST_300001_SM_1000_NS8cuda_cub4core6detail13_kernel_agentINS1_15__reduce_by_key16ReduceByKeyAgentINS0_6detail15normal_iteratorINS0_10device_ptrImEEEENS0_17constant_iteratorIiNS0_11use_defaultESD_EESB_NS8_INS9_IiEEEEN4cuda3std3__48equal_toImEENSJ_4plusIiEEPllEEJSB_SE_SB_SG_SO_N3cub18CUB_300001_SM_100024ReduceByKeyScanTileStateIilLb1EEESL_SN_llEEEvDpT0__param_4];
	cvta.to.global.u64 	%rd485, %rd933;
	st.global.u64 	[%rd485], %rd1007;
$L__BB11_326:
	ret;

}
	// .globl	_ZN6thrust24THRUST_300001_SM_1000_NS8cuda_cub4core6detail13_kernel_agentINS1_15__reduce_by_key9InitAgentIN3cub18CUB_300001_SM_100024ReduceByKeyScanTileStateI7double2iLb0EEEiPiEEJSB_iSC_EEEvDpT0_
.visible .entry _ZN6thrust24THRUST_300001_SM_1000_NS8cuda_cub4core6detail13_kernel_agentINS1_15__reduce_by_key9InitAgentIN3cub18CUB_300001_SM_100024ReduceByKeyScanTileStateI7double2iLb0EEEiPiEEJSB_iSC_EEEvDpT0_(
	.param .align 8 .b8 _ZN6thrust24THRUST_300001_SM_1000_NS8cuda_cub4core6detail13_kernel_agentINS1_15__reduce_by_key9InitAgentIN3cub18CUB_300001_SM_100024ReduceByKeyScanTileStateI7double2iLb0EEEiPiEEJSB_iSC_EEEvDpT0__param_0[24],
	.param .u32 _ZN6thrust24THRUST_300001_SM_1000_NS8cuda_cub4core6detail13_kernel_agentINS1_15__reduce_by_key9InitAgentIN3cub18CUB_300001_SM_100024ReduceByKeyScanTileStateI7double2iLb0EEEiPiEEJSB_iSC_EEEvDpT0__param_1,
	.param .u64 .ptr .align 1 _ZN6thrust24THRUST_300001_SM_1000_NS8cuda_cub4core6detail13_kernel_agentINS1_15__reduce_by_key9InitAgentIN3cub18CUB_300001_SM_100024ReduceByKeyScanTileStateI7double2iLb0EEEiPiEEJSB_iSC_EEEvDpT0__param_2
)
.maxntid 128
{
	.reg .pred 	%p<6>;
	.reg .b32 	%r<11>;
	.reg .b64 	%rd<9>;

	ld.param.u64 	%rd3, [_ZN6thrust24THRUST_300001_SM_1000_NS8cuda_cub4core6detail13_kernel_agentINS1_15__reduce_by_key9InitAgentIN3cub18CUB_300001_SM_100024ReduceByKeyScanTileStateI7double2iLb0EEEiPiEEJSB_iSC_EEEvDpT0__param_0];
	ld.param.u32 	%r4, [_ZN6thrust24THRUST_300001_SM_1000_NS8cuda_cub4core6detail13_kernel_agentINS1_15__reduce_by_key9InitAgentIN3cub18CUB_300001_SM_100024ReduceByKeyScanTileStateI7double2iLb0EEEiPiEEJSB_iSC_EEEvDpT0__param_1];
	ld.param.u64 	%rd2, [_ZN6thrust24THRUST_300001_SM_1000_NS8cuda_cub4core6detail13_kernel_agentINS1_15__reduce_by_key9InitAgentIN3cub18CUB_300001_SM_100024ReduceByKeyScanTileStateI7double2iLb0EEEiPiEEJSB_iSC_EEEvDpT0__param_2];
	cvta.to.global.u64 	%rd1, %rd3;
	mov.u32 	%r1, %ctaid.x;
	mov.u32 	%r5, %ntid.x;
	mov.u32 	%r2, %tid.x;
	mad.lo.s32 	%r3, %r1, %r5, %r2;
	setp.ge.s32 	%p1, %r3, %r4;
	@%p1 bra 	$L__BB12_2;
	mul.wide.s32 	%rd4, %r3, 4;
	add.s64 	%rd5, %rd1, %rd4;
	mov.b32 	%r6, 99;
	st.global.u32 	[%rd5+128], %r6;
$L__BB12_2:
	setp.ne.s32 	%p2, %r1, 0;
	setp.gt.u32 	%p3, %r2, 31;
	or.pred  	%p4, %p2, %p3;
	@%p4 bra 	$L__BB12_4;
	mul.wide.u32 	%rd6, %r2, 4;
	add.s64 	%rd7, %rd1, %rd6;
	mov.b32 	%r8, 0;
	st.global.u32 	[%rd7], %r8;
$L__BB12_4:
	or.b32  	%r9, %r1, %r2;
	setp.ne.s32 	%p5, %r9, 0;
	@%p5 bra 	$L__BB12_6;
	cvta.to.global.u64 	%rd8, %rd2;
	mov.b32 	%r10, 0;
	st.global.u32 	[%rd8], %r10;
$L__BB12_6:
	ret;

}
	// .globl	_ZN6thrust24THRUST_300001_SM_1000_NS8cuda_cub4core6detail13_kernel_agentINS1_15__reduce_by_key16ReduceByKeyAgentINS0_6detail15normal_iteratorINS0_10device_ptrImEEEENS9_I7double2EESB_NS8_ISD_EEN4cuda3std3__48equal_toImEEN12Trajectories19cuDoubleComplex_addEPiiEEJSB_SD_SB_SE_SM_N3cub18CUB_300001_SM_100024ReduceByKeyScanTileStateISC_iLb0EEESJ_SL_iiEEEvDpT0_
.visible .entry _ZN6thrust24THRUST_300001_SM_1000_NS8cuda_cub4core6detail13_kernel_agentINS1_15__reduce_by_key16ReduceByKeyAgentINS0_6detail15normal_iteratorINS0_10device_ptrImEEEENS9_I7double2EESB_NS8_ISD_EEN4cuda3std3__48equal_toImEEN12Trajectories19cuDoubleComplex_addEPiiEEJSB_SD_SB_SE_SM_N3cub18CUB_300001_SM_100024ReduceByKeyScanTileStateISC_iLb0EEESJ_SL_iiEEEvDpT0_(
	.param .align 8 .b8 _ZN6thrust24THRUST_300001_SM_1000_NS8cuda_cub4core6detail13_kernel_agentINS1_15__reduce_by_key16ReduceByKeyAgentINS0_6detail15normal_iteratorINS0_10device_ptrImEEEENS9_I7double2EESB_NS8_ISD_EEN4cuda3std3__48equal_toImEEN12Trajectories19cuDoubleComplex_addEPiiEEJSB_SD_SB_SE_SM_N3cub18CUB_300001_SM_100024ReduceByKeyScanTileStateISC_iLb0EEESJ_SL_iiEEEvDpT0__param_0[8],
	.param .align 8 .b8 _ZN6thrust24THRUST_300001_SM_1000_NS8cuda_cub4core6detail13_kernel_agentINS1_15__reduce_by_key16ReduceByKeyAgentINS0_6detail15normal_iteratorINS0_10device_ptrImEEEENS9_I7double2EESB_NS8_ISD_EEN4cuda3std3__48equal_toImEEN12Trajectories19cuDoubleComplex_addEPiiEEJSB_SD_SB_SE_SM_N3cub18CUB_300001_SM_100024ReduceByKeyScanTileStateISC_iLb0EEESJ_SL_iiEEEvDpT0__param_1[8],
	.param .align 8 .b8 _ZN6thrust24THRUST_300001_SM_1000_NS8cuda_cub4core6detail13_kernel_agentINS1_15__reduce_by_key16ReduceByKeyAgentINS0_6detail15normal_iteratorINS0_10device_ptrImEEEENS9_I7double2EESB_NS8_ISD_EEN4cuda3std3__48equal_toImEEN12Trajectories19cuDoubleComplex_addEPiiEEJSB_SD_SB_SE_SM_N3cub18CUB_300001_SM_100024ReduceByKeyScanTileStateISC_iLb0EEESJ_SL_iiEEEvDpT0__param_2[8],
	.param .align 8 .b8 _ZN6thrust24THRUST_300001_SM_1000_NS8cuda_cub4core6detail13_kernel_agentINS1_15__reduce_by_key16ReduceByKeyAgentINS0_6detail15normal_iteratorINS0_10device_ptrImEEEENS9_I7double2EESB_NS8_ISD_EEN4cuda3std3__48equal_toImEEN12Trajectories19cuDoubleComplex_addEPiiEEJSB_SD_SB_SE_SM_N3cub18CUB_300001_SM_100024ReduceByKeyScanTileStateISC_iLb0EEESJ_SL_iiEEEvDpT0__param_3[8],
	.param .u64 .ptr .align 1 _ZN6thrust24THRUST_300001_SM_1000_NS8cuda_cub4core6detail13_kernel_agentINS1_15__reduce_by_key16ReduceByKeyAgentINS0_6detail15normal_iteratorINS0_10device_ptrImEEEENS9_I7double2EESB_NS8_ISD_EEN4cuda3std3__48equal_toImEEN12Trajectories19cuDoubleComplex_addEPiiEEJSB_SD_SB_SE_SM_N3cub18CUB_300001_SM_100024ReduceByKeyScanTileStateISC_iLb0EEESJ_SL_iiEEEvDpT0__param_4,
	.param .align 8 .b8 _ZN6thrust24THRUST_300001_SM_1000_NS8cuda_cub4core6detail13_kernel_agentINS1_15__reduce_by_key16ReduceByKeyAgentINS0_6detail15normal_iteratorINS0_10device_ptrImEEEENS9_I7double2EESB_NS8_ISD_EEN4cuda3std3__48equal_toImEEN12Trajectories19cuDoubleComplex_addEPiiEEJSB_SD_SB_SE_SM_N3cub18CUB_300001_SM_100024ReduceByKeyScanTileStateISC_iLb0EEESJ_SL_iiEEEvDpT0__param_5[24],
	.param .align 1 .b8 _ZN6thrust24THRUST_300001_SM_1000_NS8cuda_cub4core6detail13_kernel_agentINS1_15__reduce_by_key16ReduceByKeyAgentINS0_6detail15normal_iteratorINS0_10device_ptrImEEEENS9_I7double2EESB_NS8_ISD_EEN4cuda3std3__48equal_toImEEN12Trajectories19cuDoubleComplex_addEPiiEEJSB_SD_SB_SE_SM_N3cub18CUB_300001_SM_100024ReduceByKeyScanTileStateISC_iLb0EEESJ_SL_iiEEEvDpT0__param_6[1],
	.param .align 1 .b8 _ZN6thrust24THRUST_300001_SM_1000_NS8cuda_cub4core6detail13_kernel_agentINS1_15__reduce_by_key16ReduceByKeyAgentINS0_6detail15normal_iteratorINS0_10device_ptrImEEEENS9_I7double2EESB_NS8_ISD_EEN4cuda3std3__48equal_toImEEN12Trajectories19cuDoubleComplex_addEPiiEEJSB_SD_SB_SE_SM_N3cub18CUB_300001_SM_100024ReduceByKeyScanTileStateISC_iLb0EEESJ_SL_iiEEEvDpT0__param_7[1],
	.param .u32 _ZN6thrust24THRUST_300001_SM_1000_NS8cuda_cub4core6detail13_kernel_agentINS1_15__reduce_by_key16ReduceByKeyAgentINS0_6detail15normal_iteratorINS0_10device_ptrImEEEENS9_I7double2EESB_NS8_ISD_EEN4cuda3std3__48equal_toImEEN12Trajectories19cuDoubleComplex_addEPiiEEJSB_SD_SB_SE_SM_N3cub18CUB_300001_SM_100024ReduceByKeyScanTileStateISC_iLb0EEESJ_SL_iiEEEvDpT0__param_8,
	.param .u32 _ZN6thrust24THRUST_300001_SM_1000_NS8cuda_cub4core6detail13_kernel_agentINS1_15__reduce_by_key16ReduceByKeyAgentINS0_6detail15normal_iteratorINS0_10device_ptrImEEEENS9_I7double2EESB_NS8_ISD_EEN4cuda3std3__48equal_toImEEN12Trajectories19cuDoubleComplex_addEPiiEEJSB_SD_SB_SE_SM_N3cub18CUB_300001_SM_100024ReduceByKeyScanTileStateISC_iLb0EEESJ_SL_iiEEEvDpT0__param_9
)
.maxntid 256
{
	.reg .pred 	%p<301>;
	.reg .b32 	%r<2968>;
	.reg .b64 	%rd<725>;
	.reg .b64 	%fd<811>;

	ld.param.u64 	%rd120, [_ZN6thrust24THRUST_300001_SM_1000_NS8cuda_cub4core6detail13_kernel_agentINS1_15__reduce_by_key16ReduceByKeyAgentINS0_6detail15normal_iteratorINS0_10device_ptrImEEEENS9_I7double2EESB_NS8_ISD_EEN4cuda3std3__48equal_toImEEN12Trajectories19cuDoubleComplex_addEPiiEEJSB_SD_SB_SE_SM_N3cub18CUB_300001_SM_100024ReduceByKeyScanTileStateISC_iLb0EEESJ_SL_iiEEEvDpT0__param_5+16];
	ld.param.u64 	%rd119, [_ZN6thrust24THRUST_300001_SM_1000_NS8cuda_cub4core6detail13_kernel_agentINS1_15__reduce_by_key16ReduceByKeyAgentINS0_6detail15normal_iteratorINS0_10device_ptrImEEEENS9_I7double2EESB_NS8_ISD_EEN4cuda3std3__48equal_toImEEN12Trajectories19cuDoubleComplex_addEPiiEEJSB_SD_SB_SE_SM_N3cub18CUB_300001_SM_100024ReduceByKeyScanTileStateISC_iLb0EEESJ_SL_iiEEEvDpT0__param_5+8];
	ld.param.u64 	%rd118, [_ZN6thrust24THRUST_300001_SM_1000_NS8cuda_cub4core6detail13_kernel_agentINS1_15__reduce_by_key16ReduceByKeyAgentINS0_6detail15normal_iteratorINS0_10device_ptrImEEEENS9_I7double2EESB_NS8_ISD_EEN4cuda3std3__48equal_toImEEN12Trajectories19cuDoubleComplex_addEPiiEEJSB_SD_SB_SE_SM_N3cub18CUB_300001_SM_100024ReduceByKeyScanTileStateISC_iLb0EEESJ_SL_iiEEEvDpT0__param_5];
	ld.param.u64 	%rd5, [_ZN6thrust24THRUST_300001_SM_1000_NS8cuda_cub4core6detail13_kernel_agentINS1_15__reduce_by_key16ReduceByKeyAgentINS0_6detail15normal_iteratorINS0_10device_ptrImEEEENS9_I7double2EESB_NS8_ISD_EEN4cuda3std3__48equal_toImEEN12Trajectories19cuDoubleComplex_addEPiiEEJSB_SD_SB_SE_SM_N3cub18CUB_300001_SM_100024ReduceByKeyScanTileStateISC_iLb0EEESJ_SL_iiEEEvDpT0__param_0];
	ld.param.u64 	%rd6, [_ZN6thrust24THRUST_300001_SM_1000_NS8cuda_cub4core6detail13_kernel_agentINS1_15__reduce_by_key16ReduceByKeyAgentINS0_6detail15normal_iteratorINS0_10device_ptrImEEEENS9_I7double2EESB_NS8_ISD_EEN4cuda3std3__48equal_toImEEN12Trajectories19cuDoubleComplex_addEPiiEEJSB_SD_SB_SE_SM_N3cub18CUB_300001_SM_100024ReduceByKeyScanTileStateISC_iLb0EEESJ_SL_iiEEEvDpT0__param_1];
	ld.param.u64 	%rd121, [_ZN6thrust24THRUST_300001_SM_1000_NS8cuda_cub4core6detail13_kernel_agentINS1_15__reduce_by_key16ReduceByKeyAgentINS0_6detail15normal_iteratorINS0_10device_ptrImEEEENS9_I7double2EESB_NS8_ISD_EEN4cuda3std3__48equal_toImEEN12Trajectories19cuDoubleComplex_addEPiiEEJSB_SD_SB_SE_SM_N3cub18CUB_300001_SM_100024ReduceByKeyScanTileStateISC_iLb0EEESJ_SL_iiEEEvDpT0__param_3];
	ld.param.u64 	%rd122, [_ZN6thrust24THRUST_300001_SM_1000_NS8cuda_cub4core6detail13_kernel_agentINS1_15__reduce_by_key16ReduceByKeyAgentINS0_6detail15normal_iteratorINS0_10device_ptrImEEEENS9_I7double2EESB_NS8_ISD_EEN4cuda3std3__48equal_toImEEN12Trajectories19cuDoubleComplex_addEPiiEEJSB_SD_SB_SE_SM_N3cub18CUB_300001_SM_100024ReduceByKeyScanTileStateISC_iLb0EEESJ_SL_iiEEEvDpT0__param_2];
	ld.param.u64 	%rd123, [_ZN6thrust24THRUST_300001_SM_1000_NS8cuda_cub4core6detail13_kernel_agentINS1_15__reduce_by_key16ReduceByKeyAgentINS0_6detail15normal_iteratorINS0_10device_ptrImEEEENS9_I7double2EESB_NS8_ISD_EEN4cuda3std3__48equal_toImEEN12Trajectories19cuDoubleComplex_addEPiiEEJSB_SD_SB_SE_SM_N3cub18CUB_300001_SM_100024ReduceByKeyScanTileStateISC_iLb0EEESJ_SL_iiEEEvDpT0__param_4];
	ld.param.u32 	%r513, [_ZN6thrust24THRUST_300001_SM_1000_NS8cuda_cub4core6detail13_kernel_agentINS1_15__reduce_by_key16ReduceByKeyAgentINS0_6detail15normal_iteratorINS0_10device_ptrImEEEENS9_I7double2EESB_NS8_ISD_EEN4cuda3std3__48equal_toImEEN12Trajectories19cuDoubleComplex_addEPiiEEJSB_SD_SB_SE_SM_N3cub18CUB_300001_SM_100024ReduceByKeyScanTileStateISC_iLb0EEESJ_SL_iiEEEvDpT0__param_8];
	cvta.to.global.u64 	%rd1, %rd123;
	cvta.to.global.u64 	%rd7, %rd122;
	cvta.to.global.u64 	%rd8, %rd121;
	mov.u32 	%r1, %ctaid.x;
	mul.lo.s32 	%r2, %r1, 768;
	sub.s32 	%r3, %r513, %r2;
	setp.lt.s32 	%p6, %r3, 769;
	@%p6 bra 	$L__BB13_118;
	setp.ne.s32 	%p164, %r1, 0;
	@%p164 bra 	$L__BB13_33;
	mov.u32 	%r2828, %tid.x;
	and.b32  	%r2508, %r2828, 31;
	and.b32  	%r2509, %r2828, 992;
	add.s32 	%r2510, %r2, %r2508;
	mad.lo.s32 	%r2511, %r2509, 3, %r2510;
	mul.wide.u32 	%rd637, %r2511, 8;
	add.s64 	%rd622, %rd5, %rd637;
	// begin inline asm
	ld.global.nc.u64 %rd621, [%rd622];
	// end inline asm
	add.s64 	%rd624, %rd622, 256;
	// begin inline asm
	ld.global.nc.u64 %rd623, [%rd624];
	// end inline asm
	add.s64 	%rd626, %rd622, 512;
	// begin inline asm
	ld.global.nc.u64 %rd625, [%rd626];
	// end inline asm
	// begin inline asm
	mov.u32 %r2506, %laneid;
	// end inline asm
	shr.u32 	%r6, %r2828, 5;
	mad.lo.s32 	%r2512, %r6, 96, %r2506;
	shl.b32 	%r2513, %r2512, 3;
	mov.u32 	%r2514, _ZN6thrust24THRUST_300001_SM_1000_NS8cuda_cub4core6detail5shmemE;
	add.s32 	%r2515, %r2514, %r2513;
	st.shared.u64 	[%r2515], %rd621;
	st.shared.u64 	[%r2515+256], %rd623;
	st.shared.u64 	[%r2515+512], %rd625;
	bar.warp.sync 	-1;
	shl.b32 	%r2516, %r2506, 1;
	add.s32 	%r2517, %r2512, %r2516;
	shl.b32 	%r2518, %r2506, 4;
	add.s32 	%r2519, %r2515, %r2518;
	ld.shared.u64 	%rd9, [%r2519];
	ld.shared.u64 	%rd10, [%r2519+8];
	ld.shared.u64 	%rd11, [%r2519+16];
	bar.sync 	0;
	mul.wide.u32 	%rd638, %r2511, 16;
	add.s64 	%rd629, %rd6, %rd638;
	// begin inline asm
	ld.global.nc.v2.u64 {%rd627, %rd628}, [%rd629];
	// end inline asm
	add.s64 	%rd632, %rd629, 512;
	// begin inline asm
	ld.global.nc.v2.u64 {%rd630, %rd631}, [%rd632];
	// end inline asm
	add.s64 	%rd635, %rd629, 1024;
	// begin inline asm
	ld.global.nc.v2.u64 {%rd633, %rd634}, [%rd635];
	// end inline asm
	add.s32 	%r2520, %r2515, %r2513;
	st.shared.v2.u64 	[%r2520], {%rd627, %rd628};
	st.shared.v2.u64 	[%r2520+512], {%rd630, %rd631};
	st.shared.v2.u64 	[%r2520+1024], {%rd633, %rd634};
	bar.warp.sync 	-1;
	shl.b32 	%r2521, %r2517, 3;
	add.s32 	%r2522, %r2519, %r2521;
	ld.shared.v2.f64 	{%fd742, %fd741}, [%r2522];
	ld.shared.v2.f64 	{%fd3, %fd4}, [%r2522+16];
	ld.shared.v2.f64 	{%fd6, %fd5}, [%r2522+32];
	bar.sync 	0;
	shl.b32 	%r2523, %r2828, 3;
	add.s32 	%r2524, %r2514, %r2523;
	add.s32 	%r7, %r2524, 2480;
	st.shared.u64 	[%r2524+2480], %rd11;
	bar.sync 	0;
	setp.eq.s32 	%p254, %r2828, 0;
	mov.b32 	%r2820, 0;
	@%p254 bra 	$L__BB13_4;
	ld.shared.u64 	%rd693, [%r7+-8];
	setp.ne.s64 	%p255, %rd693, %rd9;
	selp.u32 	%r2820, 1, 0, %p255;
$L__BB13_4:
	setp.ne.s64 	%p256, %rd9, %rd10;
	selp.u32 	%r10, 1, 0, %p256;
	setp.ne.s64 	%p257, %rd10, %rd11;
	selp.u32 	%r2765, 1, 0, %p257;
	add.s32 	%r2766, %r2820, %r10;
	add.f64 	%fd625, %fd742, %fd3;
	add.f64 	%fd626, %fd741, %fd4;
	selp.f64 	%fd627, %fd4, %fd626, %p256;
	selp.f64 	%fd628, %fd3, %fd625, %p256;
	add.s32 	%r2526, %r2766, %r2765;
	add.f64 	%fd629, %fd628, %fd6;
	add.f64 	%fd630, %fd627, %fd5;
	selp.f64 	%fd631, %fd5, %fd630, %p257;
	mov.b64 	%rd639, %fd631;
	mov.b64 	{%r2556, %r2561}, %rd639;
	selp.f64 	%fd632, %fd6, %fd629, %p257;
	mov.b64 	%rd640, %fd632;
	mov.b64 	{%r2546, %r2551}, %rd640;
	mov.b32 	%r2762, 1;
	mov.b32 	%r2763, 0;
	mov.b32 	%r2764, -1;
	// begin inline asm
	shfl.sync.up.b32 %r2525, %r2526, %r2762, %r2763, %r2764;
	// end inline asm
	// begin inline asm
	shfl.sync.up.b32 %r2530, %r2763, %r2762, %r2763, %r2764;
	// end inline asm
	// begin inline asm
	shfl.sync.up.b32 %r2535, %r2763, %r2762, %r2763, %r2764;
	// end inline asm
	// begin inline asm
	shfl.sync.up.b32 %r2540, %r2763, %r2762, %r2763, %r2764;
	// end inline asm
	// begin inline asm
	shfl.sync.up.b32 %r2545, %r2546, %r2762, %r2763, %r2764;
	// end inline asm
	// begin inline asm
	shfl.sync.up.b32 %r2550, %r2551, %r2762, %r2763, %r2764;
	// end inline asm
	mov.b64 	%rd641, {%r2545, %r2550};
	mov.b64 	%fd633, %rd641;
	// begin inline asm
	shfl.sync.up.b32 %r2555, %r2556, %r2762, %r2763, %r2764;
	// end inline asm
	// begin inline asm
	shfl.sync.up.b32 %r2560, %r2561, %r2762, %r2763, %r2764;
	// end inline asm
	mov.b64 	%rd642, {%r2555, %r2560};
	mov.b64 	%fd634, %rd642;
	setp.eq.s32 	%p258, %r2526, 0;
	add.f64 	%fd635, %fd632, %fd633;
	add.f64 	%fd636, %fd631, %fd634;
	selp.f64 	%fd637, %fd636, %fd631, %p258;
	selp.f64 	%fd638, %fd635, %fd632, %p258;
	setp.lt.s32 	%p259, %r2506, 1;
	selp.f64 	%fd639, %fd631, %fd637, %p259;
	mov.b64 	%rd643, %fd639;
	mov.b64 	{%r2596, %r2601}, %rd643;
	selp.f64 	%fd640, %fd632, %fd638, %p259;
	mov.b64 	%rd644, %fd640;
	mov.b64 	{%r2586, %r2591}, %rd644;
	selp.b32 	%r2767, 0, %r2525, %p259;
	add.s32 	%r2566, %r2526, %r2767;
	mov.b32 	%r2602, 2;
	// begin inline asm
	shfl.sync.up.b32 %r2565, %r2566, %r2602, %r2763, %r2764;
	// end inline asm
	// begin inline asm
	shfl.sync.up.b32 %r2570, %r2763, %r2602, %r2763, %r2764;
	// end inline asm
	// begin inline asm
	shfl.sync.up.b32 %r2575, %r2763, %r2602, %r2763, %r2764;
	// end inline asm
	// begin inline asm
	shfl.sync.up.b32 %r2580, %r2763, %r2602, %r2763, %r2764;
	// end inline asm
	// begin inline asm
	shfl.sync.up.b32 %r2585, %r2586, %r2602, %r2763, %r2764;
	// end inline asm
	// begin inline asm
	shfl.sync.up.b32 %r2590, %r2591, %r2602, %r2763, %r2764;
	// end inline asm
	mov.b64 	%rd645, {%r2585, %r2590};
	mov.b64 	%fd641, %rd645;
	// begin inline asm
	shfl.sync.up.b32 %r2595, %r2596, %r2602, %r2763, %r2764;
	// end inline asm
	// begin inline asm
	shfl.sync.up.b32 %r2600, %r2601, %r2602, %r2763, %r2764;
	// end inline asm
	mov.b64 	%rd646, {%r2595, %r2600};
	mov.b64 	%fd642, %rd646;
	setp.eq.s32 	%p260, %r2566, 0;
	add.f64 	%fd643, %fd640, %fd641;
	add.f64 	%fd644, %fd639, %fd642;
	selp.f64 	%fd645, %fd644, %fd639, %p260;
	selp.f64 	%fd646, %fd643, %fd640, %p260;
	setp.lt.s32 	%p261, %r2506, 2;
	selp.f64 	%fd647, %fd639, %fd645, %p261;
	mov.b64 	%rd647, %fd647;
	mov.b64 	{%r2636, %r2641}, %rd647;
	selp.f64 	%fd648, %fd640, %fd646, %p261;
	mov.b64 	%rd648, %fd648;
	mov.b64 	{%r2626, %r2631}, %rd648;
	selp.b32 	%r2768, 0, %r2565, %p261;
	add.s32 	%r2606, %r2566, %r2768;
	mov.b32 	%r2642, 4;
	// begin inline asm
	shfl.sync.up.b32 %r2605, %r2606, %r2642, %r2763, %r2764;
	// end inline asm
	// begin inline asm
	shfl.sync.up.b32 %r2610, %r2763, %r2642, %r2763, %r2764;
	// end inline asm
	// begin inline asm
	shfl.sync.up.b32 %r2615, %r2763, %r2642, %r2763, %r2764;
	// end inline asm
	// begin inline asm
	shfl.sync.up.b32 %r2620, %r2763, %r2642, %r2763, %r2764;
	// end inline asm
	// begin inline asm
	shfl.sync.up.b32 %r2625, %r2626, %r2642, %r2763, %r2764;
	// end inline asm
	// begin inline asm
	shfl.sync.up.b32 %r2630, %r2631, %r2642, %r2763, %r2764;
	// end inline asm
	mov.b64 	%rd649, {%r2625, %r2630};
	mov.b64 	%fd649, %rd649;
	// begin inline asm
	shfl.sync.up.b32 %r2635, %r2636, %r2642, %r2763, %r2764;
	// end inline asm
	// begin inline asm
	shfl.sync.up.b32 %r2640, %r2641, %r2642, %r2763, %r2764;
	// end inline asm
	mov.b64 	%rd650, {%r2635, %r2640};
	mov.b64 	%fd650, %rd650;
	setp.eq.s32 	%p262, %r2606, 0;
	add.f64 	%fd651, %fd648, %fd649;
	add.f64 	%fd652, %fd647, %fd650;
	selp.f64 	%fd653, %fd652, %fd647, %p262;
	selp.f64 	%fd654, %fd651, %fd648, %p262;
	setp.lt.s32 	%p263, %r2506, 4;
	selp.f64 	%fd655, %fd647, %fd653, %p263;
	mov.b64 	%rd651, %fd655;
	mov.b64 	{%r2676, %r2681}, %rd651;
	selp.f64 	%fd656, %fd648, %fd654, %p263;
	mov.b64 	%rd652, %fd656;
	mov.b64 	{%r2666, %r2671}, %rd652;
	selp.b32 	%r2769, 0, %r2605, %p263;
	add.s32 	%r2646, %r2606, %r2769;
	mov.b32 	%r2682, 8;
	// begin inline asm
	shfl.sync.up.b32 %r2645, %r2646, %r2682, %r2763, %r2764;
	// end inline asm
	// begin inline asm
	shfl.sync.up.b32 %r2650, %r2763, %r2682, %r2763, %r2764;
	// end inline asm
	// begin inline asm
	shfl.sync.up.b32 %r2655, %r2763, %r2682, %r2763, %r2764;
	// end inline asm
	// begin inline asm
	shfl.sync.up.b32 %r2660, %r2763, %r2682, %r2763, %r2764;
	// end inline asm
	// begin inline asm
	shfl.sync.up.b32 %r2665, %r2666, %r2682, %r2763, %r2764;
	// end inline asm
	// begin inline asm
	shfl.sync.up.b32 %r2670, %r2671, %r2682, %r2763, %r2764;
	// end inline asm
	mov.b64 	%rd653, {%r2665, %r2670};
	mov.b64 	%fd657, %rd653;
	// begin inline asm
	shfl.sync.up.b32 %r2675, %r2676, %r2682, %r2763, %r2764;
	// end inline asm
	// begin inline asm
	shfl.sync.up.b32 %r2680, %r2681, %r2682, %r2763, %r2764;
	// end inline asm
	mov.b64 	%rd654, {%r2675, %r2680};
	mov.b64 	%fd658, %rd654;
	setp.eq.s32 	%p264, %r2646, 0;
	add.f64 	%fd659, %fd656, %fd657;
	add.f64 	%fd660, %fd655, %fd658;
	selp.f64 	%fd661, %fd660, %fd655, %p264;
	selp.f64 	%fd662, %fd659, %fd656, %p264;
	setp.lt.s32 	%p265, %r2506, 8;
	selp.f64 	%fd663, %fd655, %fd661, %p265;
	mov.b64 	%rd655, %fd663;
	mov.b64 	{%r2716, %r2721}, %rd655;
	selp.f64 	%fd664, %fd656, %fd662, %p265;
	mov.b64 	%rd656, %fd664;
	mov.b64 	{%r2706, %r2711}, %rd656;
	selp.b32 	%r2770, 0, %r2645, %p265;
	add.s32 	%r2686, %r2646, %r2770;
	mov.b32 	%r2722, 16;
	// begin inline asm
	shfl.sync.up.b32 %r2685, %r2686, %r2722, %r2763, %r2764;
	// end inline asm
	// begin inline asm
	shfl.sync.up.b32 %r2690, %r2763, %r2722, %r2763, %r2764;
	// end inline asm
	// begin inline asm
	shfl.sync.up.b32 %r2695, %r2763, %r2722, %r2763, %r2764;
	// end inline asm
	// begin inline asm
	shfl.sync.up.b32 %r2700, %r2763, %r2722, %r2763, %r2764;
	// end inline asm
	// begin inline asm
	shfl.sync.up.b32 %r2705, %r2706, %r2722, %r2763, %r2764;
	// end inline asm
	// begin inline asm
	shfl.sync.up.b32 %r2710, %r2711, %r2722, %r2763, %r2764;
	// end inline asm
	mov.b64 	%rd657, {%r2705, %r2710};
	mov.b64 	%fd665, %rd657;
	// begin inline asm
	shfl.sync.up.b32 %r2715, %r2716, %r2722, %r2763, %r2764;
	// end inline asm
	// begin inline asm
	shfl.sync.up.b32 %r2720, %r2721, %r2722, %r2763, %r2764;
	// end inline asm
	mov.b64 	%rd658, {%r2715, %r2720};
	mov.b64 	%fd666, %rd658;
	setp.eq.s32 	%p266, %r2686, 0;
	add.f64 	%fd667, %fd664, %fd665;
	add.f64 	%fd668, %fd663, %fd666;
	selp.f64 	%fd7, %fd668, %fd663, %p266;
	selp.f64 	%fd8, %fd667, %fd664, %p266;
	setp.lt.s32 	%p267, %r2506, 16;
	selp.f64 	%fd669, %fd663, %fd7, %p267;
	mov.b64 	%rd659, %fd669;
	mov.b64 	{%r2756, %r2761}, %rd659;
	selp.f64 	%fd670, %fd664, %fd8, %p267;
	mov.b64 	%rd660, %fd670;
	mov.b64 	{%r2746, %r2751}, %rd660;
	selp.b32 	%r2771, 0, %r2685, %p267;
	add.s32 	%r2726, %r2686, %r2771;
	// begin inline asm
	shfl.sync.up.b32 %r2823, %r2726, %r2762, %r2763, %r2764;
	// end inline asm
	// begin inline asm
	shfl.sync.up.b32 %r2730, %r2763, %r2762, %r2763, %r2764;
	// end inline asm
	// begin inline asm
	shfl.sync.up.b32 %r2735, %r2763, %r2762, %r2763, %r2764;
	// end inline asm
	// begin inline asm
	shfl.sync.up.b32 %r2740, %r2763, %r2762, %r2763, %r2764;
	// end inline asm
	// begin inline asm
	shfl.sync.up.b32 %r2745, %r2746, %r2762, %r2763, %r2764;
	// end inline asm
	// begin inline asm
	shfl.sync.up.b32 %r2750, %r2751, %r2762, %r2763, %r2764;
	// end inline asm
	mov.b64 	%rd661, {%r2745, %r2750};
	mov.b64 	%fd740, %rd661;
	// begin inline asm
	shfl.sync.up.b32 %r2755, %r2756, %r2762, %r2763, %r2764;
	// end inline asm
	// begin inline asm
	shfl.sync.up.b32 %r2760, %r2761, %r2762, %r2763, %r2764;
	// end inline asm
	mov.b64 	%rd662, {%r2755, %r2760};
	mov.b64 	%fd739, %rd662;
	setp.ne.s32 	%p268, %r2506, 31;
	@%p268 bra 	$L__BB13_6;
	shl.b32 	%r2772, %r6, 5;
	add.s32 	%r2774, %r2514, %r2772;
	mov.b32 	%r2775, 0;
	st.shared.v4.u32 	[%r2774], {%r2726, %r2775, %r2775, %r2775};
	st.shared.v2.f64 	[%r2774+16], {%fd8, %fd7};
$L__BB13_6:
	bar.sync 	0;
	ld.shared.u32 	%r2776, [_ZN6thrust24THRUST_300001_SM_1000_NS8cuda_cub4core6detail5shmemE];
	ld.shared.v2.f64 	{%fd671, %fd672}, [_ZN6thrust24THRUST_300001_SM_1000_NS8cuda_cub4core6detail5shmemE+16];
	ld.shared.u32 	%r2777, [_ZN6thrust24THRUST_300001_SM_1000_NS8cuda_cub4core6detail5shmemE+32];
	ld.shared.v2.f64 	{%fd673, %fd674}, [_ZN6thrust24THRUST_300001_SM_1000_NS8cuda_cub4core6detail5shmemE+48];
	add.s32 	%r2778, %r2777, %r2776;
	setp.eq.s32 	%p269, %r2777, 0;
	add.f64 	%fd675, %fd671, %fd673;
	add.f64 	%fd676, %fd672, %fd674;
	selp.f64 	%fd677, %fd676, %fd674, %p269;
	selp.f64 	%fd678, %fd675, %fd673, %p269;
	setp.eq.s32 	%p270, %r6, 2;
	selp.f64 	%fd679, %fd677, %fd672, %p270;
	selp.f64 	%fd680, %fd678, %fd671, %p270;
	selp.b32 	%r2779, %r2778, %r2776, %p270;
	ld.shared.u32 	%r2780, [_ZN6thrust24THRUST_300001_SM_1000_NS8cuda_cub4core6detail5shmemE+64];
	ld.shared.v2.f64 	{%fd681, %fd682}, [_ZN6thrust24THRUST_300001_SM_1000_NS8cuda_cub4core6detail5shmemE+80];
	add.s32 	%r2781, %r2780, %r2778;
	setp.eq.s32 	%p271, %r2780, 0;
	add.f64 	%fd683, %fd678, %fd681;
	add.f64 	%fd684, %fd677, %fd682;
	selp.f64 	%fd685, %fd684, %fd682, %p271;
	selp.f64 	%fd686, %fd683, %fd681, %p271;
	setp.eq.s32 	%p272, %r6, 3;
	selp.f64 	%fd687, %fd685, %fd679, %p272;
	selp.f64 	%fd688, %fd686, %fd680, %p272;
	selp.b32 	%r2782, %r2781, %r2779, %p272;
	ld.shared.u32 	%r2783, [_ZN6thrust24THRUST_300001_SM_1000_NS8cuda_cub4core6detail5shmemE+96];
	ld.shared.v2.f64 	{%fd689, %fd690}, [_ZN6thrust24THRUST_300001_SM_1000_NS8cuda_cub4core6detail5shmemE+112];
	add.s32 	%r2784, %r2783, %r2781;
	setp.eq.s32 	%p273, %r2783, 0;
	add.f64 	%fd691, %fd686, %fd689;
	add.f64 	%fd692, %fd685, %fd690;
	selp.f64 	%fd693, %fd692, %fd690, %p273;
	selp.f64 	%fd694, %fd691, %fd689, %p273;
	setp.eq.s32 	%p274, %r6, 4;
	selp.f64 	%fd695, %fd693, %fd687, %p274;
	selp.f64 	%fd696, %fd694, %fd688, %p274;
	selp.b32 	%r2785, %r2784, %r2782, %p274;
	ld.shared.u32 	%r2786, [_ZN6thrust24THRUST_300001_SM_1000_NS8cuda_cub4core6detail5shmemE+128];
	ld.shared.v2.f64 	{%fd697, %fd698}, [_ZN6thrust24THRUST_300001_SM_1000_NS8cuda_cub4core6detail5shmemE+144];
	add.s32 	%r2787, %r2786, %r2784;
	setp.eq.s32 	%p275, %r2786, 0;
	add.f64 	%fd699, %fd694, %fd697;
	add.f64 	%fd700, %fd693, %fd698;
	selp.f64 	%fd701, %fd700, %fd698, %p275;
	selp.f64 	%fd702, %fd699, %fd697, %p275;
	setp.eq.s32 	%p276, %r6, 5;
	selp.f64 	%fd703, %fd701, %fd695, %p276;
	selp.f64 	%fd704, %fd702, %fd696, %p276;
	selp.b32 	%r2788, %r2787, %r2785, %p276;
	ld.shared.u32 	%r2789, [_ZN6thrust24THRUST_300001_SM_1000_NS8cuda_cub4core6detail5shmemE+160];
	ld.shared.v2.f64 	{%fd705, %fd706}, [_ZN6thrust24THRUST_300001_SM_1000_NS8cuda_cub4core6detail5shmemE+176];
	add.s32 	%r2790, %r2789, %r2787;
	setp.eq.s32 	%p277, %r2789, 0;
	add.f64 	%fd707, %fd702, %fd705;
	add.f64 	%fd708, %fd701, %fd706;
	selp.f64 	%fd709, %fd708, %fd706, %p277;
	selp.f64 	%fd710, %fd707, %fd705, %p277;
	setp.eq.s32 	%p278, %r6, 6;
	selp.f64 	%fd711, %fd709, %fd703, %p278;
	selp.f64 	%fd712, %fd710, %fd704, %p278;
	selp.b32 	%r2791, %r2790, %r2788, %p278;
	ld.shared.u32 	%r2792, [_ZN6thrust24THRUST_300001_SM_1000_NS8cuda_cub4core6detail5shmemE+192];
	ld.shared.v2.f64 	{%fd713, %fd714}, [_ZN6thrust24THRUST_300001_SM_1000_NS8cuda_cub4core6detail5shmemE+208];
	add.s32 	%r2793, %r2792, %r2790;
	setp.eq.s32 	%p279, %r2792, 0;
	add.f64 	%fd715, %fd710, %fd713;
	add.f64 	%fd716, %fd709, %fd714;
	selp.f64 	%fd717, %fd716, %fd714, %p279;
	selp.f64 	%fd718, %fd715, %fd713, %p279;
	setp.eq.s32 	%p280, %r6, 7;
	selp.f64 	%fd11, %fd717, %fd711, %p280;
	selp.f64 	%fd12, %fd718, %fd712, %p280;
	selp.b32 	%r13, %r2793, %r2791, %p280;
	ld.shared.u32 	%r2794, [_ZN6thrust24THRUST_300001_SM_1000_NS8cuda_cub4core6detail5shmemE+224];
	ld.shared.v2.f64 	{%fd719, %fd720}, [_ZN6thrust24THRUST_300001_SM_1000_NS8cuda_cub4core6detail5shmemE+240];
	add.s32 	%r14, %r2794, %r2793;
	setp.eq.s32 	%p281, %r2794, 0;
	add.f64 	%fd721, %fd718, %fd719;
	add.f64 	%fd722, %fd717, %fd720;
	selp.f64 	%fd13, %fd722, %fd720, %p281;
	selp.f64 	%fd14, %fd721, %fd719, %p281;
	setp.lt.u32 	%p282, %r2828, 32;
	@%p282 bra 	$L__BB13_8;
	setp.eq.s32 	%p283, %r2823, 0;
	add.f64 	%fd723, %fd12, %fd740;
	add.f64 	%fd724, %fd11, %fd739;
	selp.f64 	%fd725, %fd724, %fd739, %p283;
	selp.f64 	%fd726, %fd723, %fd740, %p283;
	setp.eq.s32 	%p284, %r2506, 0;
	selp.f64 	%fd739, %fd11, %fd725, %p284;
	selp.f64 	%fd740, %fd12, %fd726, %p284;
	selp.b32 	%r2795, 0, %r2823, %p284;
	add.s32 	%r2823, %r13, %r2795;
$L__BB13_8:
	setp.eq.s32 	%p285, %r2828, 0;
	mov.u32 	%r2822, %r2820;
	@%p285 bra 	$L__BB13_11;
	add.s32 	%r2822, %r2820, %r2823;
	setp.ne.s32 	%p286, %r2820, 0;
	@%p286 bra 	$L__BB13_11;
	add.f64 	%fd742, %fd740, %fd742;
	add.f64 	%fd741, %fd739, %fd741;
$L__BB13_11:
	setp.ne.s64 	%p287, %rd9, %rd10;
	setp.ne.s32 	%p288, %r2828, 0;
	add.s32 	%r19, %r2822, %r10;
	add.f64 	%fd727, %fd742, %fd3;
	add.f64 	%fd728, %fd741, %fd4;
	selp.f64 	%fd23, %fd4, %fd728, %p287;
	selp.f64 	%fd24, %fd3, %fd727, %p287;
	@%p288 bra 	$L__BB13_13;
	add.s64 	%rd663, %rd120, 1024;
	mov.b32 	%r2823, 0;
	mov.b64 	%rd664, {%r14, %r2823};
	mov.b64 	%rd667, %fd14;
	mov.b64 	%rd668, %fd13;
	mov.b64 	%rd665, 0;
	// begin inline asm
	st.cg.v2.u64 [%rd663], {%rd664, %rd665};
	// end inline asm
	add.s64 	%rd666, %rd120, 1040;
	// begin inline asm
	st.cg.v2.u64 [%rd666], {%rd667, %rd668};
	// end inline asm
	add.s64 	%rd669, %rd118, 128;
	mov.b32 	%r2796, 101;
	// begin inline asm
	st.release.gpu.u32 [%rd669], %r2796;
	// end inline asm
$L__BB13_13:
	setp.lt.s32 	%p289, %r14, 257;
	@%p289 bra 	$L__BB13_27;
	bar.sync 	0;
	setp.eq.s32 	%p293, %r2820, 0;
	@%p293 bra 	$L__BB13_16;
	shl.b32 	%r2798, %r2823, 5;
	add.s32 	%r2800, %r2514, %r2798;
	st.shared.u64 	[%r2800], %rd693;
	st.shared.v2.f64 	[%r2800+16], {%fd740, %fd739};
$L__BB13_16:
	setp.eq.s64 	%p294, %rd9, %rd10;
	@%p294 bra 	$L__BB13_18;
	shl.b32 	%r2801, %r2822, 5;
	add.s32 	%r2803, %r2514, %r2801;
	st.shared.u64 	[%r2803], %rd9;
	st.shared.v2.f64 	[%r2803+16], {%fd742, %fd741};
$L__BB13_18:
	setp.eq.s64 	%p295, %rd10, %rd11;
	@%p295 bra 	$L__BB13_20;
	shl.b32 	%r2804, %r19, 5;
	add.s32 	%r2806, %r2514, %r2804;
	st.shared.u64 	[%r2806], %rd10;
	st.shared.v2.f64 	[%r2806+16], {%fd24, %fd23};
$L__BB13_20:
	bar.sync 	0;
	setp.ge.u32 	%p296, %r2828, %r14;
	@%p296 bra 	$L__BB13_266;
	not.b32 	%r2807, %r2828;
	add.s32 	%r21, %r14, %r2807;
	and.b32  	%r2808, %r21, 768;
	setp.eq.s32 	%p297, %r2808, 768;
	@%p297 bra 	$L__BB13_24;
	shr.u32 	%r2809, %r21, 8;
	add.s32 	%r2810, %r2809, 1;
	and.b32  	%r2811, %r2810, 3;
	mul.wide.u32 	%rd682, %r2828, 16;
	add.s64 	%rd695, %rd8, %rd682;
	mul.wide.u32 	%rd683, %r2828, 8;
	add.s64 	%rd694, %rd7, %rd683;
	shl.b32 	%r2812, %r2828, 5;
	add.s32 	%r2814, %r2812, %r2514;
	add.s32 	%r2825, %r2814, 16;
	neg.s32 	%r2824, %r2811;
	shl.b32 	%r2815, %r2810, 8;
	and.b32  	%r2816, %r2815, 768;
	add.s32 	%r2828, %r2828, %r2816;
$L__BB13_23:
	.pragma "nounroll";
	ld.shared.u64 	%rd684, [%r2825+-16];
	ld.shared.v2.f64 	{%fd729, %fd730}, [%r2825];
	st.global.u64 	[%rd694], %rd684;
	st.global.v2.f64 	[%rd695], {%fd729, %fd730};
	add.s64 	%rd695, %rd695, 4096;
	add.s64 	%rd694, %rd694, 2048;
	add.s32 	%r2825, %r2825, 8192;
	add.s32 	%r2824, %r2824, 1;
	setp.ne.s32 	%p298, %r2824, 0;
	@%p298 bra 	$L__BB13_23;
$L__BB13_24:
	setp.lt.u32 	%p299, %r21, 768;
	@%p299 bra 	$L__BB13_266;
	shl.b32 	%r2817, %r2828, 5;
	add.s32 	%r2819, %r2817, %r2514;
	add.s32 	%r2827, %r2819, 16384;
	mul.wide.u32 	%rd685, %r2828, 8;
	add.s64 	%rd686, %rd685, %rd7;
	add.s64 	%rd697, %rd686, 4096;
	mul.wide.u32 	%rd687, %r2828, 16;
	add.s64 	%rd688, %rd687, %rd8;
	add.s64 	%rd696, %rd688, 8192;
$L__BB13_26:
	ld.shared.u64 	%rd689, [%r2827+-16384];
	ld.shared.v2.f64 	{%fd731, %fd732}, [%r2827+-16368];
	st.global.u64 	[%rd697+-4096], %rd689;
	st.global.v2.f64 	[%rd696+-8192], {%fd731, %fd732};
	ld.shared.u64 	%rd690, [%r2827+-8192];
	ld.shared.v2.f64 	{%fd733, %fd734}, [%r2827+-8176];
	st.global.u64 	[%rd697+-2048], %rd690;
	st.global.v2.f64 	[%rd696+-4096], {%fd733, %fd734};
	ld.shared.u64 	%rd691, [%r2827];
	ld.shared.v2.f64 	{%fd735, %fd736}, [%r2827+16];
	st.global.u64 	[%rd697], %rd691;
	st.global.v2.f64 	[%rd696], {%fd735, %fd736};
	ld.shared.u64 	%rd692, [%r2827+8192];
	ld.shared.v2.f64 	{%fd737, %fd738}, [%r2827+8208];
	st.global.u64 	[%rd697+2048], %rd692;
	st.global.v2.f64 	[%rd696+4096], {%fd737, %fd738};
	add.s32 	%r2828, %r2828, 1024;
	add.s32 	%r2827, %r2827, 32768;
	add.s64 	%rd697, %rd697, 8192;
	add.s64 	%rd696, %rd696, 16384;
	setp.lt.s32 	%p300, %r2828, %r14;
	@%p300 bra 	$L__BB13_26;
	bra.uni 	$L__BB13_266;
$L__BB13_27:
	setp.eq.s32 	%p290, %r2820, 0;
	@%p290 bra 	$L__BB13_29;
	mul.wide.s32 	%rd670, %r2823, 8;
	add.s64 	%rd671, %rd7, %rd670;
	st.global.u64 	[%rd671], %rd693;
	mul.wide.s32 	%rd672, %r2823, 16;
	add.s64 	%rd673, %rd8, %rd672;
	st.global.v2.f64 	[%rd673], {%fd740, %fd739};
$L__BB13_29:
	setp.eq.s64 	%p291, %rd9, %rd10;
	@%p291 bra 	$L__BB13_31;
	mul.wide.s32 	%rd674, %r2822, 8;
	add.s64 	%rd675, %rd7, %rd674;
	st.global.u64 	[%rd675], %rd9;
	mul.wide.s32 	%rd676, %r2822, 16;
	add.s64 	%rd677, %rd8, %rd676;
	st.global.v2.f64 	[%rd677], {%fd742, %fd741};
$L__BB13_31:
	setp.eq.s64 	%p292, %rd10, %rd11;
	@%p292 bra 	$L__BB13_266;
	mul.wide.s32 	%rd678, %r19, 8;
	add.s64 	%rd679, %rd7, %rd678;
	st.global.u64 	[%rd679], %rd10;
	mul.wide.s32 	%rd680, %r19, 16;
	add.s64 	%rd681, %rd8, %rd680;
	st.global.v2.f64 	[%rd681], {%fd24, %fd23};
	bra.uni 	$L__BB13_266;
$L__BB13_33:
	mov.u32 	%r2892, %tid.x;
	and.b32  	%r1673, %r2892, 31;
	and.b32  	%r1674, %r2892, 992;
	add.s32 	%r1675, %r2, %r1673;
	mad.lo.s32 	%r36, %r1674, 3, %r1675;
	mul.wide.u32 	%rd424, %r36, 8;
	add.s64 	%rd418, %rd5, %rd424;
	// begin inline asm
	ld.global.nc.u64 %rd417, [%rd418];
	// end inline asm
	add.s64 	%rd420, %rd418, 256;
	// begin inline asm
	ld.global.nc.u64 %rd419, [%rd420];
	// end inline asm
	add.s64 	%rd422, %rd418, 512;
	// begin inline asm
	ld.global.nc.u64 %rd421, [%rd422];
	// end inline asm
	// begin inline asm
	mov.u32 %r1672, %laneid;
	// end inline asm
	shr.u32 	%r38, %r2892, 5;
	mad.lo.s32 	%r39, %r38, 96, %r1672;
	shl.b32 	%r1676, %r39, 3;
	mov.u32 	%r1677, _ZN6thrust24THRUST_300001_SM_1000_NS8cuda_cub4core6detail5shmemE;
	add.s32 	%r40, %r1677, %r1676;
	st.shared.u64 	[%r40], %rd417;
	st.shared.u64 	[%r40+256], %rd419;
	st.shared.u64 	[%r40+512], %rd421;
	bar.warp.sync 	-1;
	shl.b32 	%r41, %r1672, 1;
	shl.b32 	%r1678, %r1672, 4;
	add.s32 	%r42, %r40, %r1678;
	ld.shared.u64 	%rd26, [%r42];
	ld.shared.u64 	%rd27, [%r42+8];
	ld.shared.u64 	%rd28, [%r42+16];
	setp.ne.s32 	%p165, %r2892, 0;
	mov.b64 	%rd699, 0;
	@%p165 bra 	$L__BB13_35;
	mul.wide.u32 	%rd427, %r2, 8;
	add.s64 	%rd428, %rd5, %rd427;
	add.s64 	%rd426, %rd428, -8;
	// begin inline asm
	ld.global.nc.u64 %rd699, [%rd426];
	// end inline asm
$L__BB13_35:
	setp.eq.s32 	%p166, %r2892, 0;
	bar.sync 	0;
	mul.wide.u32 	%rd438, %r36, 16;
	add.s64 	%rd431, %rd6, %rd438;
	// begin inline asm
	ld.global.nc.v2.u64 {%rd429, %rd430}, [%rd431];
	// end inline asm
	add.s64 	%rd434, %rd431, 512;
	// begin inline asm
	ld.global.nc.v2.u64 {%rd432, %rd433}, [%rd434];
	// end inline asm
	add.s64 	%rd437, %rd431, 1024;
	// begin inline asm
	ld.global.nc.v2.u64 {%rd435, %rd436}, [%rd437];
	// end inline asm
	add.s32 	%r1680, %r40, %r1676;
	st.shared.v2.u64 	[%r1680], {%rd429, %rd430};
	st.shared.v2.u64 	[%r1680+512], {%rd432, %rd433};
	st.shared.v2.u64 	[%r1680+1024], {%rd435, %rd436};
	bar.warp.sync 	-1;
	add.s32 	%r1681, %r39, %r41;
	shl.b32 	%r1682, %r1681, 3;
	add.s32 	%r1683, %r42, %r1682;
	ld.shared.v2.f64 	{%fd25, %fd26}, [%r1683];
	ld.shared.v2.f64 	{%fd27, %fd28}, [%r1683+16];
	ld.shared.v2.f64 	{%fd30, %fd29}, [%r1683+32];
	bar.sync 	0;
	shl.b32 	%r1684, %r2892, 3;
	add.s32 	%r1686, %r1677, %r1684;
	add.s32 	%r43, %r1686, 2480;
	st.shared.u64 	[%r1686+2480], %rd28;
	bar.sync 	0;
	@%p166 bra 	$L__BB13_37;
	ld.shared.u64 	%rd699, [%r43+-8];
$L__BB13_37:
	setp.ne.s64 	%p167, %rd699, %rd26;
	selp.u32 	%r44, 1, 0, %p167;
	setp.ne.s64 	%p168, %rd26, %rd27;
	selp.u32 	%r1927, 1, 0, %p168;
	setp.ne.s64 	%p169, %rd27, %rd28;
	selp.u32 	%r1928, 1, 0, %p169;
	add.s32 	%r45, %r1927, %r44;
	add.f64 	%fd479, %fd25, %fd27;
	add.f64 	%fd480, %fd26, %fd28;
	selp.f64 	%fd481, %fd28, %fd480, %p168;
	selp.f64 	%fd482, %fd27, %fd479, %p168;
	add.s32 	%r1688, %r45, %r1928;
	add.f64 	%fd483, %fd482, %fd30;
	add.f64 	%fd484, %fd481, %fd29;
	selp.f64 	%fd485, %fd29, %fd484, %p169;
	mov.b64 	%rd439, %fd485;
	mov.b64 	{%r1718, %r1723}, %rd439;
	selp.f64 	%fd486, %fd30, %fd483, %p169;
	mov.b64 	%rd440, %fd486;
	mov.b64 	{%r1708, %r1713}, %rd440;
	mov.b32 	%r1924, 1;
	mov.b32 	%r1925, 0;
	mov.b32 	%r1926, -1;
	// begin inline asm
	shfl.sync.up.b32 %r1687, %r1688, %r1924, %r1925, %r1926;
	// end inline asm
	// begin inline asm
	shfl.sync.up.b32 %r1692, %r1925, %r1924, %r1925, %r1926;
	// end inline asm
	// begin inline asm
	shfl.sync.up.b32 %r1697, %r1925, %r1924, %r1925, %r1926;
	// end inline asm
	// begin inline asm
	shfl.sync.up.b32 %r1702, %r1925, %r1924, %r1925, %r1926;
	// end inline asm
	// begin inline asm
	shfl.sync.up.b32 %r1707, %r1708, %r1924, %r1925, %r1926;
	// end inline asm
	// begin inline asm
	shfl.sync.up.b32 %r1712, %r1713, %r1924, %r1925, %r1926;
	// end inline asm
	mov.b64 	%rd441, {%r1707, %r1712};
	mov.b64 	%fd487, %rd441;
	// begin inline asm
	shfl.sync.up.b32 %r1717, %r1718, %r1924, %r1925, %r1926;
	// end inline asm
	// begin inline asm
	shfl.sync.up.b32 %r1722, %r1723, %r1924, %r1925, %r1926;
	// end inline asm
	mov.b64 	%rd442, {%r1717, %r1722};
	mov.b64 	%fd488, %rd442;
	setp.eq.s32 	%p170, %r1688, 0;
	add.f64 	%fd489, %fd486, %fd487;
	add.f64 	%fd490, %fd485, %fd488;
	selp.f64 	%fd491, %fd489, %fd486, %p170;
	selp.f64 	%fd492, %fd490, %fd485, %p170;
	setp.lt.s32 	%p171, %r1672, 1;
	selp.b32 	%r1929, 0, %r1687, %p171;
	add.s32 	%r1728, %r1688, %r1929;
	selp.f64 	%fd493, %fd486, %fd491, %p171;
	mov.b64 	%rd443, %fd493;
	mov.b64 	{%r1748, %r1753}, %rd443;
	selp.f64 	%fd494, %fd485, %fd492, %p171;
	mov.b64 	%rd444, %fd494;
	mov.b64 	{%r1758, %r1763}, %rd444;
	mov.b32 	%r1764, 2;
	// begin inline asm
	shfl.sync.up.b32 %r1727, %r1728, %r1764, %r1925, %r1926;
	// end inline asm
	// begin inline asm
	shfl.sync.up.b32 %r1732, %r1925, %r1764, %r1925, %r1926;
	// end inline asm
	// begin inline asm
	shfl.sync.up.b32 %r1737, %r1925, %r1764, %r1925, %r1926;
	// end inline asm
	// begin inline asm
	shfl.sync.up.b32 %r1742, %r1925, %r1764, %r1925, %r1926;
	// end inline asm
	// begin inline asm
	shfl.sync.up.b32 %r1747, %r1748, %r1764, %r1925, %r1926;
	// end inline asm
	// begin inline asm
	shfl.sync.up.b32 %r1752, %r1753, %r1764, %r1925, %r1926;
	// end inline asm
	mov.b64 	%rd445, {%r1747, %r1752};
	mov.b64 	%fd495, %rd445;
	// begin inline asm
	shfl.sync.up.b32 %r1757, %r1758, %r1764, %r1925, %r1926;
	// end inline asm
	// begin inline asm
	shfl.sync.up.b32 %r1762, %r1763, %r1764, %r1925, %r1926;
	// end inline asm
	mov.b64 	%rd446, {%r1757, %r1762};
	mov.b64 	%fd496, %rd446;
	setp.eq.s32 	%p172, %r1728, 0;
	add.f64 	%fd497, %fd493, %fd495;
	add.f64 	%fd498, %fd494, %fd496;
	selp.f64 	%fd499, %fd497, %fd493, %p172;
	selp.f64 	%fd500, %fd498, %fd494, %p172;
	setp.lt.s32 	%p173, %r1672, 2;
	selp.b32 	%r1930, 0, %r1727, %p173;
	add.s32 	%r1768, %r1728, %r1930;
	selp.f64 	%fd501, %fd493, %fd499, %p173;
	mov.b64 	%rd447, %fd501;
	mov.b64 	{%r1788, %r1793}, %rd447;
	selp.f64 	%fd502, %fd494, %fd500, %p173;
	mov.b64 	%rd448, %fd502;
	mov.b64 	{%r1798, %r1803}, %rd448;
	mov.b32 	%r1804, 4;
	// begin inline asm
	shfl.sync.up.b32 %r1767, %r1768, %r1804, %r1925, %r1926;
	// end inline asm
	// begin inline asm
	shfl.sync.up.b32 %r1772, %r1925, %r1804, %r1925, %r1926;
	// end inline asm
	// begin inline asm
	shfl.sync.up.b32 %r1777, %r1925, %r1804, %r1925, %r1926;
	// end inline asm
	// begin inline asm
	shfl.sync.up.b32 %r1782, %r1925, %r1804, %r1925, %r1926;
	// end inline asm
	// begin inline asm
	shfl.sync.up.b32 %r1787, %r1788, %r1804, %r1925, %r1926;
	// end inline asm
	// begin inline asm
	shfl.sync.up.b32 %r1792, %r1793, %r1804, %r1925, %r1926;
	// end inline asm
	mov.b64 	%rd449, {%r1787, %r1792};
	mov.b64 	%fd503, %rd449;
	// begin inline asm
	shfl.sync.up.b32 %r1797, %r1798, %r1804, %r1925, %r1926;
	// end inline asm
	// begin inline asm
	shfl.sync.up.b32 %r1802, %r1803, %r1804, %r1925, %r1926;
	// end inline asm
	mov.b64 	%rd450, {%r1797, %r1802};
	mov.b64 	%fd504, %rd450;
	setp.eq.s32 	%p174, %r1768, 0;
	add.f64 	%fd505, %fd501, %fd503;
	add.f64 	%fd506, %fd502, %fd504;
	selp.f64 	%fd507, %fd505, %fd501, %p174;
	selp.f64 	%fd508, %fd506, %fd502, %p174;
	setp.lt.s32 	%p175, %r1672, 4;
	selp.b32 	%r1931, 0, %r1767, %p175;
	add.s32 	%r1808, %r1768, %r1931;
	selp.f64 	%fd509, %fd501, %fd507, %p175;
	mov.b64 	%rd451, %fd509;
	mov.b64 	{%r1828, %r1833}, %rd451;
	selp.f64 	%fd510, %fd502, %fd508, %p175;
	mov.b64 	%rd452, %fd510;
	mov.b64 	{%r1838, %r1843}, %rd452;
	mov.b32 	%r1844, 8;
	// begin inline asm
	shfl.sync.up.b32 %r1807, %r1808, %r1844, %r1925, %r1926;
	// end inline asm
	// begin inline asm
	shfl.sync.up.b32 %r1812, %r1925, %r1844, %r1925, %r1926;
	// end inline asm
	// begin inline asm
	shfl.sync.up.b32 %r1817, %r1925, %r1844, %r1925, %r1926;
	// end inline asm
	// begin inline asm
	shfl.sync.up.b32 %r1822, %r1925, %r1844, %r1925, %r1926;
	// end inline asm
	// begin inline asm
	shfl.sync.up.b32 %r1827, %r1828, %r1844, %r1925, %r1926;
	// end inline asm
	// begin inline asm
	shfl.sync.up.b32 %r1832, %r1833, %r1844, %r1925, %r1926;
	// end inline asm
	mov.b64 	%rd453, {%r1827, %r1832};
	mov.b64 	%fd511, %rd453;
	// begin inline asm
	shfl.sync.up.b32 %r1837, %r1838, %r1844, %r1925, %r1926;
	// end inline asm
	// begin inline asm
	shfl.sync.up.b32 %r1842, %r1843, %r1844, %r1925, %r1926;
	// end inline asm
	mov.b64 	%rd454, {%r1837, %r1842};
	mov.b64 	%fd512, %rd454;
	setp.eq.s32 	%p176, %r1808, 0;
	add.f64 	%fd513, %fd509, %fd511;
	add.f64 	%fd514, %fd510, %fd512;
	selp.f64 	%fd515, %fd513, %fd509, %p176;
	selp.f64 	%fd516, %fd514, %fd510, %p176;
	setp.lt.s32 	%p177, %r1672, 8;
	selp.b32 	%r1932, 0, %r1807, %p177;
	add.s32 	%r1848, %r1808, %r1932;
	selp.f64 	%fd517, %fd509, %fd515, %p177;
	mov.b64 	%rd455, %fd517;
	mov.b64 	{%r1868, %r1873}, %rd455;
	selp.f64 	%fd518, %fd510, %fd516, %p177;
	mov.b64 	%rd456, %fd518;
	mov.b64 	{%r1878, %r1883}, %rd456;
	mov.b32 	%r1884, 16;
	// begin inline asm
	shfl.sync.up.b32 %r1847, %r1848, %r1884, %r1925, %r1926;
	// end inline asm
	// begin inline asm
	shfl.sync.up.b32 %r1852, %r1925, %r1884, %r1925, %r1926;
	// end inline asm
	// begin inline asm
	shfl.sync.up.b32 %r1857, %r1925, %r1884, %r1925, %r1926;
	// end inline asm
	// begin inline asm
	shfl.sync.up.b32 %r1862, %r1925, %r1884, %r1925, %r1926;
	// end inline asm
	// begin inline asm
	shfl.sync.up.b32 %r1867, %r1868, %r1884, %r1925, %r1926;
	// end inline asm
	// begin inline asm
	shfl.sync.up.b32 %r1872, %r1873, %r1884, %r1925, %r1926;
	// end inline asm
	mov.b64 	%rd457, {%r1867, %r1872};
	mov.b64 	%fd519, %rd457;
	// begin inline asm
	shfl.sync.up.b32 %r1877, %r1878, %r1884, %r1925, %r1926;
	// end inline asm
	// begin inline asm
	shfl.sync.up.b32 %r1882, %r1883, %r1884, %r1925, %r1926;
	// end inline asm
	mov.b64 	%rd458, {%r1877, %r1882};
	mov.b64 	%fd520, %rd458;
	setp.eq.s32 	%p178, %r1848, 0;
	add.f64 	%fd521, %fd517, %fd519;
	add.f64 	%fd522, %fd518, %fd520;
	selp.f64 	%fd31, %fd521, %fd517, %p178;
	selp.f64 	%fd32, %fd522, %fd518, %p178;
	setp.lt.s32 	%p179, %r1672, 16;
	selp.b32 	%r1933, 0, %r1847, %p179;
	add.s32 	%r1888, %r1848, %r1933;
	selp.f64 	%fd523, %fd517, %fd31, %p179;
	mov.b64 	%rd459, %fd523;
	mov.b64 	{%r1908, %r1913}, %rd459;
	selp.f64 	%fd524, %fd518, %fd32, %p179;
	mov.b64 	%rd460, %fd524;
	mov.b64 	{%r1918, %r1923}, %rd460;
	// begin inline asm
	shfl.sync.up.b32 %r2884, %r1888, %r1924, %r1925, %r1926;
	// end inline asm
	// begin inline asm
	shfl.sync.up.b32 %r1892, %r1925, %r1924, %r1925, %r1926;
	// end inline asm
	// begin inline asm
	shfl.sync.up.b32 %r1897, %r1925, %r1924, %r1925, %r1926;
	// end inline asm
	// begin inline asm
	shfl.sync.up.b32 %r1902, %r1925, %r1924, %r1925, %r1926;
	// end inline asm
	// begin inline asm
	shfl.sync.up.b32 %r1907, %r1908, %r1924, %r1925, %r1926;
	// end inline asm
	// begin inline asm
	shfl.sync.up.b32 %r1912, %r1913, %r1924, %r1925, %r1926;
	// end inline asm
	mov.b64 	%rd461, {%r1907, %r1912};
	mov.b64 	%fd772, %rd461;
	// begin inline asm
	shfl.sync.up.b32 %r1917, %r1918, %r1924, %r1925, %r1926;
	// end inline asm
	// begin inline asm
	shfl.sync.up.b32 %r1922, %r1923, %r1924, %r1925, %r1926;
	// end inline asm
	mov.b64 	%rd462, {%r1917, %r1922};
	mov.b64 	%fd771, %rd462;
	setp.ne.s32 	%p180, %r1672, 31;
	@%p180 bra 	$L__BB13_39;
	shl.b32 	%r1934, %r38, 5;
	add.s32 	%r1936, %r1677, %r1934;
	mov.b32 	%r1937, 0;
	st.shared.v4.u32 	[%r1936], {%r1888, %r1937, %r1937, %r1937};
	st.shared.v2.f64 	[%r1936+16], {%fd31, %fd32};
$L__BB13_39:
	bar.sync 	0;
	ld.shared.u32 	%r1938, [_ZN6thrust24THRUST_300001_SM_1000_NS8cuda_cub4core6detail5shmemE];
	ld.shared.v2.f64 	{%fd525, %fd526}, [_ZN6thrust24THRUST_300001_SM_1000_NS8cuda_cub4core6detail5shmemE+16];
	ld.shared.u32 	%r1939, [_ZN6thrust24THRUST_300001_SM_1000_NS8cuda_cub4core6detail5shmemE+32];
	ld.shared.v2.f64 	{%fd527, %fd528}, [_ZN6thrust24THRUST_300001_SM_1000_NS8cuda_cub4core6detail5shmemE+48];
	add.s32 	%r1940, %r1939, %r1938;
	setp.eq.s32 	%p181, %r1939, 0;
	add.f64 	%fd529, %fd525, %fd527;
	add.f64 	%fd530, %fd526, %fd528;
	selp.f64 	%fd531, %fd529, %fd527, %p181;
	selp.f64 	%fd532, %fd530, %fd528, %p181;
	setp.eq.s32 	%p182, %r38, 2;
	selp.b32 	%r1941, %r1940, %r1938, %p182;
	selp.f64 	%fd533, %fd531, %fd525, %p182;
	selp.f64 	%fd534, %fd532, %fd526, %p182;
	ld.shared.u32 	%r1942, [_ZN6thrust24THRUST_300001_SM_1000_NS8cuda_cub4core6detail5shmemE+64];
	ld.shared.v2.f64 	{%fd535, %fd536}, [_ZN6thrust24THRUST_300001_SM_1000_NS8cuda_cub4core6detail5shmemE+80];
	add.s32 	%r1943, %r1942, %r1940;
	setp.eq.s32 	%p183, %r1942, 0;
	add.f64 	%fd537, %fd531, %fd535;
	add.f64 	%fd538, %fd532, %fd536;
	selp.f64 	%fd539, %fd537, %fd535, %p183;
	selp.f64 	%fd540, %fd538, %fd536, %p183;
	setp.eq.s32 	%p184, %r38, 3;
	selp.b32 	%r1944, %r1943, %r1941, %p184;
	selp.f64 	%fd541, %fd539, %fd533, %p184;
	selp.f64 	%fd542, %fd540, %fd534, %p184;
	ld.shared.u32 	%r1945, [_ZN6thrust24THRUST_300001_SM_1000_NS8cuda_cub4core6detail5shmemE+96];
	ld.shared.v2.f64 	{%fd543, %fd544}, [_ZN6thrust24THRUST_300001_SM_1000_NS8cuda_cub4core6detail5shmemE+112];
	add.s32 	%r1946, %r1945, %r1943;
	setp.eq.s32 	%p185, %r1945, 0;
	add.f64 	%fd545, %fd539, %fd543;
	add.f64 	%fd546, %fd540, %fd544;
	selp.f64 	%fd547, %fd545, %fd543, %p185;
	selp.f64 	%fd548, %fd546, %fd544, %p185;
	setp.eq.s32 	%p186, %r38, 4;
	selp.b32 	%r1947, %r1946, %r1944, %p186;
	selp.f64 	%fd549, %fd547, %fd541, %p186;
	selp.f64 	%fd550, %fd548, %fd542, %p186;
	ld.shared.u32 	%r1948, [_ZN6thrust24THRUST_300001_SM_1000_NS8cuda_cub4core6detail5shmemE+128];
	ld.shared.v2.f64 	{%fd551, %fd552}, [_ZN6thrust24THRUST_300001_SM_1000_NS8cuda_cub4core6detail5shmemE+144];
	add.s32 	%r1949, %r1948, %r1946;
	setp.eq.s32 	%p187, %r1948, 0;
	add.f64 	%fd553, %fd547, %fd551;
	add.f64 	%fd554, %fd548, %fd552;
	selp.f64 	%fd555, %fd553, %fd551, %p187;
	selp.f64 	%fd556, %fd554, %fd552, %p187;
	setp.eq.s32 	%p188, %r38, 5;
	selp.b32 	%r1950, %r1949, %r1947, %p188;
	selp.f64 	%fd557, %fd555, %fd549, %p188;
	selp.f64 	%fd558, %fd556, %fd550, %p188;
	ld.shared.u32 	%r1951, [_ZN6thrust24THRUST_300001_SM_1000_NS8cuda_cub4core6detail5shmemE+160];
	ld.shared.v2.f64 	{%fd559, %fd560}, [_ZN6thrust24THRUST_300001_SM_1000_NS8cuda_cub4core6detail5shmemE+176];
	add.s32 	%r1952, %r1951, %r1949;
	setp.eq.s32 	%p189, %r1951, 0;
	add.f64 	%fd561, %fd555, %fd559;
	add.f64 	%fd562, %fd556, %fd560;
	selp.f64 	%fd563, %fd561, %fd559, %p189;
	selp.f64 	%fd564, %fd562, %fd560, %p189;
	setp.eq.s32 	%p190, %r38, 6;
	selp.b32 	%r1953, %r1952, %r1950, %p190;
	selp.f64 	%fd565, %fd563, %fd557, %p190;
	selp.f64 	%fd566, %fd564, %fd558, %p190;
	ld.shared.u32 	%r1954, [_ZN6thrust24THRUST_300001_SM_1000_NS8cuda_cub4core6detail5shmemE+192];
	ld.shared.v2.f64 	{%fd567, %fd568}, [_ZN6thrust24THRUST_300001_SM_1000_NS8cuda_cub4core6detail5shmemE+208];
	add.s32 	%r1955, %r1954, %r1952;
	setp.eq.s32 	%p191, %r1954, 0;
	add.f64 	%fd569, %fd563, %fd567;
	add.f64 	%fd570, %fd564, %fd568;
	selp.f64 	%fd571, %fd569, %fd567, %p191;
	selp.f64 	%fd572, %fd570, %fd568, %p191;
	setp.eq.s32 	%p192, %r38, 7;
	selp.b32 	%r48, %r1955, %r1953, %p192;
	selp.f64 	%fd35, %fd571, %fd565, %p192;
	selp.f64 	%fd36, %fd572, %fd566, %p192;
	ld.shared.u32 	%r1956, [_ZN6thrust24THRUST_300001_SM_1000_NS8cuda_cub4core6detail5shmemE+224];
	ld.shared.v2.f64 	{%fd573, %fd574}, [_ZN6thrust24THRUST_300001_SM_1000_NS8cuda_cub4core6detail5shmemE+240];
	add.s32 	%r49, %r1956, %r1955;
	setp.eq.s32 	%p193, %r1956, 0;
	add.f64 	%fd575, %fd571, %fd573;
	add.f64 	%fd576, %fd572, %fd574;
	selp.f64 	%fd37, %fd575, %fd573, %p193;
	selp.f64 	%fd38, %fd576, %fd574, %p193;
	setp.lt.u32 	%p194, %r2892, 32;
	@%p194 bra 	$L__BB13_41;
	setp.eq.s32 	%p195, %r2884, 0;
	add.f64 	%fd577, %fd35, %fd772;
	add.f64 	%fd578, %fd36, %fd771;
	selp.f64 	%fd579, %fd577, %fd772, %p195;
	selp.f64 	%fd580, %fd578, %fd771, %p195;
	setp.eq.s32 	%p196, %r1672, 0;
	selp.f64 	%fd771, %fd36, %fd580, %p196;
	selp.f64 	%fd772, %fd35, %fd579, %p196;
	selp.b32 	%r1957, 0, %r2884, %p196;
	add.s32 	%r2884, %r48, %r1957;
	bra.uni 	$L__BB13_95;
$L__BB13_41:
	setp.ne.s32 	%p197, %r2892, 0;
	@%p197 bra 	$L__BB13_43;
	mov.b32 	%r1959, 0;
	st.shared.v4.u32 	[_ZN6thrust24THRUST_300001_SM_1000_NS8cuda_cub4core6detail5shmemE+400], {%r49, %r1959, %r1959, %r1959};
	st.shared.v2.f64 	[_ZN6thrust24THRUST_300001_SM_1000_NS8cuda_cub4core6detail5shmemE+416], {%fd37, %fd38};
	mul.wide.u32 	%rd470, %r1, 32;
	add.s64 	%rd471, %rd119, %rd470;
	add.s64 	%rd463, %rd471, 1024;
	mov.b64 	%rd464, {%r49, %r1959};
	mov.b64 	%rd467, %fd37;
	mov.b64 	%rd468, %fd38;
	mov.b64 	%rd465, 0;
	// begin inline asm
	st.cg.v2.u64 [%rd463], {%rd464, %rd465};
	// end inline asm
	add.s64 	%rd466, %rd471, 1040;
	// begin inline asm
	st.cg.v2.u64 [%rd466], {%rd467, %rd468};
	// end inline asm
	mul.wide.u32 	%rd472, %r1, 4;
	add.s64 	%rd473, %rd118, %rd472;
	add.s64 	%rd469, %rd473, 128;
	mov.b32 	%r1958, 100;
	// begin inline asm
	st.release.gpu.u32 [%rd469], %r1958;
	// end inline asm
$L__BB13_43:
	not.b32 	%r1960, %r2892;
	add.s32 	%r2862, %r1, %r1960;
	mov.u32 	%r1961, %nctaid.x;
	setp.gt.u32 	%p198, %r1961, 499;
	@%p198 bra 	$L__BB13_45;
	membar.cta;
	bra.uni 	$L__BB13_46;
$L__BB13_45:
	mov.b32 	%r1962, 450;
	// begin inline asm
	nanosleep.u32 %r1962;
	// end inline asm
$L__BB13_46:
	mul.wide.s32 	%rd474, %r2862, 4;
	add.s64 	%rd475, %rd118, %rd474;
	add.s64 	%rd33, %rd475, 128;
$L__BB13_47:
	// begin inline asm
	ld.relaxed.gpu.u32 %r2853, [%rd33];
	// end inline asm
	membar.gl;
	setp.eq.s32 	%p199, %r2853, 99;
	mov.b32 	%r1964, -1;
	vote.sync.any.pred 	%p200, %p199, %r1964;
	@%p200 bra 	$L__BB13_47;
	setp.eq.s32 	%p201, %r2853, 101;
	@%p201 bra 	$L__BB13_51;
	setp.ne.s32 	%p202, %r2853, 100;
	@%p202 bra 	$L__BB13_52;
	mul.wide.s32 	%rd500, %r2862, 32;
	add.s64 	%rd501, %rd119, %rd500;
	add.s64 	%rd496, %rd501, 1024;
	// begin inline asm
	ld.cg.v2.u64 {%rd494, %rd495}, [%rd496];
	// end inline asm
	add.s64 	%rd499, %rd501, 1040;
	// begin inline asm
	ld.cg.v2.u64 {%rd497, %rd498}, [%rd499];
	// end inline asm
	cvt.u32.u64 	%r2829, %rd494;
	shr.u64 	%rd502, %rd494, 40;
	shr.u64 	%rd503, %rd494, 48;
	shr.u64 	%rd504, %rd494, 56;
	shr.u64 	%rd505, %rd495, 8;
	shr.u64 	%rd506, %rd495, 16;
	shr.u64 	%rd507, %rd495, 24;
	shr.u64 	%rd508, %rd495, 40;
	shr.u64 	%rd509, %rd495, 48;
	shr.u64 	%rd510, %rd495, 56;
	mov.b64 	%fd743, %rd497;
	mov.b64 	%fd744, %rd498;
	cvt.u32.u64 	%r1985, %rd504;
	cvt.u32.u64 	%r1986, %rd503;
	prmt.b32 	%r1987, %r1986, %r1985, 0x3340U;
	{ .reg .b32 tmp; mov.b64 {tmp, %r1988}, %rd494; }
	cvt.u32.u64 	%r1989, %rd502;
	prmt.b32 	%r1990, %r1988, %r1989, 0x3340U;
	prmt.b32 	%r2834, %r1990, %r1987, 0x5410U;
	cvt.u32.u64 	%r1991, %rd507;
	cvt.u32.u64 	%r1992, %rd506;
	prmt.b32 	%r1993, %r1992, %r1991, 0x3340U;
	cvt.u32.u64 	%r1994, %rd495;
	cvt.u32.u64 	%r1995, %rd505;
	prmt.b32 	%r1996, %r1994, %r1995, 0x3340U;
	prmt.b32 	%r2835, %r1996, %r1993, 0x5410U;
	cvt.u32.u64 	%r1997, %rd510;
	cvt.u32.u64 	%r1998, %rd509;
	prmt.b32 	%r1999, %r1998, %r1997, 0x3340U;
	{ .reg .b32 tmp; mov.b64 {tmp, %r2000}, %rd495; }
	cvt.u32.u64 	%r2001, %rd508;
	prmt.b32 	%r2002, %r2000, %r2001, 0x3340U;
	prmt.b32 	%r2836, %r2002, %r1999, 0x5410U;
	bra.uni 	$L__BB13_52;
$L__BB13_51:
	mul.wide.s32 	%rd483, %r2862, 32;
	add.s64 	%rd484, %rd120, %rd483;
	add.s64 	%rd479, %rd484, 1024;
	// begin inline asm
	ld.cg.v2.u64 {%rd477, %rd478}, [%rd479];
	// end inline asm
	add.s64 	%rd482, %rd484, 1040;
	// begin inline asm
	ld.cg.v2.u64 {%rd480, %rd481}, [%rd482];
	// end inline asm
	cvt.u32.u64 	%r2829, %rd477;
	shr.u64 	%rd485, %rd477, 40;
	shr.u64 	%rd486, %rd477, 48;
	shr.u64 	%rd487, %rd477, 56;
	shr.u64 	%rd488, %rd478, 8;
	shr.u64 	%rd489, %rd478, 16;
	shr.u64 	%rd490, %rd478, 24;
	shr.u64 	%rd491, %rd478, 40;
	shr.u64 	%rd492, %rd478, 48;
	shr.u64 	%rd493, %rd478, 56;
	mov.b64 	%fd743, %rd480;
	mov.b64 	%fd744, %rd481;
	cvt.u32.u64 	%r1967, %rd487;
	cvt.u32.u64 	%r1968, %rd486;
	prmt.b32 	%r1969, %r1968, %r1967, 0x3340U;
	{ .reg .b32 tmp; mov.b64 {tmp, %r1970}, %rd477; }
	cvt.u32.u64 	%r1971, %rd485;
	prmt.b32 	%r1972, %r1970, %r1971, 0x3340U;
	prmt.b32 	%r2834, %r1972, %r1969, 0x5410U;
	cvt.u32.u64 	%r1973, %rd490;
	cvt.u32.u64 	%r1974, %rd489;
	prmt.b32 	%r1975, %r1974, %r1973, 0x3340U;
	cvt.u32.u64 	%r1976, %rd478;
	cvt.u32.u64 	%r1977, %rd488;
	prmt.b32 	%r1978, %r1976, %r1977, 0x3340U;
	prmt.b32 	%r2835, %r1978, %r1975, 0x5410U;
	cvt.u32.u64 	%r1979, %rd493;
	cvt.u32.u64 	%r1980, %rd492;
	prmt.b32 	%r1981, %r1980, %r1979, 0x3340U;
	{ .reg .b32 tmp; mov.b64 {tmp, %r1982}, %rd478; }
	cvt.u32.u64 	%r1983, %rd491;
	prmt.b32 	%r1984, %r1982, %r1983, 0x3340U;
	prmt.b32 	%r2836, %r1984, %r1981, 0x5410U;
$L__BB13_52:
	setp.eq.s32 	%p203, %r2853, 101;
	mov.b32 	%r2043, -1;
	vote.sync.ballot.b32 	%r2044, %p203, %r2043;
	// begin inline asm
	mov.u32 %r2003, %lanemask_ge;
	// end inline asm
	and.b32  	%r2045, %r2044, %r2003;
	or.b32  	%r2046, %r2045, -2147483648;
	add.s32 	%r2047, %r2046, -1;
	not.b32 	%r2048, %r2046;
	and.b32  	%r2049, %r2048, %r2047;
	popc.b32 	%r66, %r2049;
	mov.b32 	%r2041, 1;
	// begin inline asm
	shfl.sync.down.b32 %r2004, %r2829, %r2041, %r66, %r2043;
	// end inline asm
	// begin inline asm
	shfl.sync.down.b32 %r2009, %r2834, %r2041, %r66, %r2043;
	// end inline asm
	// begin inline asm
	shfl.sync.down.b32 %r2014, %r2835, %r2041, %r66, %r2043;
	// end inline asm
	// begin inline asm
	shfl.sync.down.b32 %r2019, %r2836, %r2041, %r66, %r2043;
	// end inline asm
	mov.b64 	%rd511, %fd743;
	mov.b64 	{%r2025, %r2030}, %rd511;
	// begin inline asm
	shfl.sync.down.b32 %r2024, %r2025, %r2041, %r66, %r2043;
	// end inline asm
	// begin inline asm
	shfl.sync.down.b32 %r2029, %r2030, %r2041, %r66, %r2043;
	// end inline asm
	mov.b64 	%rd512, %fd744;
	mov.b64 	{%r2035, %r2040}, %rd512;
	// begin inline asm
	shfl.sync.down.b32 %r2034, %r2035, %r2041, %r66, %r2043;
	// end inline asm
	// begin inline asm
	shfl.sync.down.b32 %r2039, %r2040, %r2041, %r66, %r2043;
	// end inline asm
	setp.ge.s32 	%p205, %r1672, %r66;
	@%p205 bra 	$L__BB13_55;
	add.s32 	%r75, %r2004, %r2829;
	setp.ne.s32 	%p206, %r2829, 0;
	mov.u32 	%r2829, %r75;
	@%p206 bra 	$L__BB13_55;
	mov.b64 	%rd513, {%r2024, %r2029};
	mov.b64 	%fd582, %rd513;
	add.f64 	%fd743, %fd743, %fd582;
	mov.b64 	%rd514, {%r2034, %r2039};
	mov.b64 	%fd583, %rd514;
	add.f64 	%fd744, %fd744, %fd583;
$L__BB13_55:
	mov.b32 	%r2089, 2;
	mov.b32 	%r2091, -1;
	// begin inline asm
	shfl.sync.down.b32 %r2052, %r2829, %r2089, %r66, %r2091;
	// end inline asm
	// begin inline asm
	shfl.sync.down.b32 %r2057, %r2834, %r2089, %r66, %r2091;
	// end inline asm
	// begin inline asm
	shfl.sync.down.b32 %r2062, %r2835, %r2089, %r66, %r2091;
	// end inline asm
	// begin inline asm
	shfl.sync.down.b32 %r2067, %r2836, %r2089, %r66, %r2091;
	// end inline asm
	mov.b64 	%rd515, %fd743;
	mov.b64 	{%r2073, %r2078}, %rd515;
	// begin inline asm
	shfl.sync.down.b32 %r2072, %r2073, %r2089, %r66, %r2091;
	// end inline asm
	// begin inline asm
	shfl.sync.down.b32 %r2077, %r2078, %r2089, %r66, %r2091;
	// end inline asm
	mov.b64 	%rd516, %fd744;
	mov.b64 	{%r2083, %r2088}, %rd516;
	// begin inline asm
	shfl.sync.down.b32 %r2082, %r2083, %r2089, %r66, %r2091;
	// end inline asm
	// begin inline asm
	shfl.sync.down.b32 %r2087, %r2088, %r2089, %r66, %r2091;
	// end inline asm
	add.s32 	%r88, %r1672, 2;
	setp.gt.s32 	%p207, %r88, %r66;
	@%p207 bra 	$L__BB13_58;
	add.s32 	%r89, %r2052, %r2829;
	setp.ne.s32 	%p208, %r2829, 0;
	mov.u32 	%r2829, %r89;
	@%p208 bra 	$L__BB13_58;
	mov.b64 	%rd517, {%r2072, %r2077};
	mov.b64 	%fd584, %rd517;
	add.f64 	%fd743, %fd743, %fd584;
	mov.b64 	%rd518, {%r2082, %r2087};
	mov.b64 	%fd585, %rd518;
	add.f64 	%fd744, %fd744, %fd585;
$L__BB13_58:
	mov.b32 	%r2131, 4;
	mov.b32 	%r2133, -1;
	// begin inline asm
	shfl.sync.down.b32 %r2094, %r2829, %r2131, %r66, %r2133;
	// end inline asm
	// begin inline asm
	shfl.sync.down.b32 %r2099, %r2834, %r2131, %r66, %r2133;
	// end inline asm
	// begin inline asm
	shfl.sync.down.b32 %r2104, %r2835, %r2131, %r66, %r2133;
	// end inline asm
	// begin inline asm
	shfl.sync.down.b32 %r2109, %r2836, %r2131, %r66, %r2133;
	// end inline asm
	mov.b64 	%rd519, %fd743;
	mov.b64 	{%r2115, %r2120}, %rd519;
	// begin inline asm
	shfl.sync.down.b32 %r2114, %r2115, %r2131, %r66, %r2133;
	// end inline asm
	// begin inline asm
	shfl.sync.down.b32 %r2119, %r2120, %r2131, %r66, %r2133;
	// end inline asm
	mov.b64 	%rd520, %fd744;
	mov.b64 	{%r2125, %r2130}, %rd520;
	// begin inline asm
	shfl.sync.down.b32 %r2124, %r2125, %r2131, %r66, %r2133;
	// end inline asm
	// begin inline asm
	shfl.sync.down.b32 %r2129, %r2130, %r2131, %r66, %r2133;
	// end inline asm
	add.s32 	%r102, %r1672, 4;
	setp.gt.s32 	%p209, %r102, %r66;
	@%p209 bra 	$L__BB13_61;
	add.s32 	%r103, %r2094, %r2829;
	setp.ne.s32 	%p210, %r2829, 0;
	mov.u32 	%r2829, %r103;
	@%p210 bra 	$L__BB13_61;
	mov.b64 	%rd521, {%r2114, %r2119};
	mov.b64 	%fd586, %rd521;
	add.f64 	%fd743, %fd743, %fd586;
	mov.b64 	%rd522, {%r2124, %r2129};
	mov.b64 	%fd587, %rd522;
	add.f64 	%fd744, %fd744, %fd587;
$L__BB13_61:
	mov.b32 	%r2173, 8;
	mov.b32 	%r2175, -1;
	// begin inline asm
	shfl.sync.down.b32 %r2136, %r2829, %r2173, %r66, %r2175;
	// end inline asm
	// begin inline asm
	shfl.sync.down.b32 %r2141, %r2834, %r2173, %r66, %r2175;
	// end inline asm
	// begin inline asm
	shfl.sync.down.b32 %r2146, %r2835, %r2173, %r66, %r2175;
	// end inline asm
	// begin inline asm
	shfl.sync.down.b32 %r2151, %r2836, %r2173, %r66, %r2175;
	// end inline asm
	mov.b64 	%rd523, %fd743;
	mov.b64 	{%r2157, %r2162}, %rd523;
	// begin inline asm
	shfl.sync.down.b32 %r2156, %r2157, %r2173, %r66, %r2175;
	// end inline asm
	// begin inline asm
	shfl.sync.down.b32 %r2161, %r2162, %r2173, %r66, %r2175;
	// end inline asm
	mov.b64 	%rd524, %fd744;
	mov.b64 	{%r2167, %r2172}, %rd524;
	// begin inline asm
	shfl.sync.down.b32 %r2166, %r2167, %r2173, %r66, %r2175;
	// end inline asm
	// begin inline asm
	shfl.sync.down.b32 %r2171, %r2172, %r2173, %r66, %r2175;
	// end inline asm
	add.s32 	%r116, %r1672, 8;
	setp.gt.s32 	%p211, %r116, %r66;
	@%p211 bra 	$L__BB13_64;
	add.s32 	%r117, %r2136, %r2829;
	setp.ne.s32 	%p212, %r2829, 0;
	mov.u32 	%r2829, %r117;
	@%p212 bra 	$L__BB13_64;
	mov.b64 	%rd525, {%r2156, %r2161};
	mov.b64 	%fd588, %rd525;
	add.f64 	%fd743, %fd743, %fd588;
	mov.b64 	%rd526, {%r2166, %r2171};
	mov.b64 	%fd589, %rd526;
	add.f64 	%fd744, %fd744, %fd589;
$L__BB13_64:
	mov.b32 	%r2215, 16;
	mov.b32 	%r2217, -1;
	// begin inline asm
	shfl.sync.down.b32 %r2178, %r2829, %r2215, %r66, %r2217;
	// end inline asm
	// begin inline asm
	shfl.sync.down.b32 %r2183, %r2834, %r2215, %r66, %r2217;
	// end inline asm
	// begin inline asm
	shfl.sync.down.b32 %r2188, %r2835, %r2215, %r66, %r2217;
	// end inline asm
	// begin inline asm
	shfl.sync.down.b32 %r2193, %r2836, %r2215, %r66, %r2217;
	// end inline asm
	mov.b64 	%rd527, %fd743;
	mov.b64 	{%r2199, %r2204}, %rd527;
	// begin inline asm
	shfl.sync.down.b32 %r2198, %r2199, %r2215, %r66, %r2217;
	// end inline asm
	// begin inline asm
	shfl.sync.down.b32 %r2203, %r2204, %r2215, %r66, %r2217;
	// end inline asm
	mov.b64 	%rd528, %fd744;
	mov.b64 	{%r2209, %r2214}, %rd528;
	// begin inline asm
	shfl.sync.down.b32 %r2208, %r2209, %r2215, %r66, %r2217;
	// end inline asm
	// begin inline asm
	shfl.sync.down.b32 %r2213, %r2214, %r2215, %r66, %r2217;
	// end inline asm
	add.s32 	%r130, %r1672, 16;
	setp.gt.s32 	%p213, %r130, %r66;
	@%p213 bra 	$L__BB13_67;
	add.s32 	%r131, %r2178, %r2829;
	setp.ne.s32 	%p214, %r2829, 0;
	mov.u32 	%r2829, %r131;
	@%p214 bra 	$L__BB13_67;
	mov.b64 	%rd529, {%r2198, %r2203};
	mov.b64 	%fd590, %rd529;
	add.f64 	%fd743, %fd743, %fd590;
	mov.b64 	%rd530, {%r2208, %r2213};
	mov.b64 	%fd591, %rd530;
	add.f64 	%fd744, %fd744, %fd591;
$L__BB13_67:
$L__BB13_68:
	setp.ne.s32 	%p215, %r2853, 101;
	mov.b32 	%r2221, -1;
	vote.sync.all.pred 	%p216, %p215, %r2221;
	not.pred 	%p217, %p216;
	@%p217 bra 	$L__BB13_91;
	mul.wide.s32 	%rd567, %r2862, 4;
	add.s64 	%rd36, %rd118, %rd567;
$L__BB13_70:
	// begin inline asm
	ld.relaxed.gpu.u32 %r2853, [%rd36];
	// end inline asm
	membar.gl;
	setp.eq.s32 	%p237, %r2853, 99;
	mov.b32 	%r2253, -1;
	vote.sync.any.pred 	%p238, %p237, %r2253;
	@%p238 bra 	$L__BB13_70;
	setp.eq.s32 	%p239, %r2853, 101;
	@%p239 bra 	$L__BB13_74;
	setp.ne.s32 	%p240, %r2853, 100;
	@%p240 bra 	$L__BB13_75;
	mul.wide.s32 	%rd591, %r2862, 32;
	add.s64 	%rd587, %rd119, %rd591;
	// begin inline asm
	ld.cg.v2.u64 {%rd585, %rd586}, [%rd587];
	// end inline asm
	add.s64 	%rd590, %rd587, 16;
	// begin inline asm
	ld.cg.v2.u64 {%rd588, %rd589}, [%rd590];
	// end inline asm
	cvt.u32.u64 	%r2863, %rd585;
	shr.u64 	%rd592, %rd585, 40;
	shr.u64 	%rd593, %rd585, 48;
	shr.u64 	%rd594, %rd585, 56;
	shr.u64 	%rd595, %rd586, 8;
	shr.u64 	%rd596, %rd586, 16;
	shr.u64 	%rd597, %rd586, 24;
	shr.u64 	%rd598, %rd586, 40;
	shr.u64 	%rd599, %rd586, 48;
	shr.u64 	%rd600, %rd586, 56;
	mov.b64 	%fd759, %rd588;
	mov.b64 	%fd760, %rd589;
	cvt.u32.u64 	%r2273, %rd594;
	cvt.u32.u64 	%r2274, %rd593;
	prmt.b32 	%r2275, %r2274, %r2273, 0x3340U;
	{ .reg .b32 tmp; mov.b64 {tmp, %r2276}, %rd585; }
	cvt.u32.u64 	%r2277, %rd592;
	prmt.b32 	%r2278, %r2276, %r2277, 0x3340U;
	prmt.b32 	%r2868, %r2278, %r2275, 0x5410U;
	cvt.u32.u64 	%r2279, %rd597;
	cvt.u32.u64 	%r2280, %rd596;
	prmt.b32 	%r2281, %r2280, %r2279, 0x3340U;
	cvt.u32.u64 	%r2282, %rd586;
	cvt.u32.u64 	%r2283, %rd595;
	prmt.b32 	%r2284, %r2282, %r2283, 0x3340U;
	prmt.b32 	%r2869, %r2284, %r2281, 0x5410U;
	cvt.u32.u64 	%r2285, %rd600;
	cvt.u32.u64 	%r2286, %rd599;
	prmt.b32 	%r2287, %r2286, %r2285, 0x3340U;
	{ .reg .b32 tmp; mov.b64 {tmp, %r2288}, %rd586; }
	cvt.u32.u64 	%r2289, %rd598;
	prmt.b32 	%r2290, %r2288, %r2289, 0x3340U;
	prmt.b32 	%r2870, %r2290, %r2287, 0x5410U;
	bra.uni 	$L__BB13_75;
$L__BB13_74:
	mul.wide.s32 	%rd575, %r2862, 32;
	add.s64 	%rd571, %rd120, %rd575;
	// begin inline asm
	ld.cg.v2.u64 {%rd569, %rd570}, [%rd571];
	// end inline asm
	add.s64 	%rd574, %rd571, 16;
	// begin inline asm
	ld.cg.v2.u64 {%rd572, %rd573}, [%rd574];
	// end inline asm
	cvt.u32.u64 	%r2863, %rd569;
	shr.u64 	%rd576, %rd569, 40;
	shr.u64 	%rd577, %rd569, 48;
	shr.u64 	%rd578, %rd569, 56;
	shr.u64 	%rd579, %rd570, 8;
	shr.u64 	%rd580, %rd570, 16;
	shr.u64 	%rd581, %rd570, 24;
	shr.u64 	%rd582, %rd570, 40;
	shr.u64 	%rd583, %rd570, 48;
	shr.u64 	%rd584, %rd570, 56;
	mov.b64 	%fd759, %rd572;
	mov.b64 	%fd760, %rd573;
	cvt.u32.u64 	%r2255, %rd578;
	cvt.u32.u64 	%r2256, %rd577;
	prmt.b32 	%r2257, %r2256, %r2255, 0x3340U;
	{ .reg .b32 tmp; mov.b64 {tmp, %r2258}, %rd569; }
	cvt.u32.u64 	%r2259, %rd576;
	prmt.b32 	%r2260, %r2258, %r2259, 0x3340U;
	prmt.b32 	%r2868, %r2260, %r2257, 0x5410U;
	cvt.u32.u64 	%r2261, %rd581;
	cvt.u32.u64 	%r2262, %rd580;
	prmt.b32 	%r2263, %r2262, %r2261, 0x3340U;
	cvt.u32.u64 	%r2264, %rd570;
	cvt.u32.u64 	%r2265, %rd579;
	prmt.b32 	%r2266, %r2264, %r2265, 0x3340U;
	prmt.b32 	%r2869, %r2266, %r2263, 0x5410U;
	cvt.u32.u64 	%r2267, %rd584;
	cvt.u32.u64 	%r2268, %rd583;
	prmt.b32 	%r2269, %r2268, %r2267, 0x3340U;
	{ .reg .b32 tmp; mov.b64 {tmp, %r2270}, %rd570; }
	cvt.u32.u64 	%r2271, %rd582;
	prmt.b32 	%r2272, %r2270, %r2271, 0x3340U;
	prmt.b32 	%r2870, %r2272, %r2269, 0x5410U;
$L__BB13_75:
	mov.b32 	%r2330, -1;
	vote.sync.ballot.b32 	%r2331, %p239, %r2330;
	and.b32  	%r2332, %r2331, %r2003;
	or.b32  	%r2333, %r2332, -2147483648;
	add.s32 	%r2334, %r2333, -1;
	not.b32 	%r2335, %r2333;
	and.b32  	%r2336, %r2335, %r2334;
	popc.b32 	%r162, %r2336;
	mov.b32 	%r2328, 1;
	// begin inline asm
	shfl.sync.down.b32 %r2291, %r2863, %r2328, %r162, %r2330;
	// end inline asm
	// begin inline asm
	shfl.sync.down.b32 %r2296, %r2868, %r2328, %r162, %r2330;
	// end inline asm
	// begin inline asm
	shfl.sync.down.b32 %r2301, %r2869, %r2328, %r162, %r2330;
	// end inline asm
	// begin inline asm
	shfl.sync.down.b32 %r2306, %r2870, %r2328, %r162, %r2330;
	// end inline asm
	mov.b64 	%rd601, %fd759;
	mov.b64 	{%r2312, %r2317}, %rd601;
	// begin inline asm
	shfl.sync.down.b32 %r2311, %r2312, %r2328, %r162, %r2330;
	// end inline asm
	// begin inline asm
	shfl.sync.down.b32 %r2316, %r2317, %r2328, %r162, %r2330;
	// end inline asm
	mov.b64 	%rd602, %fd760;
	mov.b64 	{%r2322, %r2327}, %rd602;
	// begin inline asm
	shfl.sync.down.b32 %r2321, %r2322, %r2328, %r162, %r2330;
	// end inline asm
	// begin inline asm
	shfl.sync.down.b32 %r2326, %r2327, %r2328, %r162, %r2330;
	// end inline asm
	setp.ge.s32 	%p243, %r1672, %r162;
	mov.u32 	%r2871, %r2863;
	mov.f64 	%fd763, %fd759;
	mov.f64 	%fd764, %fd760;
	@%p243 bra 	$L__BB13_78;
	add.s32 	%r2871, %r2291, %r2863;
	setp.ne.s32 	%p244, %r2863, 0;
	@%p244 bra 	$L__BB13_78;
	mov.b64 	%rd603, {%r2311, %r2316};
	mov.b64 	%fd613, %rd603;
	add.f64 	%fd763, %fd759, %fd613;
	mov.b64 	%rd604, {%r2321, %r2326};
	mov.b64 	%fd614, %rd604;
	add.f64 	%fd764, %fd760, %fd614;
$L__BB13_78:
	mov.b32 	%r2376, 2;
	mov.b32 	%r2378, -1;
	// begin inline asm
	shfl.sync.down.b32 %r2339, %r2871, %r2376, %r162, %r2378;
	// end inline asm
	// begin inline asm
	shfl.sync.down.b32 %r2344, %r2868, %r2376, %r162, %r2378;
	// end inline asm
	// begin inline asm
	shfl.sync.down.b32 %r2349, %r2869, %r2376, %r162, %r2378;
	// end inline asm
	// begin inline asm
	shfl.sync.down.b32 %r2354, %r2870, %r2376, %r162, %r2378;
	// end inline asm
	mov.b64 	%rd605, %fd763;
	mov.b64 	{%r2360, %r2365}, %rd605;
	// begin inline asm
	shfl.sync.down.b32 %r2359, %r2360, %r2376, %r162, %r2378;
	// end inline asm
	// begin inline asm
	shfl.sync.down.b32 %r2364, %r2365, %r2376, %r162, %r2378;
	// end inline asm
	mov.b64 	%rd606, %fd764;
	mov.b64 	{%r2370, %r2375}, %rd606;
	// begin inline asm
	shfl.sync.down.b32 %r2369, %r2370, %r2376, %r162, %r2378;
	// end inline asm
	// begin inline asm
	shfl.sync.down.b32 %r2374, %r2375, %r2376, %r162, %r2378;
	// end inline asm
	setp.gt.s32 	%p245, %r88, %r162;
	@%p245 bra 	$L__BB13_81;
	add.s32 	%r184, %r2339, %r2871;
	setp.ne.s32 	%p246, %r2871, 0;
	mov.u32 	%r2871, %r184;
	@%p246 bra 	$L__BB13_81;
	mov.b64 	%rd607, {%r2359, %r2364};
	mov.b64 	%fd615, %rd607;
	add.f64 	%fd763, %fd763, %fd615;
	mov.b64 	%rd608, {%r2369, %r2374};
	mov.b64 	%fd616, %rd608;
	add.f64 	%fd764, %fd764, %fd616;
$L__BB13_81:
	mov.b32 	%r2418, 4;
	mov.b32 	%r2420, -1;
	// begin inline asm
	shfl.sync.down.b32 %r2381, %r2871, %r2418, %r162, %r2420;
	// end inline asm
	// begin inline asm
	shfl.sync.down.b32 %r2386, %r2868, %r2418, %r162, %r2420;
	// end inline asm
	// begin inline asm
	shfl.sync.down.b32 %r2391, %r2869, %r2418, %r162, %r2420;
	// end inline asm
	// begin inline asm
	shfl.sync.down.b32 %r2396, %r2870, %r2418, %r162, %r2420;
	// end inline asm
	mov.b64 	%rd609, %fd763;
	mov.b64 	{%r2402, %r2407}, %rd609;
	// begin inline asm
	shfl.sync.down.b32 %r2401, %r2402, %r2418, %r162, %r2420;
	// end inline asm
	// begin inline asm
	shfl.sync.down.b32 %r2406, %r2407, %r2418, %r162, %r2420;
	// end inline asm
	mov.b64 	%rd610, %fd764;
	mov.b64 	{%r2412, %r2417}, %rd610;
	// begin inline asm
	shfl.sync.down.b32 %r2411, %r2412, %r2418, %r162, %r2420;
	// end inline asm
	// begin inline asm
	shfl.sync.down.b32 %r2416, %r2417, %r2418, %r162, %r2420;
	// end inline asm
	setp.gt.s32 	%p247, %r102, %r162;
	@%p247 bra 	$L__BB13_84;
	add.s32 	%r197, %r2381, %r2871;
	setp.ne.s32 	%p248, %r2871, 0;
	mov.u32 	%r2871, %r197;
	@%p248 bra 	$L__BB13_84;
	mov.b64 	%rd611, {%r2401, %r2406};
	mov.b64 	%fd617, %rd611;
	add.f64 	%fd763, %fd763, %fd617;
	mov.b64 	%rd612, {%r2411, %r2416};
	mov.b64 	%fd618, %rd612;
	add.f64 	%fd764, %fd764, %fd618;
$L__BB13_84:
	mov.b32 	%r2460, 8;
	mov.b32 	%r2462, -1;
	// begin inline asm
	shfl.sync.down.b32 %r2423, %r2871, %r2460, %r162, %r2462;
	// end inline asm
	// begin inline asm
	shfl.sync.down.b32 %r2428, %r2868, %r2460, %r162, %r2462;
	// end inline asm
	// begin inline asm
	shfl.sync.down.b32 %r2433, %r2869, %r2460, %r162, %r2462;
	// end inline asm
	// begin inline asm
	shfl.sync.down.b32 %r2438, %r2870, %r2460, %r162, %r2462;
	// end inline asm
	mov.b64 	%rd613, %fd763;
	mov.b64 	{%r2444, %r2449}, %rd613;
	// begin inline asm
	shfl.sync.down.b32 %r2443, %r2444, %r2460, %r162, %r2462;
	// end inline asm
	// begin inline asm
	shfl.sync.down.b32 %r2448, %r2449, %r2460, %r162, %r2462;
	// end inline asm
	mov.b64 	%rd614, %fd764;
	mov.b64 	{%r2454, %r2459}, %rd614;
	// begin inline asm
	shfl.sync.down.b32 %r2453, %r2454, %r2460, %r162, %r2462;
	// end inline asm
	// begin inline asm
	shfl.sync.down.b32 %r2458, %r2459, %r2460, %r162, %r2462;
	// end inline asm
	setp.gt.s32 	%p249, %r116, %r162;
	@%p249 bra 	$L__BB13_87;
	add.s32 	%r210, %r2423, %r2871;
	setp.ne.s32 	%p250, %r2871, 0;
	mov.u32 	%r2871, %r210;
	@%p250 bra 	$L__BB13_87;
	mov.b64 	%rd615, {%r2443, %r2448};
	mov.b64 	%fd619, %rd615;
	add.f64 	%fd763, %fd763, %fd619;
	mov.b64 	%rd616, {%r2453, %r2458};
	mov.b64 	%fd620, %rd616;
	add.f64 	%fd764, %fd764, %fd620;
$L__BB13_87:
	mov.b32 	%r2502, 16;
	mov.b32 	%r2504, -1;
	// begin inline asm
	shfl.sync.down.b32 %r2465, %r2871, %r2502, %r162, %r2504;
	// end inline asm
	// begin inline asm
	shfl.sync.down.b32 %r2470, %r2868, %r2502, %r162, %r2504;
	// end inline asm
	// begin inline asm
	shfl.sync.down.b32 %r2475, %r2869, %r2502, %r162, %r2504;
	// end inline asm
	// begin inline asm
	shfl.sync.down.b32 %r2480, %r2870, %r2502, %r162, %r2504;
	// end inline asm
	mov.b64 	%rd617, %fd763;
	mov.b64 	{%r2486, %r2491}, %rd617;
	// begin inline asm
	shfl.sync.down.b32 %r2485, %r2486, %r2502, %r162, %r2504;
	// end inline asm
	// begin inline asm
	shfl.sync.down.b32 %r2490, %r2491, %r2502, %r162, %r2504;
	// end inline asm
	mov.b64 	%rd618, %fd764;
	mov.b64 	{%r2496, %r2501}, %rd618;
	// begin inline asm
	shfl.sync.down.b32 %r2495, %r2496, %r2502, %r162, %r2504;
	// end inline asm
	// begin inline asm
	shfl.sync.down.b32 %r2500, %r2501, %r2502, %r162, %r2504;
	// end inline asm
	setp.gt.s32 	%p251, %r130, %r162;
	@%p251 bra 	$L__BB13_90;
	add.s32 	%r220, %r2465, %r2871;
	setp.ne.s32 	%p252, %r2871, 0;
	mov.u32 	%r2871, %r220;
	@%p252 bra 	$L__BB13_90;
	mov.b64 	%rd619, {%r2485, %r2490};
	mov.b64 	%fd621, %rd619;
	add.f64 	%fd763, %fd763, %fd621;
	mov.b64 	%rd620, {%r2495, %r2500};
	mov.b64 	%fd622, %rd620;
	add.f64 	%fd764, %fd764, %fd622;
$L__BB13_90:
	add.s32 	%r222, %r2871, %r2829;
	setp.eq.s32 	%p253, %r2829, 0;
	add.f64 	%fd623, %fd743, %fd763;
	add.f64 	%fd624, %fd744, %fd764;
	selp.f64 	%fd743, %fd623, %fd743, %p253;
	selp.f64 	%fd744, %fd624, %fd744, %p253;
	add.s32 	%r2862, %r2862, -32;
	mov.u32 	%r2829, %r222;
	bra.uni 	$L__BB13_68;
$L__BB13_91:
	setp.ne.s32 	%p218, %r2892, 0;
	@%p218 bra 	$L__BB13_93;
	add.s32 	%r2224, %r2829, %r49;
	setp.eq.s32 	%p219, %r49, 0;
	add.f64 	%fd593, %fd37, %fd743;
	add.f64 	%fd594, %fd38, %fd744;
	selp.f64 	%fd595, %fd593, %fd37, %p219;
	selp.f64 	%fd596, %fd594, %fd38, %p219;
	mul.wide.u32 	%rd538, %r1, 32;
	add.s64 	%rd539, %rd120, %rd538;
	add.s64 	%rd531, %rd539, 1024;
	mov.b64 	%rd535, %fd595;
	mov.b64 	%rd536, %fd596;
	mov.b32 	%r2225, 0;
	mov.b64 	%rd532, {%r2224, %r2225};
	mov.b64 	%rd533, 0;
	// begin inline asm
	st.cg.v2.u64 [%rd531], {%rd532, %rd533};
	// end inline asm
	add.s64 	%rd534, %rd539, 1040;
	// begin inline asm
	st.cg.v2.u64 [%rd534], {%rd535, %rd536};
	// end inline asm
	mul.wide.u32 	%rd540, %r1, 4;
	add.s64 	%rd541, %rd118, %rd540;
	add.s64 	%rd537, %rd541, 128;
	mov.b32 	%r2223, 101;
	// begin inline asm
	st.release.gpu.u32 [%rd537], %r2223;
	// end inline asm
	st.shared.v4.u32 	[_ZN6thrust24THRUST_300001_SM_1000_NS8cuda_cub4core6detail5shmemE+336], {%r2829, %r2834, %r2835, %r2836};
	st.shared.v2.f64 	[_ZN6thrust24THRUST_300001_SM_1000_NS8cuda_cub4core6detail5shmemE+352], {%fd743, %fd744};
	st.shared.v4.u32 	[_ZN6thrust24THRUST_300001_SM_1000_NS8cuda_cub4core6detail5shmemE+368], {%r2224, %r2225, %r2225, %r2225};
	st.shared.v2.f64 	[_ZN6thrust24THRUST_300001_SM_1000_NS8cuda_cub4core6detail5shmemE+384], {%fd595, %fd596};
$L__BB13_93:
	setp.ne.s32 	%p220, %r1672, 0;
	@%p220 bra 	$L__BB13_95;
	st.shared.v4.u32 	[_ZN6thrust24THRUST_300001_SM_1000_NS8cuda_cub4core6detail5shmemE+272], {%r2829, %r2834, %r2835, %r2836};
	st.shared.v2.f64 	[_ZN6thrust24THRUST_300001_SM_1000_NS8cuda_cub4core6detail5shmemE+288], {%fd743, %fd744};
	mov.f64 	%fd771, %fd744;
	mov.f64 	%fd772, %fd743;
	mov.u32 	%r2884, %r2829;
$L__BB13_95:
	setp.eq.s32 	%p221, %r2892, 0;
	bar.sync 	0;
	@%p221 bra 	$L__BB13_98;
	ld.shared.u32 	%r2226, [_ZN6thrust24THRUST_300001_SM_1000_NS8cuda_cub4core6detail5shmemE+272];
	add.s32 	%r225, %r2226, %r2884;
	setp.ne.s32 	%p222, %r2884, 0;
	mov.u32 	%r2884, %r225;
	@%p222 bra 	$L__BB13_98;
	ld.shared.v2.f64 	{%fd597, %fd598}, [_ZN6thrust24THRUST_300001_SM_1000_NS8cuda_cub4core6detail5shmemE+288];
	add.f64 	%fd772, %fd772, %fd597;
	add.f64 	%fd771, %fd771, %fd598;
$L__BB13_98:
	setp.ne.s64 	%p223, %rd26, %rd27;
	setp.ne.s64 	%p224, %rd699, %rd26;
	add.s32 	%r227, %r2884, %r44;
	add.f64 	%fd599, %fd772, %fd25;
	add.f64 	%fd600, %fd771, %fd26;
	selp.f64 	%fd105, %fd25, %fd599, %p224;
	selp.f64 	%fd106, %fd26, %fd600, %p224;
	add.s32 	%r228, %r45, %r2884;
	add.f64 	%fd601, %fd105, %fd27;
	add.f64 	%fd602, %fd106, %fd28;
	selp.f64 	%fd107, %fd27, %fd601, %p223;
	selp.f64 	%fd108, %fd28, %fd602, %p223;
	ld.shared.u32 	%r229, [_ZN6thrust24THRUST_300001_SM_1000_NS8cuda_cub4core6detail5shmemE+400];
	ld.shared.u32 	%r230, [_ZN6thrust24THRUST_300001_SM_1000_NS8cuda_cub4core6detail5shmemE+336];
	setp.lt.s32 	%p225, %r229, 257;
	@%p225 bra 	$L__BB13_112;
	setp.eq.s64 	%p229, %rd699, %rd26;
	bar.sync 	0;
	@%p229 bra 	$L__BB13_101;
	sub.s32 	%r2227, %r2884, %r230;
	shl.b32 	%r2228, %r2227, 5;
	mov.u32 	%r2229, _ZN6thrust24THRUST_300001_SM_1000_NS8cuda_cub4core6detail5shmemE;
	add.s32 	%r2230, %r2229, %r2228;
	st.shared.u64 	[%r2230], %rd699;
	st.shared.v2.f64 	[%r2230+16], {%fd772, %fd771};
$L__BB13_101:
	setp.eq.s64 	%p230, %rd26, %rd27;
	@%p230 bra 	$L__BB13_103;
	sub.s32 	%r2231, %r227, %r230;
	shl.b32 	%r2232, %r2231, 5;
	mov.u32 	%r2233, _ZN6thrust24THRUST_300001_SM_1000_NS8cuda_cub4core6detail5shmemE;
	add.s32 	%r2234, %r2233, %r2232;
	st.shared.u64 	[%r2234], %rd26;
	st.shared.v2.f64 	[%r2234+16], {%fd105, %fd106};
$L__BB13_103:
	setp.eq.s64 	%p231, %rd27, %rd28;
	@%p231 bra 	$L__BB13_105;
	sub.s32 	%r2235, %r228, %r230;
	shl.b32 	%r2236, %r2235, 5;
	mov.u32 	%r2237, _ZN6thrust24THRUST_300001_SM_1000_NS8cuda_cub4core6detail5shmemE;
	add.s32 	%r2238, %r2237, %r2236;
	st.shared.u64 	[%r2238], %rd27;
	st.shared.v2.f64 	[%r2238+16], {%fd107, %fd108};
$L__BB13_105:
	bar.sync 	0;
	setp.ge.s32 	%p232, %r2892, %r229;
	@%p232 bra 	$L__BB13_266;
	not.b32 	%r2239, %r2892;
	add.s32 	%r231, %r229, %r2239;
	and.b32  	%r2240, %r231, 768;
	setp.eq.s32 	%p233, %r2240, 768;
	@%p233 bra 	$L__BB13_109;
	shr.u32 	%r2241, %r231, 8;
	add.s32 	%r2242, %r2241, 1;
	and.b32  	%r2243, %r2242, 3;
	shl.b32 	%r2244, %r2892, 5;
	mov.u32 	%r2245, _ZN6thrust24THRUST_300001_SM_1000_NS8cuda_cub4core6detail5shmemE;
	add.s32 	%r2246, %r2244, %r2245;
	add.s32 	%r2888, %r2246, 16;
	add.s32 	%r2887, %r2892, %r230;
	neg.s32 	%r2886, %r2243;
	shl.b32 	%r2247, %r2242, 8;
	and.b32  	%r2248, %r2247, 768;
	add.s32 	%r2892, %r2892, %r2248;
$L__BB13_108:
	.pragma "nounroll";
	mul.wide.s32 	%rd554, %r2887, 16;
	add.s64 	%rd555, %rd8, %rd554;
	mul.wide.s32 	%rd556, %r2887, 8;
	add.s64 	%rd557, %rd7, %rd556;
	ld.shared.u64 	%rd558, [%r2888+-16];
	ld.shared.v2.f64 	{%fd603, %fd604}, [%r2888];
	st.global.u64 	[%rd557], %rd558;
	st.global.v2.f64 	[%rd555], {%fd603, %fd604};
	add.s32 	%r2888, %r2888, 8192;
	add.s32 	%r2887, %r2887, 256;
	add.s32 	%r2886, %r2886, 1;
	setp.ne.s32 	%p234, %r2886, 0;
	@%p234 bra 	$L__BB13_108;
$L__BB13_109:
	setp.lt.u32 	%p235, %r231, 768;
	@%p235 bra 	$L__BB13_266;
	shl.b32 	%r2249, %r2892, 5;
	mov.u32 	%r2250, _ZN6thrust24THRUST_300001_SM_1000_NS8cuda_cub4core6detail5shmemE;
	add.s32 	%r2251, %r2249, %r2250;
	add.s32 	%r2891, %r2251, 16384;
	add.s64 	%rd37, %rd7, 4096;
	add.s32 	%r2890, %r2892, %r230;
	add.s64 	%rd38, %rd8, 8192;
$L__BB13_111:
	mul.wide.s32 	%rd559, %r2890, 8;
	add.s64 	%rd560, %rd37, %rd559;
	mul.wide.s32 	%rd561, %r2890, 16;
	add.s64 	%rd562, %rd38, %rd561;
	ld.shared.u64 	%rd563, [%r2891+-16384];
	ld.shared.v2.f64 	{%fd605, %fd606}, [%r2891+-16368];
	st.global.u64 	[%rd560+-4096], %rd563;
	st.global.v2.f64 	[%rd562+-8192], {%fd605, %fd606};
	ld.shared.u64 	%rd564, [%r2891+-8192];
	ld.shared.v2.f64 	{%fd607, %fd608}, [%r2891+-8176];
	st.global.u64 	[%rd560+-2048], %rd564;
	st.global.v2.f64 	[%rd562+-4096], {%fd607, %fd608};
	ld.shared.u64 	%rd565, [%r2891];
	ld.shared.v2.f64 	{%fd609, %fd610}, [%r2891+16];
	st.global.u64 	[%rd560], %rd565;
	st.global.v2.f64 	[%rd562], {%fd609, %fd610};
	ld.shared.u64 	%rd566, [%r2891+8192];
	ld.shared.v2.f64 	{%fd611, %fd612}, [%r2891+8208];
	st.global.u64 	[%rd560+2048], %rd566;
	st.global.v2.f64 	[%rd562+4096], {%fd611, %fd612};
	add.s32 	%r2892, %r2892, 1024;
	add.s32 	%r2891, %r2891, 32768;
	add.s32 	%r2890, %r2890, 1024;
	setp.lt.s32 	%p236, %r2892, %r229;
	@%p236 bra 	$L__BB13_111;
	bra.uni 	$L__BB13_266;
$L__BB13_112:
	setp.eq.s64 	%p226, %rd699, %rd26;
	@%p226 bra 	$L__BB13_114;
	mul.wide.s32 	%rd542, %r2884, 8;
	add.s64 	%rd543, %rd7, %rd542;
	st.global.u64 	[%rd543], %rd699;
	mul.wide.s32 	%rd544, %r2884, 16;
	add.s64 	%rd545, %rd8, %rd544;
	st.global.v2.f64 	[%rd545], {%fd772, %fd771};
$L__BB13_114:
	setp.eq.s64 	%p227, %rd26, %rd27;
	@%p227 bra 	$L__BB13_116;
	mul.wide.s32 	%rd546, %r227, 8;
	add.s64 	%rd547, %rd7, %rd546;
	st.global.u64 	[%rd547], %rd26;
	mul.wide.s32 	%rd548, %r227, 16;
	add.s64 	%rd549, %rd8, %rd548;
	st.global.v2.f64 	[%rd549], {%fd105, %fd106};
$L__BB13_116:
	setp.eq.s64 	%p228, %rd27, %rd28;
	@%p228 bra 	$L__BB13_266;
	mul.wide.s32 	%rd550, %r228, 8;
	add.s64 	%rd551, %rd7, %rd550;
	st.global.u64 	[%rd551], %rd27;
	mul.wide.s32 	%rd552, %r228, 16;
	add.s64 	%rd553, %rd8, %rd552;
	st.global.v2.f64 	[%rd553], {%fd107, %fd108};
	bra.uni 	$L__BB13_266;
$L__BB13_118:
	setp.lt.s32 	%p7, %r3, 1;
	@%p7 bra 	$L__BB13_266;
	setp.ne.s32 	%p8, %r1, 0;
	@%p8 bra 	$L__BB13_165;
	mul.wide.u32 	%rd341, %r2, 8;
	add.s64 	%rd340, %rd5, %rd341;
	// begin inline asm
	ld.global.nc.u64 %rd702, [%rd340];
	// end inline asm
	mov.u32 	%r251, %tid.x;
	and.b32  	%r1355, %r251, 31;
	and.b32  	%r1356, %r251, 992;
	mul.lo.s32 	%r1357, %r1356, 3;
	or.b32  	%r252, %r1357, %r1355;
	setp.ge.u32 	%p107, %r252, %r3;
	mov.u64 	%rd700, %rd702;
	@%p107 bra 	$L__BB13_122;
	mul.wide.u32 	%rd344, %r252, 8;
	add.s64 	%rd343, %rd340, %rd344;
	// begin inline asm
	ld.global.nc.u64 %rd700, [%rd343];
	// end inline asm
$L__BB13_122:
	add.s32 	%r253, %r252, 32;
	setp.ge.u32 	%p108, %r253, %r3;
	shl.b32 	%r1358, %r252, 3;
	cvt.u64.u32 	%rd345, %r1358;
	add.s64 	%rd43, %rd340, %rd345;
	mov.u64 	%rd701, %rd702;
	@%p108 bra 	$L__BB13_124;
	add.s64 	%rd347, %rd43, 256;
	// begin inline asm
	ld.global.nc.u64 %rd701, [%rd347];
	// end inline asm
$L__BB13_124:
	add.s32 	%r254, %r252, 64;
	setp.ge.u32 	%p109, %r254, %r3;
	@%p109 bra 	$L__BB13_126;
	add.s64 	%rd349, %rd43, 512;
	// begin inline asm
	ld.global.nc.u64 %rd702, [%rd349];
	// end inline asm
$L__BB13_126:
	setp.ge.u32 	%p110, %r252, %r3;
	// begin inline asm
	mov.u32 %r1359, %laneid;
	// end inline asm
	shr.u32 	%r256, %r251, 5;
	mad.lo.s32 	%r257, %r256, 96, %r1359;
	shl.b32 	%r1360, %r257, 3;
	mov.u32 	%r1361, _ZN6thrust24THRUST_300001_SM_1000_NS8cuda_cub4core6detail5shmemE;
	add.s32 	%r258, %r1361, %r1360;
	st.shared.u64 	[%r258], %rd700;
	st.shared.u64 	[%r258+256], %rd701;
	st.shared.u64 	[%r258+512], %rd702;
	bar.warp.sync 	-1;
	shl.b32 	%r259, %r1359, 1;
	shl.b32 	%r1362, %r1359, 4;
	add.s32 	%r260, %r258, %r1362;
	ld.shared.u64 	%rd48, [%r260];
	ld.shared.u64 	%rd49, [%r260+8];
	ld.shared.u64 	%rd50, [%r260+16];
	bar.sync 	0;
	mul.wide.u32 	%rd353, %r2, 16;
	add.s64 	%rd352, %rd6, %rd353;
	// begin inline asm
	ld.global.nc.v2.u64 {%rd707, %rd708}, [%rd352];
	// end inline asm
	mov.u64 	%rd703, %rd707;
	mov.u64 	%rd704, %rd708;
	@%p110 bra 	$L__BB13_128;
	mul.wide.u32 	%rd357, %r252, 16;
	add.s64 	%rd356, %rd352, %rd357;
	// begin inline asm
	ld.global.nc.v2.u64 {%rd703, %rd704}, [%rd356];
	// end inline asm
$L__BB13_128:
	setp.ge.u32 	%p111, %r253, %r3;
	shl.b32 	%r1363, %r252, 4;
	cvt.u64.u32 	%rd358, %r1363;
	add.s64 	%rd58, %rd352, %rd358;
	mov.u64 	%rd705, %rd707;
	mov.u64 	%rd706, %rd708;
	@%p111 bra 	$L__BB13_130;
	add.s64 	%rd361, %rd58, 512;
	// begin inline asm
	ld.global.nc.v2.u64 {%rd705, %rd706}, [%rd361];
	// end inline asm
$L__BB13_130:
	setp.ge.u32 	%p112, %r254, %r3;
	@%p112 bra 	$L__BB13_132;
	add.s64 	%rd364, %rd58, 1024;
	// begin inline asm
	ld.global.nc.v2.u64 {%rd707, %rd708}, [%rd364];
	// end inline asm
$L__BB13_132:
	add.s32 	%r1366, %r258, %r1360;
	st.shared.v2.u64 	[%r1366], {%rd703, %rd704};
	st.shared.v2.u64 	[%r1366+512], {%rd705, %rd706};
	st.shared.v2.u64 	[%r1366+1024], {%rd707, %rd708};
	bar.warp.sync 	-1;
	add.s32 	%r1367, %r257, %r259;
	shl.b32 	%r1368, %r1367, 3;
	add.s32 	%r1369, %r260, %r1368;
	ld.shared.v2.f64 	{%fd777, %fd778}, [%r1369];
	ld.shared.v2.f64 	{%fd111, %fd112}, [%r1369+16];
	ld.shared.v2.f64 	{%fd114, %fd113}, [%r1369+32];
	bar.sync 	0;
	shl.b32 	%r1370, %r251, 3;
	add.s32 	%r1372, %r1361, %r1370;
	add.s32 	%r261, %r1372, 2480;
	st.shared.u64 	[%r1372+2480], %rd50;
	bar.sync 	0;
	setp.eq.s32 	%p113, %r251, 0;
	mov.b32 	%r2893, 1;
	@%p113 bra 	$L__BB13_134;
	ld.shared.u64 	%rd709, [%r261+-8];
	setp.ne.s64 	%p114, %rd709, %rd48;
	selp.u32 	%r2893, 1, 0, %p114;
$L__BB13_134:
	setp.eq.s32 	%p115, %r251, 0;
	setp.ne.s64 	%p116, %rd48, %rd49;
	setp.ne.s64 	%p117, %rd49, %rd50;
	mul.lo.s32 	%r1613, %r251, 3;
	setp.eq.s32 	%p118, %r1613, %r3;
	selp.u32 	%r1614, 1, 0, %p118;
	selp.b32 	%r1615, %r1614, %r2893, %p118;
	selp.b32 	%r264, %r1614, %r1615, %p115;
	add.s32 	%r1616, %r1613, 1;
	setp.eq.s32 	%p119, %r1616, %r3;
	or.pred  	%p1, %p119, %p116;
	selp.u32 	%r265, 1, 0, %p1;
	add.s32 	%r1617, %r1613, 2;
	setp.eq.s32 	%p120, %r1617, %r3;
	or.pred  	%p2, %p120, %p117;
	selp.u32 	%r1618, 1, 0, %p2;
	add.s32 	%r1619, %r264, %r265;
	add.f64 	%fd365, %fd777, %fd111;
	add.f64 	%fd366, %fd778, %fd112;
	selp.f64 	%fd367, %fd111, %fd365, %p1;
	selp.f64 	%fd368, %fd112, %fd366, %p1;
	add.s32 	%r1374, %r1619, %r1618;
	add.f64 	%fd369, %fd367, %fd114;
	add.f64 	%fd370, %fd368, %fd113;
	selp.f64 	%fd371, %fd114, %fd369, %p2;
	mov.b64 	%rd366, %fd371;
	mov.b64 	{%r1394, %r1399}, %rd366;
	selp.f64 	%fd372, %fd113, %fd370, %p2;
	mov.b64 	%rd367, %fd372;
	mov.b64 	{%r1404, %r1409}, %rd367;
	mov.b32 	%r1610, 1;
	mov.b32 	%r1611, 0;
	mov.b32 	%r1612, -1;
	// begin inline asm
	shfl.sync.up.b32 %r1373, %r1374, %r1610, %r1611, %r1612;
	// end inline asm
	// begin inline asm
	shfl.sync.up.b32 %r1378, %r1611, %r1610, %r1611, %r1612;
	// end inline asm
	// begin inline asm
	shfl.sync.up.b32 %r1383, %r1611, %r1610, %r1611, %r1612;
	// end inline asm
	// begin inline asm
	shfl.sync.up.b32 %r1388, %r1611, %r1610, %r1611, %r1612;
	// end inline asm
	// begin inline asm
	shfl.sync.up.b32 %r1393, %r1394, %r1610, %r1611, %r1612;
	// end inline asm
	// begin inline asm
	shfl.sync.up.b32 %r1398, %r1399, %r1610, %r1611, %r1612;
	// end inline asm
	mov.b64 	%rd368, {%r1393, %r1398};
	mov.b64 	%fd373, %rd368;
	// begin inline asm
	shfl.sync.up.b32 %r1403, %r1404, %r1610, %r1611, %r1612;
	// end inline asm
	// begin inline asm
	shfl.sync.up.b32 %r1408, %r1409, %r1610, %r1611, %r1612;
	// end inline asm
	mov.b64 	%rd369, {%r1403, %r1408};
	mov.b64 	%fd374, %rd369;
	setp.eq.s32 	%p121, %r1374, 0;
	add.f64 	%fd375, %fd371, %fd373;
	add.f64 	%fd376, %fd372, %fd374;
	selp.f64 	%fd377, %fd375, %fd371, %p121;
	selp.f64 	%fd378, %fd376, %fd372, %p121;
	setp.lt.s32 	%p122, %r1359, 1;
	selp.b32 	%r1620, 0, %r1373, %p122;
	add.s32 	%r1414, %r1374, %r1620;
	selp.f64 	%fd379, %fd371, %fd377, %p122;
	mov.b64 	%rd370, %fd379;
	mov.b64 	{%r1434, %r1439}, %rd370;
	selp.f64 	%fd380, %fd372, %fd378, %p122;
	mov.b64 	%rd371, %fd380;
	mov.b64 	{%r1444, %r1449}, %rd371;
	mov.b32 	%r1450, 2;
	// begin inline asm
	shfl.sync.up.b32 %r1413, %r1414, %r1450, %r1611, %r1612;
	// end inline asm
	// begin inline asm
	shfl.sync.up.b32 %r1418, %r1611, %r1450, %r1611, %r1612;
	// end inline asm
	// begin inline asm
	shfl.sync.up.b32 %r1423, %r1611, %r1450, %r1611, %r1612;
	// end inline asm
	// begin inline asm
	shfl.sync.up.b32 %r1428, %r1611, %r1450, %r1611, %r1612;
	// end inline asm
	// begin inline asm
	shfl.sync.up.b32 %r1433, %r1434, %r1450, %r1611, %r1612;
	// end inline asm
	// begin inline asm
	shfl.sync.up.b32 %r1438, %r1439, %r1450, %r1611, %r1612;
	// end inline asm
	mov.b64 	%rd372, {%r1433, %r1438};
	mov.b64 	%fd381, %rd372;
	// begin inline asm
	shfl.sync.up.b32 %r1443, %r1444, %r1450, %r1611, %r1612;
	// end inline asm
	// begin inline asm
	shfl.sync.up.b32 %r1448, %r1449, %r1450, %r1611, %r1612;
	// end inline asm
	mov.b64 	%rd373, {%r1443, %r1448};
	mov.b64 	%fd382, %rd373;
	setp.eq.s32 	%p123, %r1414, 0;
	add.f64 	%fd383, %fd379, %fd381;
	add.f64 	%fd384, %fd380, %fd382;
	selp.f64 	%fd385, %fd383, %fd379, %p123;
	selp.f64 	%fd386, %fd384, %fd380, %p123;
	setp.lt.s32 	%p124, %r1359, 2;
	selp.b32 	%r1621, 0, %r1413, %p124;
	add.s32 	%r1454, %r1414, %r1621;
	selp.f64 	%fd387, %fd379, %fd385, %p124;
	mov.b64 	%rd374, %fd387;
	mov.b64 	{%r1474, %r1479}, %rd374;
	selp.f64 	%fd388, %fd380, %fd386, %p124;
	mov.b64 	%rd375, %fd388;
	mov.b64 	{%r1484, %r1489}, %rd375;
	mov.b32 	%r1490, 4;
	// begin inline asm
	shfl.sync.up.b32 %r1453, %r1454, %r1490, %r1611, %r1612;
	// end inline asm
	// begin inline asm
	shfl.sync.up.b32 %r1458, %r1611, %r1490, %r1611, %r1612;
	// end inline asm
	// begin inline asm
	shfl.sync.up.b32 %r1463, %r1611, %r1490, %r1611, %r1612;
	// end inline asm
	// begin inline asm
	shfl.sync.up.b32 %r1468, %r1611, %r1490, %r1611, %r1612;
	// end inline asm
	// begin inline asm
	shfl.sync.up.b32 %r1473, %r1474, %r1490, %r1611, %r1612;
	// end inline asm
	// begin inline asm
	shfl.sync.up.b32 %r1478, %r1479, %r1490, %r1611, %r1612;
	// end inline asm
	mov.b64 	%rd376, {%r1473, %r1478};
	mov.b64 	%fd389, %rd376;
	// begin inline asm
	shfl.sync.up.b32 %r1483, %r1484, %r1490, %r1611, %r1612;
	// end inline asm
	// begin inline asm
	shfl.sync.up.b32 %r1488, %r1489, %r1490, %r1611, %r1612;
	// end inline asm
	mov.b64 	%rd377, {%r1483, %r1488};
	mov.b64 	%fd390, %rd377;
	setp.eq.s32 	%p125, %r1454, 0;
	add.f64 	%fd391, %fd387, %fd389;
	add.f64 	%fd392, %fd388, %fd390;
	selp.f64 	%fd393, %fd391, %fd387, %p125;
	selp.f64 	%fd394, %fd392, %fd388, %p125;
	setp.lt.s32 	%p126, %r1359, 4;
	selp.b32 	%r1622, 0, %r1453, %p126;
	add.s32 	%r1494, %r1454, %r1622;
	selp.f64 	%fd395, %fd387, %fd393, %p126;
	mov.b64 	%rd378, %fd395;
	mov.b64 	{%r1514, %r1519}, %rd378;
	selp.f64 	%fd396, %fd388, %fd394, %p126;
	mov.b64 	%rd379, %fd396;
	mov.b64 	{%r1524, %r1529}, %rd379;
	mov.b32 	%r1530, 8;
	// begin inline asm
	shfl.sync.up.b32 %r1493, %r1494, %r1530, %r1611, %r1612;
	// end inline asm
	// begin inline asm
	shfl.sync.up.b32 %r1498, %r1611, %r1530, %r1611, %r1612;
	// end inline asm
	// begin inline asm
	shfl.sync.up.b32 %r1503, %r1611, %r1530, %r1611, %r1612;
	// end inline asm
	// begin inline asm
	shfl.sync.up.b32 %r1508, %r1611, %r1530, %r1611, %r1612;
	// end inline asm
	// begin inline asm
	shfl.sync.up.b32 %r1513, %r1514, %r1530, %r1611, %r1612;
	// end inline asm
	// begin inline asm
	shfl.sync.up.b32 %r1518, %r1519, %r1530, %r1611, %r1612;
	// end inline asm
	mov.b64 	%rd380, {%r1513, %r1518};
	mov.b64 	%fd397, %rd380;
	// begin inline asm
	shfl.sync.up.b32 %r1523, %r1524, %r1530, %r1611, %r1612;
	// end inline asm
	// begin inline asm
	shfl.sync.up.b32 %r1528, %r1529, %r1530, %r1611, %r1612;
	// end inline asm
	mov.b64 	%rd381, {%r1523, %r1528};
	mov.b64 	%fd398, %rd381;
	setp.eq.s32 	%p127, %r1494, 0;
	add.f64 	%fd399, %fd395, %fd397;
	add.f64 	%fd400, %fd396, %fd398;
	selp.f64 	%fd401, %fd399, %fd395, %p127;
	selp.f64 	%fd402, %fd400, %fd396, %p127;
	setp.lt.s32 	%p128, %r1359, 8;
	selp.b32 	%r1623, 0, %r1493, %p128;
	add.s32 	%r1534, %r1494, %r1623;
	selp.f64 	%fd403, %fd395, %fd401, %p128;
	mov.b64 	%rd382, %fd403;
	mov.b64 	{%r1554, %r1559}, %rd382;
	selp.f64 	%fd404, %fd396, %fd402, %p128;
	mov.b64 	%rd383, %fd404;
	mov.b64 	{%r1564, %r1569}, %rd383;
	mov.b32 	%r1570, 16;
	// begin inline asm
	shfl.sync.up.b32 %r1533, %r1534, %r1570, %r1611, %r1612;
	// end inline asm
	// begin inline asm
	shfl.sync.up.b32 %r1538, %r1611, %r1570, %r1611, %r1612;
	// end inline asm
	// begin inline asm
	shfl.sync.up.b32 %r1543, %r1611, %r1570, %r1611, %r1612;
	// end inline asm
	// begin inline asm
	shfl.sync.up.b32 %r1548, %r1611, %r1570, %r1611, %r1612;
	// end inline asm
	// begin inline asm
	shfl.sync.up.b32 %r1553, %r1554, %r1570, %r1611, %r1612;
	// end inline asm
	// begin inline asm
	shfl.sync.up.b32 %r1558, %r1559, %r1570, %r1611, %r1612;
	// end inline asm
	mov.b64 	%rd384, {%r1553, %r1558};
	mov.b64 	%fd405, %rd384;
	// begin inline asm
	shfl.sync.up.b32 %r1563, %r1564, %r1570, %r1611, %r1612;
	// end inline asm
	// begin inline asm
	shfl.sync.up.b32 %r1568, %r1569, %r1570, %r1611, %r1612;
	// end inline asm
	mov.b64 	%rd385, {%r1563, %r1568};
	mov.b64 	%fd406, %rd385;
	setp.eq.s32 	%p129, %r1534, 0;
	add.f64 	%fd407, %fd403, %fd405;
	add.f64 	%fd408, %fd404, %fd406;
	selp.f64 	%fd115, %fd407, %fd403, %p129;
	selp.f64 	%fd116, %fd408, %fd404, %p129;
	setp.lt.s32 	%p130, %r1359, 16;
	selp.b32 	%r1624, 0, %r1533, %p130;
	add.s32 	%r1574, %r1534, %r1624;
	selp.f64 	%fd409, %fd403, %fd115, %p130;
	mov.b64 	%rd386, %fd409;
	mov.b64 	{%r1594, %r1599}, %rd386;
	selp.f64 	%fd410, %fd404, %fd116, %p130;
	mov.b64 	%rd387, %fd410;
	mov.b64 	{%r1604, %r1609}, %rd387;
	// begin inline asm
	shfl.sync.up.b32 %r2894, %r1574, %r1610, %r1611, %r1612;
	// end inline asm
	// begin inline asm
	shfl.sync.up.b32 %r1578, %r1611, %r1610, %r1611, %r1612;
	// end inline asm
	// begin inline asm
	shfl.sync.up.b32 %r1583, %r1611, %r1610, %r1611, %r1612;
	// end inline asm
	// begin inline asm
	shfl.sync.up.b32 %r1588, %r1611, %r1610, %r1611, %r1612;
	// end inline asm
	// begin inline asm
	shfl.sync.up.b32 %r1593, %r1594, %r1610, %r1611, %r1612;
	// end inline asm
	// begin inline asm
	shfl.sync.up.b32 %r1598, %r1599, %r1610, %r1611, %r1612;
	// end inline asm
	mov.b64 	%rd388, {%r1593, %r1598};
	mov.b64 	%fd775, %rd388;
	// begin inline asm
	shfl.sync.up.b32 %r1603, %r1604, %r1610, %r1611, %r1612;
	// end inline asm
	// begin inline asm
	shfl.sync.up.b32 %r1608, %r1609, %r1610, %r1611, %r1612;
	// end inline asm
	mov.b64 	%rd389, {%r1603, %r1608};
	mov.b64 	%fd776, %rd389;
	setp.ne.s32 	%p131, %r1359, 31;
	@%p131 bra 	$L__BB13_136;
	shl.b32 	%r1625, %r256, 5;
	add.s32 	%r1627, %r1361, %r1625;
	mov.b32 	%r1628, 0;
	st.shared.v4.u32 	[%r1627], {%r1574, %r1628, %r1628, %r1628};
	st.shared.v2.f64 	[%r1627+16], {%fd115, %fd116};
$L__BB13_136:
	bar.sync 	0;
	ld.shared.u32 	%r1629, [_ZN6thrust24THRUST_300001_SM_1000_NS8cuda_cub4core6detail5shmemE];
	ld.shared.v2.f64 	{%fd411, %fd412}, [_ZN6thrust24THRUST_300001_SM_1000_NS8cuda_cub4core6detail5shmemE+16];
	ld.shared.u32 	%r1630, [_ZN6thrust24THRUST_300001_SM_1000_NS8cuda_cub4core6detail5shmemE+32];
	ld.shared.v2.f64 	{%fd413, %fd414}, [_ZN6thrust24THRUST_300001_SM_1000_NS8cuda_cub4core6detail5shmemE+48];
	add.s32 	%r1631, %r1630, %r1629;
	setp.eq.s32 	%p132, %r1630, 0;
	add.f64 	%fd415, %fd411, %fd413;
	add.f64 	%fd416, %fd412, %fd414;
	selp.f64 	%fd417, %fd415, %fd413, %p132;
	selp.f64 	%fd418, %fd416, %fd414, %p132;
	setp.eq.s32 	%p133, %r256, 2;
	selp.b32 	%r1632, %r1631, %r1629, %p133;
	selp.f64 	%fd419, %fd417, %fd411, %p133;
	selp.f64 	%fd420, %fd418, %fd412, %p133;
	ld.shared.u32 	%r1633, [_ZN6thrust24THRUST_300001_SM_1000_NS8cuda_cub4core6detail5shmemE+64];
	ld.shared.v2.f64 	{%fd421, %fd422}, [_ZN6thrust24THRUST_300001_SM_1000_NS8cuda_cub4core6detail5shmemE+80];
	add.s32 	%r1634, %r1633, %r1631;
	setp.eq.s32 	%p134, %r1633, 0;
	add.f64 	%fd423, %fd417, %fd421;
	add.f64 	%fd424, %fd418, %fd422;
	selp.f64 	%fd425, %fd423, %fd421, %p134;
	selp.f64 	%fd426, %fd424, %fd422, %p134;
	setp.eq.s32 	%p135, %r256, 3;
	selp.b32 	%r1635, %r1634, %r1632, %p135;
	selp.f64 	%fd427, %fd425, %fd419, %p135;
	selp.f64 	%fd428, %fd426, %fd420, %p135;
	ld.shared.u32 	%r1636, [_ZN6thrust24THRUST_300001_SM_1000_NS8cuda_cub4core6detail5shmemE+96];
	ld.shared.v2.f64 	{%fd429, %fd430}, [_ZN6thrust24THRUST_300001_SM_1000_NS8cuda_cub4core6detail5shmemE+112];
	add.s32 	%r1637, %r1636, %r1634;
	setp.eq.s32 	%p136, %r1636, 0;
	add.f64 	%fd431, %fd425, %fd429;
	add.f64 	%fd432, %fd426, %fd430;
	selp.f64 	%fd433, %fd431, %fd429, %p136;
	selp.f64 	%fd434, %fd432, %fd430, %p136;
	setp.eq.s32 	%p137, %r256, 4;
	selp.b32 	%r1638, %r1637, %r1635, %p137;
	selp.f64 	%fd435, %fd433, %fd427, %p137;
	selp.f64 	%fd436, %fd434, %fd428, %p137;
	ld.shared.u32 	%r1639, [_ZN6thrust24THRUST_300001_SM_1000_NS8cuda_cub4core6detail5shmemE+128];
	ld.shared.v2.f64 	{%fd437, %fd438}, [_ZN6thrust24THRUST_300001_SM_1000_NS8cuda_cub4core6detail5shmemE+144];
	add.s32 	%r1640, %r1639, %r1637;
	setp.eq.s32 	%p138, %r1639, 0;
	add.f64 	%fd439, %fd433, %fd437;
	add.f64 	%fd440, %fd434, %fd438;
	selp.f64 	%fd441, %fd439, %fd437, %p138;
	selp.f64 	%fd442, %fd440, %fd438, %p138;
	setp.eq.s32 	%p139, %r256, 5;
	selp.b32 	%r1641, %r1640, %r1638, %p139;
	selp.f64 	%fd443, %fd441, %fd435, %p139;
	selp.f64 	%fd444, %fd442, %fd436, %p139;
	ld.shared.u32 	%r1642, [_ZN6thrust24THRUST_300001_SM_1000_NS8cuda_cub4core6detail5shmemE+160];
	ld.shared.v2.f64 	{%fd445, %fd446}, [_ZN6thrust24THRUST_300001_SM_1000_NS8cuda_cub4core6detail5shmemE+176];
	add.s32 	%r1643, %r1642, %r1640;
	setp.eq.s32 	%p140, %r1642, 0;
	add.f64 	%fd447, %fd441, %fd445;
	add.f64 	%fd448, %fd442, %fd446;
	selp.f64 	%fd449, %fd447, %fd445, %p140;
	selp.f64 	%fd450, %fd448, %fd446, %p140;
	setp.eq.s32 	%p141, %r256, 6;
	selp.b32 	%r1644, %r1643, %r1641, %p141;
	selp.f64 	%fd451, %fd449, %fd443, %p141;
	selp.f64 	%fd452, %fd450, %fd444, %p141;
	ld.shared.u32 	%r1645, [_ZN6thrust24THRUST_300001_SM_1000_NS8cuda_cub4core6detail5shmemE+192];
	ld.shared.v2.f64 	{%fd453, %fd454}, [_ZN6thrust24THRUST_300001_SM_1000_NS8cuda_cub4core6detail5shmemE+208];
	add.s32 	%r1646, %r1645, %r1643;
	setp.eq.s32 	%p142, %r1645, 0;
	add.f64 	%fd455, %fd449, %fd453;
	add.f64 	%fd456, %fd450, %fd454;
	selp.f64 	%fd457, %fd455, %fd453, %p142;
	selp.f64 	%fd458, %fd456, %fd454, %p142;
	setp.eq.s32 	%p143, %r256, 7;
	selp.b32 	%r268, %r1646, %r1644, %p143;
	selp.f64 	%fd119, %fd457, %fd451, %p143;
	selp.f64 	%fd120, %fd458, %fd452, %p143;
	ld.shared.u32 	%r1647, [_ZN6thrust24THRUST_300001_SM_1000_NS8cuda_cub4core6detail5shmemE+224];
	ld.shared.v2.f64 	{%fd459, %fd460}, [_ZN6thrust24THRUST_300001_SM_1000_NS8cuda_cub4core6detail5shmemE+240];
	add.s32 	%r2902, %r1647, %r1646;
	setp.eq.s32 	%p144, %r1647, 0;
	add.f64 	%fd461, %fd457, %fd459;
	add.f64 	%fd462, %fd458, %fd460;
	selp.f64 	%fd121, %fd461, %fd459, %p144;
	selp.f64 	%fd122, %fd462, %fd460, %p144;
	setp.lt.u32 	%p145, %r251, 32;
	@%p145 bra 	$L__BB13_138;
	setp.eq.s32 	%p146, %r2894, 0;
	add.f64 	%fd463, %fd119, %fd775;
	add.f64 	%fd464, %fd120, %fd776;
	selp.f64 	%fd465, %fd463, %fd775, %p146;
	selp.f64 	%fd466, %fd464, %fd776, %p146;
	setp.eq.s32 	%p147, %r1359, 0;
	selp.b32 	%r1648, 0, %r2894, %p147;
	add.s32 	%r2894, %r268, %r1648;
	selp.f64 	%fd775, %fd119, %fd465, %p147;
	selp.f64 	%fd776, %fd120, %fd466, %p147;
$L__BB13_138:
	setp.eq.s32 	%p148, %r251, 0;
	mov.b32 	%r2895, 0;
	mov.u32 	%r2896, %r264;
	@%p148 bra 	$L__BB13_141;
	add.s32 	%r2896, %r264, %r2894;
	setp.ne.s32 	%p149, %r264, 0;
	mov.u32 	%r2895, %r2894;
	@%p149 bra 	$L__BB13_141;
	add.f64 	%fd777, %fd775, %fd777;
	add.f64 	%fd778, %fd776, %fd778;
$L__BB13_141:
	add.s32 	%r275, %r2896, %r265;
	add.f64 	%fd467, %fd777, %fd111;
	add.f64 	%fd468, %fd778, %fd112;
	selp.f64 	%fd131, %fd111, %fd467, %p1;
	selp.f64 	%fd132, %fd112, %fd468, %p1;
	setp.lt.s32 	%p150, %r2902, 257;
	@%p150 bra 	$L__BB13_155;
	bar.sync 	0;
	setp.eq.s32 	%p154, %r264, 0;
	@%p154 bra 	$L__BB13_144;
	shl.b32 	%r1650, %r2895, 5;
	add.s32 	%r1652, %r1361, %r1650;
	st.shared.u64 	[%r1652], %rd709;
	st.shared.v2.f64 	[%r1652+16], {%fd775, %fd776};
$L__BB13_144:
	not.pred 	%p155, %p1;
	@%p155 bra 	$L__BB13_146;
	shl.b32 	%r1653, %r2896, 5;
	add.s32 	%r1655, %r1361, %r1653;
	st.shared.u64 	[%r1655], %rd48;
	st.shared.v2.f64 	[%r1655+16], {%fd777, %fd778};
$L__BB13_146:
	not.pred 	%p156, %p2;
	@%p156 bra 	$L__BB13_148;
	shl.b32 	%r1656, %r275, 5;
	add.s32 	%r1658, %r1361, %r1656;
	st.shared.u64 	[%r1658], %rd49;
	st.shared.v2.f64 	[%r1658+16], {%fd131, %fd132};
$L__BB13_148:
	bar.sync 	0;
	setp.ge.u32 	%p157, %r251, %r2902;
	@%p157 bra 	$L__BB13_161;
	not.b32 	%r1659, %r251;
	add.s32 	%r276, %r2902, %r1659;
	and.b32  	%r1660, %r276, 768;
	setp.eq.s32 	%p158, %r1660, 768;
	mov.u32 	%r2901, %r251;
	@%p158 bra 	$L__BB13_152;
	shr.u32 	%r1661, %r276, 8;
	add.s32 	%r1662, %r1661, 1;
	and.b32  	%r1663, %r1662, 3;
	mul.wide.u32 	%rd402, %r251, 16;
	add.s64 	%rd711, %rd8, %rd402;
	mul.wide.u32 	%rd403, %r251, 8;
	add.s64 	%rd710, %rd7, %rd403;
	shl.b32 	%r1664, %r251, 5;
	add.s32 	%r1666, %r1664, %r1361;
	add.s32 	%r2898, %r1666, 16;
	neg.s32 	%r2897, %r1663;
	shl.b32 	%r1667, %r1662, 8;
	and.b32  	%r1668, %r1667, 768;
	add.s32 	%r2901, %r251, %r1668;
$L__BB13_151:
	.pragma "nounroll";
	ld.shared.u64 	%rd404, [%r2898+-16];
	ld.shared.v2.f64 	{%fd469, %fd470}, [%r2898];
	st.global.u64 	[%rd710], %rd404;
	st.global.v2.f64 	[%rd711], {%fd469, %fd470};
	add.s64 	%rd711, %rd711, 4096;
	add.s64 	%rd710, %rd710, 2048;
	add.s32 	%r2898, %r2898, 8192;
	add.s32 	%r2897, %r2897, 1;
	setp.ne.s32 	%p159, %r2897, 0;
	@%p159 bra 	$L__BB13_151;
$L__BB13_152:
	setp.lt.u32 	%p160, %r276, 768;
	@%p160 bra 	$L__BB13_161;
	shl.b32 	%r1669, %r2901, 5;
	add.s32 	%r1671, %r1669, %r1361;
	add.s32 	%r2900, %r1671, 16384;
	mul.wide.u32 	%rd405, %r2901, 8;
	add.s64 	%rd406, %rd405, %rd7;
	add.s64 	%rd713, %rd406, 4096;
	mul.wide.u32 	%rd407, %r2901, 16;
	add.s64 	%rd408, %rd407, %rd8;
	add.s64 	%rd712, %rd408, 8192;
$L__BB13_154:
	ld.shared.u64 	%rd409, [%r2900+-16384];
	ld.shared.v2.f64 	{%fd471, %fd472}, [%r2900+-16368];
	st.global.u64 	[%rd713+-4096], %rd409;
	st.global.v2.f64 	[%rd712+-8192], {%fd471, %fd472};
	ld.shared.u64 	%rd410, [%r2900+-8192];
	ld.shared.v2.f64 	{%fd473, %fd474}, [%r2900+-8176];
	st.global.u64 	[%rd713+-2048], %rd410;
	st.global.v2.f64 	[%rd712+-4096], {%fd473, %fd474};
	ld.shared.u64 	%rd411, [%r2900];
	ld.shared.v2.f64 	{%fd475, %fd476}, [%r2900+16];
	st.global.u64 	[%rd713], %rd411;
	st.global.v2.f64 	[%rd712], {%fd475, %fd476};
	ld.shared.u64 	%rd412, [%r2900+8192];
	ld.shared.v2.f64 	{%fd477, %fd478}, [%r2900+8208];
	st.global.u64 	[%rd713+2048], %rd412;
	st.global.v2.f64 	[%rd712+4096], {%fd477, %fd478};
	add.s32 	%r2901, %r2901, 1024;
	add.s32 	%r2900, %r2900, 32768;
	add.s64 	%rd713, %rd713, 8192;
	add.s64 	%rd712, %rd712, 16384;
	setp.lt.s32 	%p161, %r2901, %r2902;
	@%p161 bra 	$L__BB13_154;
	bra.uni 	$L__BB13_161;
$L__BB13_155:
	setp.eq.s32 	%p151, %r264, 0;
	@%p151 bra 	$L__BB13_157;
	mul.wide.s32 	%rd390, %r2895, 8;
	add.s64 	%rd391, %rd7, %rd390;
	st.global.u64 	[%rd391], %rd709;
	mul.wide.s32 	%rd392, %r2895, 16;
	add.s64 	%rd393, %rd8, %rd392;
	st.global.v2.f64 	[%rd393], {%fd775, %fd776};
$L__BB13_157:
	not.pred 	%p152, %p1;
	@%p152 bra 	$L__BB13_159;
	mul.wide.s32 	%rd394, %r2896, 8;
	add.s64 	%rd395, %rd7, %rd394;
	st.global.u64 	[%rd395], %rd48;
	mul.wide.s32 	%rd396, %r2896, 16;
	add.s64 	%rd397, %rd8, %rd396;
	st.global.v2.f64 	[%rd397], {%fd777, %fd778};
$L__BB13_159:
	not.pred 	%p153, %p2;
	@%p153 bra 	$L__BB13_161;
	mul.wide.s32 	%rd398, %r275, 8;
	add.s64 	%rd399, %rd7, %rd398;
	st.global.u64 	[%rd399], %rd49;
	mul.wide.s32 	%rd400, %r275, 16;
	add.s64 	%rd401, %rd8, %rd400;
	st.global.v2.f64 	[%rd401], {%fd131, %fd132};
$L__BB13_161:
	setp.ne.s32 	%p162, %r251, 255;
	@%p162 bra 	$L__BB13_266;
	setp.ne.s32 	%p163, %r3, 768;
	@%p163 bra 	$L__BB13_164;
	mul.wide.s32 	%rd413, %r2902, 8;
	add.s64 	%rd414, %rd7, %rd413;
	st.global.u64 	[%rd414], %rd50;
	mul.wide.s32 	%rd415, %r2902, 16;
	add.s64 	%rd416, %rd8, %rd415;
	st.global.v2.f64 	[%rd416], {%fd121, %fd122};
	add.s32 	%r2902, %r2902, 1;
$L__BB13_164:
	st.global.u32 	[%rd1], %r2902;
	bra.uni 	$L__BB13_266;
$L__BB13_165:
	mul.wide.u32 	%rd126, %r2, 8;
	add.s64 	%rd125, %rd5, %rd126;
	// begin inline asm
	ld.global.nc.u64 %rd716, [%rd125];
	// end inline asm
	mov.u32 	%r292, %tid.x;
	and.b32  	%r514, %r292, 31;
	and.b32  	%r515, %r292, 992;
	mul.lo.s32 	%r516, %r515, 3;
	or.b32  	%r293, %r516, %r514;
	setp.ge.u32 	%p9, %r293, %r3;
	mov.u64 	%rd714, %rd716;
	@%p9 bra 	$L__BB13_167;
	add.s32 	%r517, %r293, %r2;
	mul.wide.u32 	%rd129, %r517, 8;
	add.s64 	%rd128, %rd5, %rd129;
	// begin inline asm
	ld.global.nc.u64 %rd714, [%rd128];
	// end inline asm
$L__BB13_167:
	add.s32 	%r294, %r293, 32;
	setp.ge.u32 	%p10, %r294, %r3;
	shl.b32 	%r518, %r293, 3;
	cvt.u64.u32 	%rd130, %r518;
	add.s64 	%rd85, %rd125, %rd130;
	mov.u64 	%rd715, %rd716;
	@%p10 bra 	$L__BB13_169;
	add.s64 	%rd132, %rd85, 256;
	// begin inline asm
	ld.global.nc.u64 %rd715, [%rd132];
	// end inline asm
$L__BB13_169:
	add.s32 	%r295, %r293, 64;
	setp.ge.u32 	%p11, %r295, %r3;
	@%p11 bra 	$L__BB13_171;
	add.s64 	%rd134, %rd85, 512;
	// begin inline asm
	ld.global.nc.u64 %rd716, [%rd134];
	// end inline asm
$L__BB13_171:
	// begin inline asm
	mov.u32 %r519, %laneid;
	// end inline asm
	shr.u32 	%r297, %r292, 5;
	mad.lo.s32 	%r298, %r297, 96, %r519;
	shl.b32 	%r520, %r298, 3;
	mov.u32 	%r521, _ZN6thrust24THRUST_300001_SM_1000_NS8cuda_cub4core6detail5shmemE;
	add.s32 	%r299, %r521, %r520;
	st.shared.u64 	[%r299], %rd714;
	st.shared.u64 	[%r299+256], %rd715;
	st.shared.u64 	[%r299+512], %rd716;
	bar.warp.sync 	-1;
	shl.b32 	%r300, %r519, 1;
	shl.b32 	%r522, %r519, 4;
	add.s32 	%r301, %r299, %r522;
	ld.shared.u64 	%rd90, [%r301];
	ld.shared.u64 	%rd91, [%r301+8];
	ld.shared.u64 	%rd92, [%r301+16];
	setp.ne.s32 	%p12, %r292, 0;
	mov.b64 	%rd724, 0;
	@%p12 bra 	$L__BB13_173;
	add.s64 	%rd137, %rd125, -8;
	// begin inline asm
	ld.global.nc.u64 %rd724, [%rd137];
	// end inline asm
$L__BB13_173:
	setp.ge.u32 	%p13, %r293, %r3;
	bar.sync 	0;
	mul.wide.u32 	%rd141, %r2, 16;
	add.s64 	%rd140, %rd6, %rd141;
	// begin inline asm
	ld.global.nc.v2.u64 {%rd722, %rd723}, [%rd140];
	// end inline asm
	mov.u64 	%rd718, %rd722;
	mov.u64 	%rd719, %rd723;
	@%p13 bra 	$L__BB13_175;
	add.s32 	%r523, %r293, %r2;
	mul.wide.u32 	%rd145, %r523, 16;
	add.s64 	%rd144, %rd6, %rd145;
	// begin inline asm
	ld.global.nc.v2.u64 {%rd718, %rd719}, [%rd144];
	// end inline asm
$L__BB13_175:
	setp.ge.u32 	%p14, %r294, %r3;
	shl.b32 	%r524, %r293, 4;
	cvt.u64.u32 	%rd146, %r524;
	add.s64 	%rd102, %rd140, %rd146;
	mov.u64 	%rd720, %rd722;
	mov.u64 	%rd721, %rd723;
	@%p14 bra 	$L__BB13_177;
	add.s64 	%rd149, %rd102, 512;
	// begin inline asm
	ld.global.nc.v2.u64 {%rd720, %rd721}, [%rd149];
	// end inline asm
$L__BB13_177:
	setp.ge.u32 	%p15, %r295, %r3;
	@%p15 bra 	$L__BB13_179;
	add.s64 	%rd152, %rd102, 1024;
	// begin inline asm
	ld.global.nc.v2.u64 {%rd722, %rd723}, [%rd152];
	// end inline asm
$L__BB13_179:
	setp.eq.s32 	%p16, %r292, 0;
	add.s32 	%r526, %r299, %r520;
	st.shared.v2.u64 	[%r526], {%rd718, %rd719};
	st.shared.v2.u64 	[%r526+512], {%rd720, %rd721};
	st.shared.v2.u64 	[%r526+1024], {%rd722, %rd723};
	bar.warp.sync 	-1;
	add.s32 	%r527, %r298, %r300;
	shl.b32 	%r528, %r527, 3;
	add.s32 	%r529, %r301, %r528;
	ld.shared.v2.f64 	{%fd133, %fd134}, [%r529];
	ld.shared.v2.f64 	{%fd135, %fd136}, [%r529+16];
	ld.shared.v2.f64 	{%fd138, %fd137}, [%r529+32];
	bar.sync 	0;
	shl.b32 	%r530, %r292, 3;
	add.s32 	%r532, %r521, %r530;
	add.s32 	%r302, %r532, 2480;
	st.shared.u64 	[%r532+2480], %rd92;
	bar.sync 	0;
	@%p16 bra 	$L__BB13_181;
	ld.shared.u64 	%rd724, [%r302+-8];
$L__BB13_181:
	setp.ne.s64 	%p17, %rd724, %rd90;
	setp.ne.s64 	%p18, %rd90, %rd91;
	setp.ne.s64 	%p19, %rd91, %rd92;
	mul.lo.s32 	%r773, %r292, 3;
	setp.eq.s32 	%p20, %r773, %r3;
	or.pred  	%p3, %p20, %p17;
	selp.u32 	%r303, 1, 0, %p3;
	add.s32 	%r774, %r773, 1;
	setp.eq.s32 	%p21, %r774, %r3;
	or.pred  	%p4, %p21, %p18;
	selp.u32 	%r775, 1, 0, %p4;
	add.s32 	%r776, %r773, 2;
	setp.eq.s32 	%p22, %r776, %r3;
	or.pred  	%p5, %p22, %p19;
	selp.u32 	%r777, 1, 0, %p5;
	add.s32 	%r304, %r775, %r303;
	add.f64 	%fd219, %fd133, %fd135;
	add.f64 	%fd220, %fd134, %fd136;
	selp.f64 	%fd221, %fd135, %fd219, %p4;
	selp.f64 	%fd222, %fd136, %fd220, %p4;
	add.s32 	%r534, %r304, %r777;
	add.f64 	%fd223, %fd221, %fd138;
	add.f64 	%fd224, %fd222, %fd137;
	selp.f64 	%fd225, %fd138, %fd223, %p5;
	mov.b64 	%rd153, %fd225;
	mov.b64 	{%r554, %r559}, %rd153;
	selp.f64 	%fd226, %fd137, %fd224, %p5;
	mov.b64 	%rd154, %fd226;
	mov.b64 	{%r564, %r569}, %rd154;
	mov.b32 	%r770, 1;
	mov.b32 	%r771, 0;
	mov.b32 	%r772, -1;
	// begin inline asm
	shfl.sync.up.b32 %r533, %r534, %r770, %r771, %r772;
	// end inline asm
	// begin inline asm
	shfl.sync.up.b32 %r538, %r771, %r770, %r771, %r772;
	// end inline asm
	// begin inline asm
	shfl.sync.up.b32 %r543, %r771, %r770, %r771, %r772;
	// end inline asm
	// begin inline asm
	shfl.sync.up.b32 %r548, %r771, %r770, %r771, %r772;
	// end inline asm
	// begin inline asm
	shfl.sync.up.b32 %r553, %r554, %r770, %r771, %r772;
	// end inline asm
	// begin inline asm
	shfl.sync.up.b32 %r558, %r559, %r770, %r771, %r772;
	// end inline asm
	mov.b64 	%rd155, {%r553, %r558};
	mov.b64 	%fd227, %rd155;
	// begin inline asm
	shfl.sync.up.b32 %r563, %r564, %r770, %r771, %r772;
	// end inline asm
	// begin inline asm
	shfl.sync.up.b32 %r568, %r569, %r770, %r771, %r772;
	// end inline asm
	mov.b64 	%rd156, {%r563, %r568};
	mov.b64 	%fd228, %rd156;
	setp.eq.s32 	%p23, %r534, 0;
	add.f64 	%fd229, %fd225, %fd227;
	add.f64 	%fd230, %fd226, %fd228;
	selp.f64 	%fd231, %fd229, %fd225, %p23;
	selp.f64 	%fd232, %fd230, %fd226, %p23;
	setp.lt.s32 	%p24, %r519, 1;
	selp.b32 	%r778, 0, %r533, %p24;
	add.s32 	%r574, %r534, %r778;
	selp.f64 	%fd233, %fd225, %fd231, %p24;
	mov.b64 	%rd157, %fd233;
	mov.b64 	{%r594, %r599}, %rd157;
	selp.f64 	%fd234, %fd226, %fd232, %p24;
	mov.b64 	%rd158, %fd234;
	mov.b64 	{%r604, %r609}, %rd158;
	mov.b32 	%r610, 2;
	// begin inline asm
	shfl.sync.up.b32 %r573, %r574, %r610, %r771, %r772;
	// end inline asm
	// begin inline asm
	shfl.sync.up.b32 %r578, %r771, %r610, %r771, %r772;
	// end inline asm
	// begin inline asm
	shfl.sync.up.b32 %r583, %r771, %r610, %r771, %r772;
	// end inline asm
	// begin inline asm
	shfl.sync.up.b32 %r588, %r771, %r610, %r771, %r772;
	// end inline asm
	// begin inline asm
	shfl.sync.up.b32 %r593, %r594, %r610, %r771, %r772;
	// end inline asm
	// begin inline asm
	shfl.sync.up.b32 %r598, %r599, %r610, %r771, %r772;
	// end inline asm
	mov.b64 	%rd159, {%r593, %r598};
	mov.b64 	%fd235, %rd159;
	// begin inline asm
	shfl.sync.up.b32 %r603, %r604, %r610, %r771, %r772;
	// end inline asm
	// begin inline asm
	shfl.sync.up.b32 %r608, %r609, %r610, %r771, %r772;
	// end inline asm
	mov.b64 	%rd160, {%r603, %r608};
	mov.b64 	%fd236, %rd160;
	setp.eq.s32 	%p25, %r574, 0;
	add.f64 	%fd237, %fd233, %fd235;
	add.f64 	%fd238, %fd234, %fd236;
	selp.f64 	%fd239, %fd237, %fd233, %p25;
	selp.f64 	%fd240, %fd238, %fd234, %p25;
	setp.lt.s32 	%p26, %r519, 2;
	selp.b32 	%r779, 0, %r573, %p26;
	add.s32 	%r614, %r574, %r779;
	selp.f64 	%fd241, %fd233, %fd239, %p26;
	mov.b64 	%rd161, %fd241;
	mov.b64 	{%r634, %r639}, %rd161;
	selp.f64 	%fd242, %fd234, %fd240, %p26;
	mov.b64 	%rd162, %fd242;
	mov.b64 	{%r644, %r649}, %rd162;
	mov.b32 	%r650, 4;
	// begin inline asm
	shfl.sync.up.b32 %r613, %r614, %r650, %r771, %r772;
	// end inline asm
	// begin inline asm
	shfl.sync.up.b32 %r618, %r771, %r650, %r771, %r772;
	// end inline asm
	// begin inline asm
	shfl.sync.up.b32 %r623, %r771, %r650, %r771, %r772;
	// end inline asm
	// begin inline asm
	shfl.sync.up.b32 %r628, %r771, %r650, %r771, %r772;
	// end inline asm
	// begin inline asm
	shfl.sync.up.b32 %r633, %r634, %r650, %r771, %r772;
	// end inline asm
	// begin inline asm
	shfl.sync.up.b32 %r638, %r639, %r650, %r771, %r772;
	// end inline asm
	mov.b64 	%rd163, {%r633, %r638};
	mov.b64 	%fd243, %rd163;
	// begin inline asm
	shfl.sync.up.b32 %r643, %r644, %r650, %r771, %r772;
	// end inline asm
	// begin inline asm
	shfl.sync.up.b32 %r648, %r649, %r650, %r771, %r772;
	// end inline asm
	mov.b64 	%rd164, {%r643, %r648};
	mov.b64 	%fd244, %rd164;
	setp.eq.s32 	%p27, %r614, 0;
	add.f64 	%fd245, %fd241, %fd243;
	add.f64 	%fd246, %fd242, %fd244;
	selp.f64 	%fd247, %fd245, %fd241, %p27;
	selp.f64 	%fd248, %fd246, %fd242, %p27;
	setp.lt.s32 	%p28, %r519, 4;
	selp.b32 	%r780, 0, %r613, %p28;
	add.s32 	%r654, %r614, %r780;
	selp.f64 	%fd249, %fd241, %fd247, %p28;
	mov.b64 	%rd165, %fd249;
	mov.b64 	{%r674, %r679}, %rd165;
	selp.f64 	%fd250, %fd242, %fd248, %p28;
	mov.b64 	%rd166, %fd250;
	mov.b64 	{%r684, %r689}, %rd166;
	mov.b32 	%r690, 8;
	// begin inline asm
	shfl.sync.up.b32 %r653, %r654, %r690, %r771, %r772;
	// end inline asm
	// begin inline asm
	shfl.sync.up.b32 %r658, %r771, %r690, %r771, %r772;
	// end inline asm
	// begin inline asm
	shfl.sync.up.b32 %r663, %r771, %r690, %r771, %r772;
	// end inline asm
	// begin inline asm
	shfl.sync.up.b32 %r668, %r771, %r690, %r771, %r772;
	// end inline asm
	// begin inline asm
	shfl.sync.up.b32 %r673, %r674, %r690, %r771, %r772;
	// end inline asm
	// begin inline asm
	shfl.sync.up.b32 %r678, %r679, %r690, %r771, %r772;
	// end inline asm
	mov.b64 	%rd167, {%r673, %r678};
	mov.b64 	%fd251, %rd167;
	// begin inline asm
	shfl.sync.up.b32 %r683, %r684, %r690, %r771, %r772;
	// end inline asm
	// begin inline asm
	shfl.sync.up.b32 %r688, %r689, %r690, %r771, %r772;
	// end inline asm
	mov.b64 	%rd168, {%r683, %r688};
	mov.b64 	%fd252, %rd168;
	setp.eq.s32 	%p29, %r654, 0;
	add.f64 	%fd253, %fd249, %fd251;
	add.f64 	%fd254, %fd250, %fd252;
	selp.f64 	%fd255, %fd253, %fd249, %p29;
	selp.f64 	%fd256, %fd254, %fd250, %p29;
	setp.lt.s32 	%p30, %r519, 8;
	selp.b32 	%r781, 0, %r653, %p30;
	add.s32 	%r694, %r654, %r781;
	selp.f64 	%fd257, %fd249, %fd255, %p30;
	mov.b64 	%rd169, %fd257;
	mov.b64 	{%r714, %r719}, %rd169;
	selp.f64 	%fd258, %fd250, %fd256, %p30;
	mov.b64 	%rd170, %fd258;
	mov.b64 	{%r724, %r729}, %rd170;
	mov.b32 	%r730, 16;
	// begin inline asm
	shfl.sync.up.b32 %r693, %r694, %r730, %r771, %r772;
	// end inline asm
	// begin inline asm
	shfl.sync.up.b32 %r698, %r771, %r730, %r771, %r772;
	// end inline asm
	// begin inline asm
	shfl.sync.up.b32 %r703, %r771, %r730, %r771, %r772;
	// end inline asm
	// begin inline asm
	shfl.sync.up.b32 %r708, %r771, %r730, %r771, %r772;
	// end inline asm
	// begin inline asm
	shfl.sync.up.b32 %r713, %r714, %r730, %r771, %r772;
	// end inline asm
	// begin inline asm
	shfl.sync.up.b32 %r718, %r719, %r730, %r771, %r772;
	// end inline asm
	mov.b64 	%rd171, {%r713, %r718};
	mov.b64 	%fd259, %rd171;
	// begin inline asm
	shfl.sync.up.b32 %r723, %r724, %r730, %r771, %r772;
	// end inline asm
	// begin inline asm
	shfl.sync.up.b32 %r728, %r729, %r730, %r771, %r772;
	// end inline asm
	mov.b64 	%rd172, {%r723, %r728};
	mov.b64 	%fd260, %rd172;
	setp.eq.s32 	%p31, %r694, 0;
	add.f64 	%fd261, %fd257, %fd259;
	add.f64 	%fd262, %fd258, %fd260;
	selp.f64 	%fd139, %fd261, %fd257, %p31;
	selp.f64 	%fd140, %fd262, %fd258, %p31;
	setp.lt.s32 	%p32, %r519, 16;
	selp.b32 	%r782, 0, %r693, %p32;
	add.s32 	%r734, %r694, %r782;
	selp.f64 	%fd263, %fd257, %fd139, %p32;
	mov.b64 	%rd173, %fd263;
	mov.b64 	{%r754, %r759}, %rd173;
	selp.f64 	%fd264, %fd258, %fd140, %p32;
	mov.b64 	%rd174, %fd264;
	mov.b64 	{%r764, %r769}, %rd174;
	// begin inline asm
	shfl.sync.up.b32 %r2958, %r734, %r770, %r771, %r772;
	// end inline asm
	// begin inline asm
	shfl.sync.up.b32 %r738, %r771, %r770, %r771, %r772;
	// end inline asm
	// begin inline asm
	shfl.sync.up.b32 %r743, %r771, %r770, %r771, %r772;
	// end inline asm
	// begin inline asm
	shfl.sync.up.b32 %r748, %r771, %r770, %r771, %r772;
	// end inline asm
	// begin inline asm
	shfl.sync.up.b32 %r753, %r754, %r770, %r771, %r772;
	// end inline asm
	// begin inline asm
	shfl.sync.up.b32 %r758, %r759, %r770, %r771, %r772;
	// end inline asm
	mov.b64 	%rd175, {%r753, %r758};
	mov.b64 	%fd807, %rd175;
	// begin inline asm
	shfl.sync.up.b32 %r763, %r764, %r770, %r771, %r772;
	// end inline asm
	// begin inline asm
	shfl.sync.up.b32 %r768, %r769, %r770, %r771, %r772;
	// end inline asm
	mov.b64 	%rd176, {%r763, %r768};
	mov.b64 	%fd808, %rd176;
	setp.ne.s32 	%p33, %r519, 31;
	@%p33 bra 	$L__BB13_183;
	shl.b32 	%r783, %r297, 5;
	add.s32 	%r785, %r521, %r783;
	mov.b32 	%r786, 0;
	st.shared.v4.u32 	[%r785], {%r734, %r786, %r786, %r786};
	st.shared.v2.f64 	[%r785+16], {%fd139, %fd140};
$L__BB13_183:
	bar.sync 	0;
	ld.shared.u32 	%r787, [_ZN6thrust24THRUST_300001_SM_1000_NS8cuda_cub4core6detail5shmemE];
	ld.shared.v2.f64 	{%fd265, %fd266}, [_ZN6thrust24THRUST_300001_SM_1000_NS8cuda_cub4core6detail5shmemE+16];
	ld.shared.u32 	%r788, [_ZN6thrust24THRUST_300001_SM_1000_NS8cuda_cub4core6detail5shmemE+32];
	ld.shared.v2.f64 	{%fd267, %fd268}, [_ZN6thrust24THRUST_300001_SM_1000_NS8cuda_cub4core6detail5shmemE+48];
	add.s32 	%r789, %r788, %r787;
	setp.eq.s32 	%p34, %r788, 0;
	add.f64 	%fd269, %fd265, %fd267;
	add.f64 	%fd270, %fd266, %fd268;
	selp.f64 	%fd271, %fd269, %fd267, %p34;
	selp.f64 	%fd272, %fd270, %fd268, %p34;
	setp.eq.s32 	%p35, %r297, 2;
	selp.b32 	%r790, %r789, %r787, %p35;
	selp.f64 	%fd273, %fd271, %fd265, %p35;
	selp.f64 	%fd274, %fd272, %fd266, %p35;
	ld.shared.u32 	%r791, [_ZN6thrust24THRUST_300001_SM_1000_NS8cuda_cub4core6detail5shmemE+64];
	ld.shared.v2.f64 	{%fd275, %fd276}, [_ZN6thrust24THRUST_300001_SM_1000_NS8cuda_cub4core6detail5shmemE+80];
	add.s32 	%r792, %r791, %r789;
	setp.eq.s32 	%p36, %r791, 0;
	add.f64 	%fd277, %fd271, %fd275;
	add.f64 	%fd278, %fd272, %fd276;
	selp.f64 	%fd279, %fd277, %fd275, %p36;
	selp.f64 	%fd280, %fd278, %fd276, %p36;
	setp.eq.s32 	%p37, %r297, 3;
	selp.b32 	%r793, %r792, %r790, %p37;
	selp.f64 	%fd281, %fd279, %fd273, %p37;
	selp.f64 	%fd282, %fd280, %fd274, %p37;
	ld.shared.u32 	%r794, [_ZN6thrust24THRUST_300001_SM_1000_NS8cuda_cub4core6detail5shmemE+96];
	ld.shared.v2.f64 	{%fd283, %fd284}, [_ZN6thrust24THRUST_300001_SM_1000_NS8cuda_cub4core6detail5shmemE+112];
	add.s32 	%r795, %r794, %r792;
	setp.eq.s32 	%p38, %r794, 0;
	add.f64 	%fd285, %fd279, %fd283;
	add.f64 	%fd286, %fd280, %fd284;
	selp.f64 	%fd287, %fd285, %fd283, %p38;
	selp.f64 	%fd288, %fd286, %fd284, %p38;
	setp.eq.s32 	%p39, %r297, 4;
	selp.b32 	%r796, %r795, %r793, %p39;
	selp.f64 	%fd289, %fd287, %fd281, %p39;
	selp.f64 	%fd290, %fd288, %fd282, %p39;
	ld.shared.u32 	%r797, [_ZN6thrust24THRUST_300001_SM_1000_NS8cuda_cub4core6detail5shmemE+128];
	ld.shared.v2.f64 	{%fd291, %fd292}, [_ZN6thrust24THRUST_300001_SM_1000_NS8cuda_cub4core6detail5shmemE+144];
	add.s32 	%r798, %r797, %r795;
	setp.eq.s32 	%p40, %r797, 0;
	add.f64 	%fd293, %fd287, %fd291;
	add.f64 	%fd294, %fd288, %fd292;
	selp.f64 	%fd295, %fd293, %fd291, %p40;
	selp.f64 	%fd296, %fd294, %fd292, %p40;
	setp.eq.s32 	%p41, %r297, 5;
	selp.b32 	%r799, %r798, %r796, %p41;
	selp.f64 	%fd297, %fd295, %fd289, %p41;
	selp.f64 	%fd298, %fd296, %fd290, %p41;
	ld.shared.u32 	%r800, [_ZN6thrust24THRUST_300001_SM_1000_NS8cuda_cub4core6detail5shmemE+160];
	ld.shared.v2.f64 	{%fd299, %fd300}, [_ZN6thrust24THRUST_300001_SM_1000_NS8cuda_cub4core6detail5shmemE+176];
	add.s32 	%r801, %r800, %r798;
	setp.eq.s32 	%p42, %r800, 0;
	add.f64 	%fd301, %fd295, %fd299;
	add.f64 	%fd302, %fd296, %fd300;
	selp.f64 	%fd303, %fd301, %fd299, %p42;
	selp.f64 	%fd304, %fd302, %fd300, %p42;
	setp.eq.s32 	%p43, %r297, 6;
	selp.b32 	%r802, %r801, %r799, %p43;
	selp.f64 	%fd305, %fd303, %fd297, %p43;
	selp.f64 	%fd306, %fd304, %fd298, %p43;
	ld.shared.u32 	%r803, [_ZN6thrust24THRUST_300001_SM_1000_NS8cuda_cub4core6detail5shmemE+192];
	ld.shared.v2.f64 	{%fd307, %fd308}, [_ZN6thrust24THRUST_300001_SM_1000_NS8cuda_cub4core6detail5shmemE+208];
	add.s32 	%r804, %r803, %r801;
	setp.eq.s32 	%p44, %r803, 0;
	add.f64 	%fd309, %fd303, %fd307;
	add.f64 	%fd310, %fd304, %fd308;
	selp.f64 	%fd311, %fd309, %fd307, %p44;
	selp.f64 	%fd312, %fd310, %fd308, %p44;
	setp.eq.s32 	%p45, %r297, 7;
	selp.b32 	%r307, %r804, %r802, %p45;
	selp.f64 	%fd143, %fd311, %fd305, %p45;
	selp.f64 	%fd144, %fd312, %fd306, %p45;
	ld.shared.u32 	%r805, [_ZN6thrust24THRUST_300001_SM_1000_NS8cuda_cub4core6detail5shmemE+224];
	ld.shared.v2.f64 	{%fd313, %fd314}, [_ZN6thrust24THRUST_300001_SM_1000_NS8cuda_cub4core6detail5shmemE+240];
	add.s32 	%r308, %r805, %r804;
	setp.eq.s32 	%p46, %r805, 0;
	add.f64 	%fd315, %fd311, %fd313;
	add.f64 	%fd316, %fd312, %fd314;
	selp.f64 	%fd145, %fd315, %fd313, %p46;
	selp.f64 	%fd146, %fd316, %fd314, %p46;
	setp.lt.u32 	%p47, %r292, 32;
	@%p47 bra 	$L__BB13_185;
	setp.eq.s32 	%p48, %r2958, 0;
	add.f64 	%fd317, %fd143, %fd807;
	add.f64 	%fd318, %fd144, %fd808;
	selp.f64 	%fd319, %fd317, %fd807, %p48;
	selp.f64 	%fd320, %fd318, %fd808, %p48;
	setp.eq.s32 	%p49, %r519, 0;
	selp.b32 	%r806, 0, %r2958, %p49;
	add.s32 	%r2958, %r307, %r806;
	selp.f64 	%fd807, %fd143, %fd319, %p49;
	selp.f64 	%fd808, %fd144, %fd320, %p49;
	bra.uni 	$L__BB13_239;
$L__BB13_185:
	setp.ne.s32 	%p50, %r292, 0;
	@%p50 bra 	$L__BB13_187;
	mov.b32 	%r808, 0;
	st.shared.v4.u32 	[_ZN6thrust24THRUST_300001_SM_1000_NS8cuda_cub4core6detail5shmemE+400], {%r308, %r808, %r808, %r808};
	st.shared.v2.f64 	[_ZN6thrust24THRUST_300001_SM_1000_NS8cuda_cub4core6detail5shmemE+416], {%fd145, %fd146};
	mul.wide.u32 	%rd184, %r1, 32;
	add.s64 	%rd185, %rd119, %rd184;
	add.s64 	%rd177, %rd185, 1024;
	mov.b64 	%rd178, {%r308, %r808};
	mov.b64 	%rd181, %fd145;
	mov.b64 	%rd182, %fd146;
	mov.b64 	%rd179, 0;
	// begin inline asm
	st.cg.v2.u64 [%rd177], {%rd178, %rd179};
	// end inline asm
	add.s64 	%rd180, %rd185, 1040;
	// begin inline asm
	st.cg.v2.u64 [%rd180], {%rd181, %rd182};
	// end inline asm
	mul.wide.u32 	%rd186, %r1, 4;
	add.s64 	%rd187, %rd118, %rd186;
	add.s64 	%rd183, %rd187, 128;
	mov.b32 	%r807, 100;
	// begin inline asm
	st.release.gpu.u32 [%rd183], %r807;
	// end inline asm
$L__BB13_187:
	not.b32 	%r809, %r292;
	add.s32 	%r2936, %r1, %r809;
	mov.u32 	%r810, %nctaid.x;
	setp.gt.u32 	%p51, %r810, 499;
	@%p51 bra 	$L__BB13_189;
	membar.cta;
	bra.uni 	$L__BB13_190;
$L__BB13_189:
	mov.b32 	%r811, 450;
	// begin inline asm
	nanosleep.u32 %r811;
	// end inline asm
$L__BB13_190:
	mul.wide.s32 	%rd188, %r2936, 4;
	add.s64 	%rd189, %rd118, %rd188;
	add.s64 	%rd113, %rd189, 128;
$L__BB13_191:
	// begin inline asm
	ld.relaxed.gpu.u32 %r2931, [%rd113];
	// end inline asm
	membar.gl;
	setp.eq.s32 	%p52, %r2931, 99;
	mov.b32 	%r813, -1;
	vote.sync.any.pred 	%p53, %p52, %r813;
	@%p53 bra 	$L__BB13_191;
	setp.eq.s32 	%p54, %r2931, 101;
	@%p54 bra 	$L__BB13_195;
	setp.ne.s32 	%p55, %r2931, 100;
	@%p55 bra 	$L__BB13_196;
	mul.wide.s32 	%rd214, %r2936, 32;
	add.s64 	%rd215, %rd119, %rd214;
	add.s64 	%rd210, %rd215, 1024;
	// begin inline asm
	ld.cg.v2.u64 {%rd208, %rd209}, [%rd210];
	// end inline asm
	add.s64 	%rd213, %rd215, 1040;
	// begin inline asm
	ld.cg.v2.u64 {%rd211, %rd212}, [%rd213];
	// end inline asm
	cvt.u32.u64 	%r2903, %rd208;
	shr.u64 	%rd216, %rd208, 40;
	shr.u64 	%rd217, %rd208, 48;
	shr.u64 	%rd218, %rd208, 56;
	shr.u64 	%rd219, %rd209, 8;
	shr.u64 	%rd220, %rd209, 16;
	shr.u64 	%rd221, %rd209, 24;
	shr.u64 	%rd222, %rd209, 40;
	shr.u64 	%rd223, %rd209, 48;
	shr.u64 	%rd224, %rd209, 56;
	mov.b64 	%fd779, %rd211;
	mov.b64 	%fd780, %rd212;
	cvt.u32.u64 	%r834, %rd218;
	cvt.u32.u64 	%r835, %rd217;
	prmt.b32 	%r836, %r835, %r834, 0x3340U;
	{ .reg .b32 tmp; mov.b64 {tmp, %r837}, %rd208; }
	cvt.u32.u64 	%r838, %rd216;
	prmt.b32 	%r839, %r837, %r838, 0x3340U;
	prmt.b32 	%r2908, %r839, %r836, 0x5410U;
	cvt.u32.u64 	%r840, %rd221;
	cvt.u32.u64 	%r841, %rd220;
	prmt.b32 	%r842, %r841, %r840, 0x3340U;
	cvt.u32.u64 	%r843, %rd209;
	cvt.u32.u64 	%r844, %rd219;
	prmt.b32 	%r845, %r843, %r844, 0x3340U;
	prmt.b32 	%r2909, %r845, %r842, 0x5410U;
	cvt.u32.u64 	%r846, %rd224;
	cvt.u32.u64 	%r847, %rd223;
	prmt.b32 	%r848, %r847, %r846, 0x3340U;
	{ .reg .b32 tmp; mov.b64 {tmp, %r849}, %rd209; }
	cvt.u32.u64 	%r850, %rd222;
	prmt.b32 	%r851, %r849, %r850, 0x3340U;
	prmt.b32 	%r2910, %r851, %r848, 0x5410U;
	bra.uni 	$L__BB13_196;
$L__BB13_195:
	mul.wide.s32 	%rd197, %r2936, 32;
	add.s64 	%rd198, %rd120, %rd197;
	add.s64 	%rd193, %rd198, 1024;
	// begin inline asm
	ld.cg.v2.u64 {%rd191, %rd192}, [%rd193];
	// end inline asm
	add.s64 	%rd196, %rd198, 1040;
	// begin inline asm
	ld.cg.v2.u64 {%rd194, %rd195}, [%rd196];
	// end inline asm
	cvt.u32.u64 	%r2903, %rd191;
	shr.u64 	%rd199, %rd191, 40;
	shr.u64 	%rd200, %rd191, 48;
	shr.u64 	%rd201, %rd191, 56;
	shr.u64 	%rd202, %rd192, 8;
	shr.u64 	%rd203, %rd192, 16;
	shr.u64 	%rd204, %rd192, 24;
	shr.u64 	%rd205, %rd192, 40;
	shr.u64 	%rd206, %rd192, 48;
	shr.u64 	%rd207, %rd192, 56;
	mov.b64 	%fd779, %rd194;
	mov.b64 	%fd780, %rd195;
	cvt.u32.u64 	%r816, %rd201;
	cvt.u32.u64 	%r817, %rd200;
	prmt.b32 	%r818, %r817, %r816, 0x3340U;
	{ .reg .b32 tmp; mov.b64 {tmp, %r819}, %rd191; }
	cvt.u32.u64 	%r820, %rd199;
	prmt.b32 	%r821, %r819, %r820, 0x3340U;
	prmt.b32 	%r2908, %r821, %r818, 0x5410U;
	cvt.u32.u64 	%r822, %rd204;
	cvt.u32.u64 	%r823, %rd203;
	prmt.b32 	%r824, %r823, %r822, 0x3340U;
	cvt.u32.u64 	%r825, %rd192;
	cvt.u32.u64 	%r826, %rd202;
	prmt.b32 	%r827, %r825, %r826, 0x3340U;
	prmt.b32 	%r2909, %r827, %r824, 0x5410U;
	cvt.u32.u64 	%r828, %rd207;
	cvt.u32.u64 	%r829, %rd206;
	prmt.b32 	%r830, %r829, %r828, 0x3340U;
	{ .reg .b32 tmp; mov.b64 {tmp, %r831}, %rd192; }
	cvt.u32.u64 	%r832, %rd205;
	prmt.b32 	%r833, %r831, %r832, 0x3340U;
	prmt.b32 	%r2910, %r833, %r830, 0x5410U;
$L__BB13_196:
	setp.eq.s32 	%p56, %r2931, 101;
	mov.b32 	%r892, -1;
	vote.sync.ballot.b32 	%r893, %p56, %r892;
	// begin inline asm
	mov.u32 %r852, %lanemask_ge;
	// end inline asm
	and.b32  	%r894, %r893, %r852;
	or.b32  	%r895, %r894, -2147483648;
	add.s32 	%r896, %r895, -1;
	not.b32 	%r897, %r895;
	and.b32  	%r898, %r897, %r896;
	popc.b32 	%r325, %r898;
	mov.b32 	%r890, 1;
	// begin inline asm
	shfl.sync.down.b32 %r853, %r2903, %r890, %r325, %r892;
	// end inline asm
	// begin inline asm
	shfl.sync.down.b32 %r858, %r2908, %r890, %r325, %r892;
	// end inline asm
	// begin inline asm
	shfl.sync.down.b32 %r863, %r2909, %r890, %r325, %r892;
	// end inline asm
	// begin inline asm
	shfl.sync.down.b32 %r868, %r2910, %r890, %r325, %r892;
	// end inline asm
	mov.b64 	%rd225, %fd779;
	mov.b64 	{%r874, %r879}, %rd225;
	// begin inline asm
	shfl.sync.down.b32 %r873, %r874, %r890, %r325, %r892;
	// end inline asm
	// begin inline asm
	shfl.sync.down.b32 %r878, %r879, %r890, %r325, %r892;
	// end inline asm
	mov.b64 	%rd226, %fd780;
	mov.b64 	{%r884, %r889}, %rd226;
	// begin inline asm
	shfl.sync.down.b32 %r883, %r884, %r890, %r325, %r892;
	// end inline asm
	// begin inline asm
	shfl.sync.down.b32 %r888, %r889, %r890, %r325, %r892;
	// end inline asm
	setp.ge.s32 	%p58, %r519, %r325;
	@%p58 bra 	$L__BB13_199;
	add.s32 	%r334, %r853, %r2903;
	setp.ne.s32 	%p59, %r2903, 0;
	mov.u32 	%r2903, %r334;
	@%p59 bra 	$L__BB13_199;
	mov.b64 	%rd227, {%r873, %r878};
	mov.b64 	%fd322, %rd227;
	add.f64 	%fd779, %fd779, %fd322;
	mov.b64 	%rd228, {%r883, %r888};
	mov.b64 	%fd323, %rd228;
	add.f64 	%fd780, %fd780, %fd323;
$L__BB13_199:
	mov.b32 	%r938, 2;
	mov.b32 	%r940, -1;
	// begin inline asm
	shfl.sync.down.b32 %r901, %r2903, %r938, %r325, %r940;
	// end inline asm
	// begin inline asm
	shfl.sync.down.b32 %r906, %r2908, %r938, %r325, %r940;
	// end inline asm
	// begin inline asm
	shfl.sync.down.b32 %r911, %r2909, %r938, %r325, %r940;
	// end inline asm
	// begin inline asm
	shfl.sync.down.b32 %r916, %r2910, %r938, %r325, %r940;
	// end inline asm
	mov.b64 	%rd229, %fd779;
	mov.b64 	{%r922, %r927}, %rd229;
	// begin inline asm
	shfl.sync.down.b32 %r921, %r922, %r938, %r325, %r940;
	// end inline asm
	// begin inline asm
	shfl.sync.down.b32 %r926, %r927, %r938, %r325, %r940;
	// end inline asm
	mov.b64 	%rd230, %fd780;
	mov.b64 	{%r932, %r937}, %rd230;
	// begin inline asm
	shfl.sync.down.b32 %r931, %r932, %r938, %r325, %r940;
	// end inline asm
	// begin inline asm
	shfl.sync.down.b32 %r936, %r937, %r938, %r325, %r940;
	// end inline asm
	add.s32 	%r347, %r519, 2;
	setp.gt.s32 	%p60, %r347, %r325;
	@%p60 bra 	$L__BB13_202;
	add.s32 	%r348, %r901, %r2903;
	setp.ne.s32 	%p61, %r2903, 0;
	mov.u32 	%r2903, %r348;
	@%p61 bra 	$L__BB13_202;
	mov.b64 	%rd231, {%r921, %r926};
	mov.b64 	%fd324, %rd231;
	add.f64 	%fd779, %fd779, %fd324;
	mov.b64 	%rd232, {%r931, %r936};
	mov.b64 	%fd325, %rd232;
	add.f64 	%fd780, %fd780, %fd325;
$L__BB13_202:
	mov.b32 	%r980, 4;
	mov.b32 	%r982, -1;
	// begin inline asm
	shfl.sync.down.b32 %r943, %r2903, %r980, %r325, %r982;
	// end inline asm
	// begin inline asm
	shfl.sync.down.b32 %r948, %r2908, %r980, %r325, %r982;
	// end inline asm
	// begin inline asm
	shfl.sync.down.b32 %r953, %r2909, %r980, %r325, %r982;
	// end inline asm
	// begin inline asm
	shfl.sync.down.b32 %r958, %r2910, %r980, %r325, %r982;
	// end inline asm
	mov.b64 	%rd233, %fd779;
	mov.b64 	{%r964, %r969}, %rd233;
	// begin inline asm
	shfl.sync.down.b32 %r963, %r964, %r980, %r325, %r982;
	// end inline asm
	// begin inline asm
	shfl.sync.down.b32 %r968, %r969, %r980, %r325, %r982;
	// end inline asm
	mov.b64 	%rd234, %fd780;
	mov.b64 	{%r974, %r979}, %rd234;
	// begin inline asm
	shfl.sync.down.b32 %r973, %r974, %r980, %r325, %r982;
	// end inline asm
	// begin inline asm
	shfl.sync.down.b32 %r978, %r979, %r980, %r325, %r982;
	// end inline asm
	add.s32 	%r361, %r519, 4;
	setp.gt.s32 	%p62, %r361, %r325;
	@%p62 bra 	$L__BB13_205;
	add.s32 	%r362, %r943, %r2903;
	setp.ne.s32 	%p63, %r2903, 0;
	mov.u32 	%r2903, %r362;
	@%p63 bra 	$L__BB13_205;
	mov.b64 	%rd235, {%r963, %r968};
	mov.b64 	%fd326, %rd235;
	add.f64 	%fd779, %fd779, %fd326;
	mov.b64 	%rd236, {%r973, %r978};
	mov.b64 	%fd327, %rd236;
	add.f64 	%fd780, %fd780, %fd327;
$L__BB13_205:
	mov.b32 	%r1022, 8;
	mov.b32 	%r1024, -1;
	// begin inline asm
	shfl.sync.down.b32 %r985, %r2903, %r1022, %r325, %r1024;
	// end inline asm
	// begin inline asm
	shfl.sync.down.b32 %r990, %r2908, %r1022, %r325, %r1024;
	// end inline asm
	// begin inline asm
	shfl.sync.down.b32 %r995, %r2909, %r1022, %r325, %r1024;
	// end inline asm
	// begin inline asm
	shfl.sync.down.b32 %r1000, %r2910, %r1022, %r325, %r1024;
	// end inline asm
	mov.b64 	%rd237, %fd779;
	mov.b64 	{%r1006, %r1011}, %rd237;
	// begin inline asm
	shfl.sync.down.b32 %r1005, %r1006, %r1022, %r325, %r1024;
	// end inline asm
	// begin inline asm
	shfl.sync.down.b32 %r1010, %r1011, %r1022, %r325, %r1024;
	// end inline asm
	mov.b64 	%rd238, %fd780;
	mov.b64 	{%r1016, %r1021}, %rd238;
	// begin inline asm
	shfl.sync.down.b32 %r1015, %r1016, %r1022, %r325, %r1024;
	// end inline asm
	// begin inline asm
	shfl.sync.down.b32 %r1020, %r1021, %r1022, %r325, %r1024;
	// end inline asm
	add.s32 	%r375, %r519, 8;
	setp.gt.s32 	%p64, %r375, %r325;
	@%p64 bra 	$L__BB13_208;
	add.s32 	%r376, %r985, %r2903;
	setp.ne.s32 	%p65, %r2903, 0;
	mov.u32 	%r2903, %r376;
	@%p65 bra 	$L__BB13_208;
	mov.b64 	%rd239, {%r1005, %r1010};
	mov.b64 	%fd328, %rd239;
	add.f64 	%fd779, %fd779, %fd328;
	mov.b64 	%rd240, {%r1015, %r1020};
	mov.b64 	%fd329, %rd240;
	add.f64 	%fd780, %fd780, %fd329;
$L__BB13_208:
	mov.b32 	%r1064, 16;
	mov.b32 	%r1066, -1;
	// begin inline asm
	shfl.sync.down.b32 %r1027, %r2903, %r1064, %r325, %r1066;
	// end inline asm
	// begin inline asm
	shfl.sync.down.b32 %r1032, %r2908, %r1064, %r325, %r1066;
	// end inline asm
	// begin inline asm
	shfl.sync.down.b32 %r1037, %r2909, %r1064, %r325, %r1066;
	// end inline asm
	// begin inline asm
	shfl.sync.down.b32 %r1042, %r2910, %r1064, %r325, %r1066;
	// end inline asm
	mov.b64 	%rd241, %fd779;
	mov.b64 	{%r1048, %r1053}, %rd241;
	// begin inline asm
	shfl.sync.down.b32 %r1047, %r1048, %r1064, %r325, %r1066;
	// end inline asm
	// begin inline asm
	shfl.sync.down.b32 %r1052, %r1053, %r1064, %r325, %r1066;
	// end inline asm
	mov.b64 	%rd242, %fd780;
	mov.b64 	{%r1058, %r1063}, %rd242;
	// begin inline asm
	shfl.sync.down.b32 %r1057, %r1058, %r1064, %r325, %r1066;
	// end inline asm
	// begin inline asm
	shfl.sync.down.b32 %r1062, %r1063, %r1064, %r325, %r1066;
	// end inline asm
	add.s32 	%r389, %r519, 16;
	setp.gt.s32 	%p66, %r389, %r325;
	@%p66 bra 	$L__BB13_211;
	add.s32 	%r390, %r1027, %r2903;
	setp.ne.s32 	%p67, %r2903, 0;
	mov.u32 	%r2903, %r390;
	@%p67 bra 	$L__BB13_211;
	mov.b64 	%rd243, {%r1047, %r1052};
	mov.b64 	%fd330, %rd243;
	add.f64 	%fd779, %fd779, %fd330;
	mov.b64 	%rd244, {%r1057, %r1062};
	mov.b64 	%fd331, %rd244;
	add.f64 	%fd780, %fd780, %fd331;
$L__BB13_211:
$L__BB13_212:
	setp.ne.s32 	%p68, %r2931, 101;
	mov.b32 	%r1070, -1;
	vote.sync.all.pred 	%p69, %p68, %r1070;
	not.pred 	%p70, %p69;
	@%p70 bra 	$L__BB13_235;
	mul.wide.s32 	%rd285, %r2936, 4;
	add.s64 	%rd115, %rd118, %rd285;
$L__BB13_214:
	// begin inline asm
	ld.relaxed.gpu.u32 %r2931, [%rd115];
	// end inline asm
	membar.gl;
	setp.eq.s32 	%p90, %r2931, 99;
	mov.b32 	%r1102, -1;
	vote.sync.any.pred 	%p91, %p90, %r1102;
	@%p91 bra 	$L__BB13_214;
	setp.eq.s32 	%p92, %r2931, 101;
	@%p92 bra 	$L__BB13_218;
	setp.ne.s32 	%p93, %r2931, 100;
	@%p93 bra 	$L__BB13_219;
	mul.wide.s32 	%rd309, %r2936, 32;
	add.s64 	%rd305, %rd119, %rd309;
	// begin inline asm
	ld.cg.v2.u64 {%rd303, %rd304}, [%rd305];
	// end inline asm
	add.s64 	%rd308, %rd305, 16;
	// begin inline asm
	ld.cg.v2.u64 {%rd306, %rd307}, [%rd308];
	// end inline asm
	cvt.u32.u64 	%r2937, %rd303;
	shr.u64 	%rd310, %rd303, 40;
	shr.u64 	%rd311, %rd303, 48;
	shr.u64 	%rd312, %rd303, 56;
	shr.u64 	%rd313, %rd304, 8;
	shr.u64 	%rd314, %rd304, 16;
	shr.u64 	%rd315, %rd304, 24;
	shr.u64 	%rd316, %rd304, 40;
	shr.u64 	%rd317, %rd304, 48;
	shr.u64 	%rd318, %rd304, 56;
	mov.b64 	%fd795, %rd306;
	mov.b64 	%fd796, %rd307;
	cvt.u32.u64 	%r1122, %rd312;
	cvt.u32.u64 	%r1123, %rd311;
	prmt.b32 	%r1124, %r1123, %r1122, 0x3340U;
	{ .reg .b32 tmp; mov.b64 {tmp, %r1125}, %rd303; }
	cvt.u32.u64 	%r1126, %rd310;
	prmt.b32 	%r1127, %r1125, %r1126, 0x3340U;
	prmt.b32 	%r2942, %r1127, %r1124, 0x5410U;
	cvt.u32.u64 	%r1128, %rd315;
	cvt.u32.u64 	%r1129, %rd314;
	prmt.b32 	%r1130, %r1129, %r1128, 0x3340U;
	cvt.u32.u64 	%r1131, %rd304;
	cvt.u32.u64 	%r1132, %rd313;
	prmt.b32 	%r1133, %r1131, %r1132, 0x3340U;
	prmt.b32 	%r2943, %r1133, %r1130, 0x5410U;
	cvt.u32.u64 	%r1134, %rd318;
	cvt.u32.u64 	%r1135, %rd317;
	prmt.b32 	%r1136, %r1135, %r1134, 0x3340U;
	{ .reg .b32 tmp; mov.b64 {tmp, %r1137}, %rd304; }
	cvt.u32.u64 	%r1138, %rd316;
	prmt.b32 	%r1139, %r1137, %r1138, 0x3340U;
	prmt.b32 	%r2944, %r1139, %r1136, 0x5410U;
	bra.uni 	$L__BB13_219;
$L__BB13_218:
	mul.wide.s32 	%rd293, %r2936, 32;
	add.s64 	%rd289, %rd120, %rd293;
	// begin inline asm
	ld.cg.v2.u64 {%rd287, %rd288}, [%rd289];
	// end inline asm
	add.s64 	%rd292, %rd289, 16;
	// begin inline asm
	ld.cg.v2.u64 {%rd290, %rd291}, [%rd292];
	// end inline asm
	cvt.u32.u64 	%r2937, %rd287;
	shr.u64 	%rd294, %rd287, 40;
	shr.u64 	%rd295, %rd287, 48;
	shr.u64 	%rd296, %rd287, 56;
	shr.u64 	%rd297, %rd288, 8;
	shr.u64 	%rd298, %rd288, 16;
	shr.u64 	%rd299, %rd288, 24;
	shr.u64 	%rd300, %rd288, 40;
	shr.u64 	%rd301, %rd288, 48;
	shr.u64 	%rd302, %rd288, 56;
	mov.b64 	%fd795, %rd290;
	mov.b64 	%fd796, %rd291;
	cvt.u32.u64 	%r1104, %rd296;
	cvt.u32.u64 	%r1105, %rd295;
	prmt.b32 	%r1106, %r1105, %r1104, 0x3340U;
	{ .reg .b32 tmp; mov.b64 {tmp, %r1107}, %rd287; }
	cvt.u32.u64 	%r1108, %rd294;
	prmt.b32 	%r1109, %r1107, %r1108, 0x3340U;
	prmt.b32 	%r2942, %r1109, %r1106, 0x5410U;
	cvt.u32.u64 	%r1110, %rd299;
	cvt.u32.u64 	%r1111, %rd298;
	prmt.b32 	%r1112, %r1111, %r1110, 0x3340U;
	cvt.u32.u64 	%r1113, %rd288;
	cvt.u32.u64 	%r1114, %rd297;
	prmt.b32 	%r1115, %r1113, %r1114, 0x3340U;
	prmt.b32 	%r2943, %r1115, %r1112, 0x5410U;
	cvt.u32.u64 	%r1116, %rd302;
	cvt.u32.u64 	%r1117, %rd301;
	prmt.b32 	%r1118, %r1117, %r1116, 0x3340U;
	{ .reg .b32 tmp; mov.b64 {tmp, %r1119}, %rd288; }
	cvt.u32.u64 	%r1120, %rd300;
	prmt.b32 	%r1121, %r1119, %r1120, 0x3340U;
	prmt.b32 	%r2944, %r1121, %r1118, 0x5410U;
$L__BB13_219:
	mov.b32 	%r1179, -1;
	vote.sync.ballot.b32 	%r1180, %p92, %r1179;
	and.b32  	%r1181, %r1180, %r852;
	or.b32  	%r1182, %r1181, -2147483648;
	add.s32 	%r1183, %r1182, -1;
	not.b32 	%r1184, %r1182;
	and.b32  	%r1185, %r1184, %r1183;
	popc.b32 	%r421, %r1185;
	mov.b32 	%r1177, 1;
	// begin inline asm
	shfl.sync.down.b32 %r1140, %r2937, %r1177, %r421, %r1179;
	// end inline asm
	// begin inline asm
	shfl.sync.down.b32 %r1145, %r2942, %r1177, %r421, %r1179;
	// end inline asm
	// begin inline asm
	shfl.sync.down.b32 %r1150, %r2943, %r1177, %r421, %r1179;
	// end inline asm
	// begin inline asm
	shfl.sync.down.b32 %r1155, %r2944, %r1177, %r421, %r1179;
	// end inline asm
	mov.b64 	%rd319, %fd795;
	mov.b64 	{%r1161, %r1166}, %rd319;
	// begin inline asm
	shfl.sync.down.b32 %r1160, %r1161, %r1177, %r421, %r1179;
	// end inline asm
	// begin inline asm
	shfl.sync.down.b32 %r1165, %r1166, %r1177, %r421, %r1179;
	// end inline asm
	mov.b64 	%rd320, %fd796;
	mov.b64 	{%r1171, %r1176}, %rd320;
	// begin inline asm
	shfl.sync.down.b32 %r1170, %r1171, %r1177, %r421, %r1179;
	// end inline asm
	// begin inline asm
	shfl.sync.down.b32 %r1175, %r1176, %r1177, %r421, %r1179;
	// end inline asm
	setp.ge.s32 	%p96, %r519, %r421;
	mov.u32 	%r2945, %r2937;
	mov.f64 	%fd799, %fd795;
	mov.f64 	%fd800, %fd796;
	@%p96 bra 	$L__BB13_222;
	add.s32 	%r2945, %r1140, %r2937;
	setp.ne.s32 	%p97, %r2937, 0;
	@%p97 bra 	$L__BB13_222;
	mov.b64 	%rd321, {%r1160, %r1165};
	mov.b64 	%fd353, %rd321;
	add.f64 	%fd799, %fd795, %fd353;
	mov.b64 	%rd322, {%r1170, %r1175};
	mov.b64 	%fd354, %rd322;
	add.f64 	%fd800, %fd796, %fd354;
$L__BB13_222:
	mov.b32 	%r1225, 2;
	mov.b32 	%r1227, -1;
	// begin inline asm
	shfl.sync.down.b32 %r1188, %r2945, %r1225, %r421, %r1227;
	// end inline asm
	// begin inline asm
	shfl.sync.down.b32 %r1193, %r2942, %r1225, %r421, %r1227;
	// end inline asm
	// begin inline asm
	shfl.sync.down.b32 %r1198, %r2943, %r1225, %r421, %r1227;
	// end inline asm
	// begin inline asm
	shfl.sync.down.b32 %r1203, %r2944, %r1225, %r421, %r1227;
	// end inline asm
	mov.b64 	%rd323, %fd799;
	mov.b64 	{%r1209, %r1214}, %rd323;
	// begin inline asm
	shfl.sync.down.b32 %r1208, %r1209, %r1225, %r421, %r1227;
	// end inline asm
	// begin inline asm
	shfl.sync.down.b32 %r1213, %r1214, %r1225, %r421, %r1227;
	// end inline asm
	mov.b64 	%rd324, %fd800;
	mov.b64 	{%r1219, %r1224}, %rd324;
	// begin inline asm
	shfl.sync.down.b32 %r1218, %r1219, %r1225, %r421, %r1227;
	// end inline asm
	// begin inline asm
	shfl.sync.down.b32 %r1223, %r1224, %r1225, %r421, %r1227;
	// end inline asm
	setp.gt.s32 	%p98, %r347, %r421;
	@%p98 bra 	$L__BB13_225;
	add.s32 	%r443, %r1188, %r2945;
	setp.ne.s32 	%p99, %r2945, 0;
	mov.u32 	%r2945, %r443;
	@%p99 bra 	$L__BB13_225;
	mov.b64 	%rd325, {%r1208, %r1213};
	mov.b64 	%fd355, %rd325;
	add.f64 	%fd799, %fd799, %fd355;
	mov.b64 	%rd326, {%r1218, %r1223};
	mov.b64 	%fd356, %rd326;
	add.f64 	%fd800, %fd800, %fd356;
$L__BB13_225:
	mov.b32 	%r1267, 4;
	mov.b32 	%r1269, -1;
	// begin inline asm
	shfl.sync.down.b32 %r1230, %r2945, %r1267, %r421, %r1269;
	// end inline asm
	// begin inline asm
	shfl.sync.down.b32 %r1235, %r2942, %r1267, %r421, %r1269;
	// end inline asm
	// begin inline asm
	shfl.sync.down.b32 %r1240, %r2943, %r1267, %r421, %r1269;
	// end inline asm
	// begin inline asm
	shfl.sync.down.b32 %r1245, %r2944, %r1267, %r421, %r1269;
	// end inline asm
	mov.b64 	%rd327, %fd799;
	mov.b64 	{%r1251, %r1256}, %rd327;
	// begin inline asm
	shfl.sync.down.b32 %r1250, %r1251, %r1267, %r421, %r1269;
	// end inline asm
	// begin inline asm
	shfl.sync.down.b32 %r1255, %r1256, %r1267, %r421, %r1269;
	// end inline asm
	mov.b64 	%rd328, %fd800;
	mov.b64 	{%r1261, %r1266}, %rd328;
	// begin inline asm
	shfl.sync.down.b32 %r1260, %r1261, %r1267, %r421, %r1269;
	// end inline asm
	// begin inline asm
	shfl.sync.down.b32 %r1265, %r1266, %r1267, %r421, %r1269;
	// end inline asm
	setp.gt.s32 	%p100, %r361, %r421;
	@%p100 bra 	$L__BB13_228;
	add.s32 	%r456, %r1230, %r2945;
	setp.ne.s32 	%p101, %r2945, 0;
	mov.u32 	%r2945, %r456;
	@%p101 bra 	$L__BB13_228;
	mov.b64 	%rd329, {%r1250, %r1255};
	mov.b64 	%fd357, %rd329;
	add.f64 	%fd799, %fd799, %fd357;
	mov.b64 	%rd330, {%r1260, %r1265};
	mov.b64 	%fd358, %rd330;
	add.f64 	%fd800, %fd800, %fd358;
$L__BB13_228:
	mov.b32 	%r1309, 8;
	mov.b32 	%r1311, -1;
	// begin inline asm
	shfl.sync.down.b32 %r1272, %r2945, %r1309, %r421, %r1311;
	// end inline asm
	// begin inline asm
	shfl.sync.down.b32 %r1277, %r2942, %r1309, %r421, %r1311;
	// end inline asm
	// begin inline asm
	shfl.sync.down.b32 %r1282, %r2943, %r1309, %r421, %r1311;
	// end inline asm
	// begin inline asm
	shfl.sync.down.b32 %r1287, %r2944, %r1309, %r421, %r1311;
	// end inline asm
	mov.b64 	%rd331, %fd799;
	mov.b64 	{%r1293, %r1298}, %rd331;
	// begin inline asm
	shfl.sync.down.b32 %r1292, %r1293, %r1309, %r421, %r1311;
	// end inline asm
	// begin inline asm
	shfl.sync.down.b32 %r1297, %r1298, %r1309, %r421, %r1311;
	// end inline asm
	mov.b64 	%rd332, %fd800;
	mov.b64 	{%r1303, %r1308}, %rd332;
	// begin inline asm
	shfl.sync.down.b32 %r1302, %r1303, %r1309, %r421, %r1311;
	// end inline asm
	// begin inline asm
	shfl.sync.down.b32 %r1307, %r1308, %r1309, %r421, %r1311;
	// end inline asm
	setp.gt.s32 	%p102, %r375, %r421;
	@%p102 bra 	$L__BB13_231;
	add.s32 	%r469, %r1272, %r2945;
	setp.ne.s32 	%p103, %r2945, 0;
	mov.u32 	%r2945, %r469;
	@%p103 bra 	$L__BB13_231;
	mov.b64 	%rd333, {%r1292, %r1297};
	mov.b64 	%fd359, %rd333;
	add.f64 	%fd799, %fd799, %fd359;
	mov.b64 	%rd334, {%r1302, %r1307};
	mov.b64 	%fd360, %rd334;
	add.f64 	%fd800, %fd800, %fd360;
$L__BB13_231:
	mov.b32 	%r1351, 16;
	mov.b32 	%r1353, -1;
	// begin inline asm
	shfl.sync.down.b32 %r1314, %r2945, %r1351, %r421, %r1353;
	// end inline asm
	// begin inline asm
	shfl.sync.down.b32 %r1319, %r2942, %r1351, %r421, %r1353;
	// end inline asm
	// begin inline asm
	shfl.sync.down.b32 %r1324, %r2943, %r1351, %r421, %r1353;
	// end inline asm
	// begin inline asm
	shfl.sync.down.b32 %r1329, %r2944, %r1351, %r421, %r1353;
	// end inline asm
	mov.b64 	%rd335, %fd799;
	mov.b64 	{%r1335, %r1340}, %rd335;
	// begin inline asm
	shfl.sync.down.b32 %r1334, %r1335, %r1351, %r421, %r1353;
	// end inline asm
	// begin inline asm
	shfl.sync.down.b32 %r1339, %r1340, %r1351, %r421, %r1353;
	// end inline asm
	mov.b64 	%rd336, %fd800;
	mov.b64 	{%r1345, %r1350}, %rd336;
	// begin inline asm
	shfl.sync.down.b32 %r1344, %r1345, %r1351, %r421, %r1353;
	// end inline asm
	// begin inline asm
	shfl.sync.down.b32 %r1349, %r1350, %r1351, %r421, %r1353;
	// end inline asm
	setp.gt.s32 	%p104, %r389, %r421;
	@%p104 bra 	$L__BB13_234;
	add.s32 	%r479, %r1314, %r2945;
	setp.ne.s32 	%p105, %r2945, 0;
	mov.u32 	%r2945, %r479;
	@%p105 bra 	$L__BB13_234;
	mov.b64 	%rd337, {%r1334, %r1339};
	mov.b64 	%fd361, %rd337;
	add.f64 	%fd799, %fd799, %fd361;
	mov.b64 	%rd338, {%r1344, %r1349};
	mov.b64 	%fd362, %rd338;
	add.f64 	%fd800, %fd800, %fd362;
$L__BB13_234:
	add.s32 	%r481, %r2945, %r2903;
	setp.eq.s32 	%p106, %r2903, 0;
	add.f64 	%fd363, %fd779, %fd799;
	add.f64 	%fd364, %fd780, %fd800;
	selp.f64 	%fd779, %fd363, %fd779, %p106;
	selp.f64 	%fd780, %fd364, %fd780, %p106;
	add.s32 	%r2936, %r2936, -32;
	mov.u32 	%r2903, %r481;
	bra.uni 	$L__BB13_212;
$L__BB13_235:
	setp.ne.s32 	%p71, %r292, 0;
	@%p71 bra 	$L__BB13_237;
	add.s32 	%r1073, %r2903, %r308;
	setp.eq.s32 	%p72, %r308, 0;
	add.f64 	%fd333, %fd145, %fd779;
	add.f64 	%fd334, %fd146, %fd780;
	selp.f64 	%fd335, %fd333, %fd145, %p72;
	selp.f64 	%fd336, %fd334, %fd146, %p72;
	mul.wide.u32 	%rd252, %r1, 32;
	add.s64 	%rd253, %rd120, %rd252;
	add.s64 	%rd245, %rd253, 1024;
	mov.b64 	%rd249, %fd335;
	mov.b64 	%rd250, %fd336;
	mov.b32 	%r1074, 0;
	mov.b64 	%rd246, {%r1073, %r1074};
	mov.b64 	%rd247, 0;
	// begin inline asm
	st.cg.v2.u64 [%rd245], {%rd246, %rd247};
	// end inline asm
	add.s64 	%rd248, %rd253, 1040;
	// begin inline asm
	st.cg.v2.u64 [%rd248], {%rd249, %rd250};
	// end inline asm
	mul.wide.u32 	%rd254, %r1, 4;
	add.s64 	%rd255, %rd118, %rd254;
	add.s64 	%rd251, %rd255, 128;
	mov.b32 	%r1072, 101;
	// begin inline asm
	st.release.gpu.u32 [%rd251], %r1072;
	// end inline asm
	st.shared.v4.u32 	[_ZN6thrust24THRUST_300001_SM_1000_NS8cuda_cub4core6detail5shmemE+336], {%r2903, %r2908, %r2909, %r2910};
	st.shared.v2.f64 	[_ZN6thrust24THRUST_300001_SM_1000_NS8cuda_cub4core6detail5shmemE+352], {%fd779, %fd780};
	st.shared.v4.u32 	[_ZN6thrust24THRUST_300001_SM_1000_NS8cuda_cub4core6detail5shmemE+368], {%r1073, %r1074, %r1074, %r1074};
	st.shared.v2.f64 	[_ZN6thrust24THRUST_300001_SM_1000_NS8cuda_cub4core6detail5shmemE+384], {%fd335, %fd336};
$L__BB13_237:
	setp.ne.s32 	%p73, %r519, 0;
	@%p73 bra 	$L__BB13_239;
	st.shared.v4.u32 	[_ZN6thrust24THRUST_300001_SM_1000_NS8cuda_cub4core6detail5shmemE+272], {%r2903, %r2908, %r2909, %r2910};
	st.shared.v2.f64 	[_ZN6thrust24THRUST_300001_SM_1000_NS8cuda_cub4core6detail5shmemE+288], {%fd779, %fd780};
	mov.u32 	%r2958, %r2903;
	mov.f64 	%fd807, %fd779;
	mov.f64 	%fd808, %fd780;
$L__BB13_239:
	setp.eq.s32 	%p74, %r292, 0;
	bar.sync 	0;
	@%p74 bra 	$L__BB13_242;
	ld.shared.u32 	%r1075, [_ZN6thrust24THRUST_300001_SM_1000_NS8cuda_cub4core6detail5shmemE+272];
	add.s32 	%r484, %r1075, %r2958;
	setp.ne.s32 	%p75, %r2958, 0;
	mov.u32 	%r2958, %r484;
	@%p75 bra 	$L__BB13_242;
	ld.shared.v2.f64 	{%fd337, %fd338}, [_ZN6thrust24THRUST_300001_SM_1000_NS8cuda_cub4core6detail5shmemE+288];
	add.f64 	%fd807, %fd807, %fd337;
	add.f64 	%fd808, %fd808, %fd338;
$L__BB13_242:
	add.s32 	%r486, %r2958, %r303;
	add.f64 	%fd339, %fd807, %fd133;
	add.f64 	%fd340, %fd808, %fd134;
	selp.f64 	%fd213, %fd133, %fd339, %p3;
	selp.f64 	%fd214, %fd134, %fd340, %p3;
	add.s32 	%r487, %r304, %r2958;
	add.f64 	%fd341, %fd213, %fd135;
	add.f64 	%fd342, %fd214, %fd136;
	selp.f64 	%fd215, %fd135, %fd341, %p4;
	selp.f64 	%fd216, %fd136, %fd342, %p4;
	ld.shared.u32 	%r488, [_ZN6thrust24THRUST_300001_SM_1000_NS8cuda_cub4core6detail5shmemE+400];
	ld.shared.u32 	%r2967, [_ZN6thrust24THRUST_300001_SM_1000_NS8cuda_cub4core6detail5shmemE+368];
	ld.shared.v2.f64 	{%fd217, %fd218}, [_ZN6thrust24THRUST_300001_SM_1000_NS8cuda_cub4core6detail5shmemE+384];
	ld.shared.u32 	%r490, [_ZN6thrust24THRUST_300001_SM_1000_NS8cuda_cub4core6detail5shmemE+336];
	setp.lt.s32 	%p76, %r488, 257;
	@%p76 bra 	$L__BB13_256;
	bar.sync 	0;
	not.pred 	%p80, %p3;
	@%p80 bra 	$L__BB13_245;
	sub.s32 	%r1076, %r2958, %r490;
	shl.b32 	%r1077, %r1076, 5;
	mov.u32 	%r1078, _ZN6thrust24THRUST_300001_SM_1000_NS8cuda_cub4core6detail5shmemE;
	add.s32 	%r1079, %r1078, %r1077;
	st.shared.u64 	[%r1079], %rd724;
	st.shared.v2.f64 	[%r1079+16], {%fd807, %fd808};
$L__BB13_245:
	not.pred 	%p81, %p4;
	@%p81 bra 	$L__BB13_247;
	sub.s32 	%r1080, %r486, %r490;
	shl.b32 	%r1081, %r1080, 5;
	mov.u32 	%r1082, _ZN6thrust24THRUST_300001_SM_1000_NS8cuda_cub4core6detail5shmemE;
	add.s32 	%r1083, %r1082, %r1081;
	st.shared.u64 	[%r1083], %rd90;
	st.shared.v2.f64 	[%r1083+16], {%fd213, %fd214};
$L__BB13_247:
	not.pred 	%p82, %p5;
	@%p82 bra 	$L__BB13_249;
	sub.s32 	%r1084, %r487, %r490;
	shl.b32 	%r1085, %r1084, 5;
	mov.u32 	%r1086, _ZN6thrust24THRUST_300001_SM_1000_NS8cuda_cub4core6detail5shmemE;
	add.s32 	%r1087, %r1086, %r1085;
	st.shared.u64 	[%r1087], %rd91;
	st.shared.v2.f64 	[%r1087+16], {%fd215, %fd216};
$L__BB13_249:
	bar.sync 	0;
	setp.ge.s32 	%p83, %r292, %r488;
	@%p83 bra 	$L__BB13_262;
	not.b32 	%r1088, %r292;
	add.s32 	%r491, %r488, %r1088;
	and.b32  	%r1089, %r491, 768;
	setp.eq.s32 	%p84, %r1089, 768;
	mov.u32 	%r2966, %r292;
	@%p84 bra 	$L__BB13_253;
	shr.u32 	%r1090, %r491, 8;
	add.s32 	%r1091, %r1090, 1;
	and.b32  	%r1092, %r1091, 3;
	shl.b32 	%r1093, %r292, 5;
	mov.u32 	%r1094, _ZN6thrust24THRUST_300001_SM_1000_NS8cuda_cub4core6detail5shmemE;
	add.s32 	%r1095, %r1093, %r1094;
	add.s32 	%r2962, %r1095, 16;
	add.s32 	%r2961, %r292, %r490;
	neg.s32 	%r2960, %r1092;
	shl.b32 	%r1096, %r1091, 8;
	and.b32  	%r1097, %r1096, 768;
	add.s32 	%r2966, %r292, %r1097;
$L__BB13_252:
	.pragma "nounroll";
	mul.wide.s32 	%rd268, %r2961, 16;
	add.s64 	%rd269, %rd8, %rd268;
	mul.wide.s32 	%rd270, %r2961, 8;
	add.s64 	%rd271, %rd7, %rd270;
	ld.shared.u64 	%rd272, [%r2962+-16];
	ld.shared.v2.f64 	{%fd343, %fd344}, [%r2962];
	st.global.u64 	[%rd271], %rd272;
	st.global.v2.f64 	[%rd269], {%fd343, %fd344};
	add.s32 	%r2962, %r2962, 8192;
	add.s32 	%r2961, %r2961, 256;
	add.s32 	%r2960, %r2960, 1;
	setp.ne.s32 	%p85, %r2960, 0;
	@%p85 bra 	$L__BB13_252;
$L__BB13_253:
	setp.lt.u32 	%p86, %r491, 768;
	@%p86 bra 	$L__BB13_262;
	shl.b32 	%r1098, %r2966, 5;
	mov.u32 	%r1099, _ZN6thrust24THRUST_300001_SM_1000_NS8cuda_cub4core6detail5shmemE;
	add.s32 	%r1100, %r1098, %r1099;
	add.s32 	%r2965, %r1100, 16384;
	add.s64 	%rd116, %rd7, 4096;
	add.s32 	%r2964, %r2966, %r490;
	add.s64 	%rd117, %rd8, 8192;
$L__BB13_255:
	mul.wide.s32 	%rd273, %r2964, 8;
	add.s64 	%rd274, %rd116, %rd273;
	mul.wide.s32 	%rd275, %r2964, 16;
	add.s64 	%rd276, %rd117, %rd275;
	ld.shared.u64 	%rd277, [%r2965+-16384];
	ld.shared.v2.f64 	{%fd345, %fd346}, [%r2965+-16368];
	st.global.u64 	[%rd274+-4096], %rd277;
	st.global.v2.f64 	[%rd276+-8192], {%fd345, %fd346};
	ld.shared.u64 	%rd278, [%r2965+-8192];
	ld.shared.v2.f64 	{%fd347, %fd348}, [%r2965+-8176];
	st.global.u64 	[%rd274+-2048], %rd278;
	st.global.v2.f64 	[%rd276+-4096], {%fd347, %fd348};
	ld.shared.u64 	%rd279, [%r2965];
	ld.shared.v2.f64 	{%fd349, %fd350}, [%r2965+16];
	st.global.u64 	[%rd274], %rd279;
	st.global.v2.f64 	[%rd276], {%fd349, %fd350};
	ld.shared.u64 	%rd280, [%r2965+8192];
	ld.shared.v2.f64 	{%fd351, %fd352}, [%r2965+8208];
	st.global.u64 	[%rd274+2048], %rd280;
	st.global.v2.f64 	[%rd276+4096], {%fd351, %fd352};
	add.s32 	%r2966, %r2966, 1024;
	add.s32 	%r2965, %r2965, 32768;
	add.s32 	%r2964, %r2964, 1024;
	setp.lt.s32 	%p87, %r2966, %r488;
	@%p87 bra 	$L__BB13_255;
	bra.uni 	$L__BB13_262;
$L__BB13_256:
	not.pred 	%p77, %p3;
	@%p77 bra 	$L__BB13_258;
	mul.wide.s32 	%rd256, %r2958, 8;
	add.s64 	%rd257, %rd7, %rd256;
	st.global.u64 	[%rd257], %rd724;
	mul.wide.s32 	%rd258, %r2958, 16;
	add.s64 	%rd259, %rd8, %rd258;
	st.global.v2.f64 	[%rd259], {%fd807, %fd808};
$L__BB13_258:
	not.pred 	%p78, %p4;
	@%p78 bra 	$L__BB13_260;
	mul.wide.s32 	%rd260, %r486, 8;
	add.s64 	%rd261, %rd7, %rd260;
	st.global.u64 	[%rd261], %rd90;
	mul.wide.s32 	%rd262, %r486, 16;
	add.s64 	%rd263, %rd8, %rd262;
	st.global.v2.f64 	[%rd263], {%fd213, %fd214};
$L__BB13_260:
	not.pred 	%p79, %p5;
	@%p79 bra 	$L__BB13_262;
	mul.wide.s32 	%rd264, %r487, 8;
	add.s64 	%rd265, %rd7, %rd264;
	st.global.u64 	[%rd265], %rd91;
	mul.wide.s32 	%rd266, %r487, 16;
	add.s64 	%rd267, %rd8, %rd266;
	st.global.v2.f64 	[%rd267], {%fd215, %fd216};
$L__BB13_262:
	setp.ne.s32 	%p88, %r292, 255;
	@%p88 bra 	$L__BB13_266;
	setp.ne.s32 	%p89, %r3, 768;
	@%p89 bra 	$L__BB13_265;
	mul.wide.s32 	%rd281, %r2967, 8;
	add.s64 	%rd282, %rd7, %rd281;
	st.global.u64 	[%rd282], %rd92;
	mul.wide.s32 	%rd283, %r2967, 16;
	add.s64 	%rd284, %rd8, %rd283;
	st.global.v2.f64 	[%rd284], {%fd217, %fd218};
	add.s32 	%r2967, %r2967, 1;
$L__BB13_265:
	st.global.u32 	[%rd1], %r2967;
$L__BB13_266:
	ret;

}
	// .globl	_ZN6thrust24THRUST_300001_SM_1000_NS8cuda_cub4core6detail13_kernel_agentINS1_15__reduce_by_key9InitAgentIN3cub18CUB_300001_SM_100024ReduceByKeyScanTileStateI7double2lLb0EEElPlEEJSB_lSC_EEEvDpT0_
.visible .entry _ZN6thrust24THRUST_300001_SM_1000_NS8cuda_cub4core6detail13_kernel_agentINS1_15__reduce_by_key9InitAgentIN3cub18CUB_300001_SM_100024ReduceByKeyScanTileStateI7double2lLb0EEElPlEEJSB_lSC_EEEvDpT0_(
	.param .align 8 .b8 _ZN6thrust24THRUST_300001_SM_1000_NS8cuda_cub4core6detail13_kernel_agentINS1_15__reduce_by_key9InitAgentIN3cub18CUB_300001_SM_100024ReduceByKeyScanTileStateI7double2lLb0EEElPlEEJSB_lSC_EEEvDpT0__param_0[24],
	.param .u64 _ZN6thrust24THRUST_300001_SM_1000_NS8cuda_cub4core6detail13_kernel_agentINS1_15__reduce_by_key9InitAgentIN3cub18CUB_300001_SM_100024ReduceByKeyScanTileStateI7double2lLb0EEElPlEEJSB_lSC_EEEvDpT0__param_1,
	.param .u64 .ptr .align 1 _ZN6thrust24THRUST_300001_SM_1000_NS8cuda_cub4core6detail13_kernel_agentINS1_15__reduce_by_key9InitAgentIN3cub18CUB_300001_SM_100024ReduceByKeyScanTileStateI7double2lLb0EEElPlEEJSB_lSC_EEEvDpT0__param_2
)
.maxntid 128
{
	.reg .pred 	%p<6>;
	.reg .b32 	%r<10>;
	.reg .b64 	%rd<10>;

	ld.param.u64 	%rd3, [_ZN6thrust24THRUST_300001_SM_1000_NS8cuda_cub4core6detail13_kernel_agentINS1_15__reduce_by_key9InitAgentIN3cub18CUB_300001_SM_100024ReduceByKeyScanTileStateI7double2lLb0EEElPlEEJSB_lSC_EEEvDpT0__param_0];
	ld.param.u32 	%r4, [_ZN6thrust24THRUST_300001_SM_1000_NS8cuda_cub4core6detail13_kernel_agentINS1_15__reduce_by_key9InitAgentIN3cub18CUB_300001_SM_100024ReduceByKeyScanTileStateI7double2lLb0EEElPlEEJSB_lSC_EEEvDpT0__param_1];
	ld.param.u64 	%rd2, [_ZN6thrust24THRUST_300001_SM_1000_NS8cuda_cub4core6detail13_kernel_agentINS1_15__reduce_by_key9InitAgentIN3cub18CUB_300001_SM_100024ReduceByKeyScanTileStateI7double2lLb0EEElPlEEJSB_lSC_EEEvDpT0__param_2];
	cvta.to.global.u64 	%rd1, %rd3;
	mov.u32 	%r1, %ctaid.x;
	mov.u32 	%r5, %ntid.x;
	mov.u32 	%r2, %tid.x;
	mad.lo.s32 	%r3, %r1, %r5, %r2;
	setp.ge.s32 	%p1, %r3, %r4;
	@%p1 bra 	$L__BB14_2;
	mul.wide.s32 	%rd4, %r3, 4;
	add.s64 	%rd5, %rd1, %rd4;
	mov.b32 	%r6, 99;
	st.global.u32 	[%rd5+128], %r6;
$L__BB14_2:
	setp.ne.s32 	%p2, %r1, 0;
	setp.gt.u32 	%p3, %r2, 31;
	or.pred  	%p4, %p2, %p3;
	@%p4 bra 	$L__BB14_4;
	mul.wide.u32 	%rd6, %r2, 4;
	add.s64 	%rd7, %rd1, %rd6;
	mov.b32 	%r8, 0;
	st.global.u32 	[%rd7], %r8;
$L__BB14_4:
	or.b32  	%r9, %r1, %r2;
	setp.ne.s32 	%p5, %r9, 0;
	@%p5 bra 	$L__BB14_6;
	cvta.to.global.u64 	%rd8, %rd2;
	mov.b64 	%rd9, 0;
	st.global.u64 	[%rd8], %rd9;
$L__BB14_6:
	ret;

}
	// .globl	_ZN6thrust24THRUST_300001_SM_1000_NS8cuda_cub4core6detail13_kernel_agentINS1_15__reduce_by_key16ReduceByKeyAgentINS0_6detail15normal_iteratorINS0_10device_ptrImEEEENS9_I7double2EESB_NS8_ISD_EEN4cuda3std3__48equal_toImEEN12Trajectories19cuDoubleComplex_addEPllEEJSB_SD_SB_SE_SM_N3cub18CUB_300001_SM_100024ReduceByKeyScanTileStateISC_lLb0EEESJ_SL_llEEEvDpT0_
.visible .entry _ZN6thrust24THRUST_300001_SM_1000_NS8cuda_cub4core6detail13_kernel_agentINS1_15__reduce_by_key16ReduceByKeyAgentINS0_6detail15normal_iteratorINS0_10device_ptrImEEEENS9_I7double2EESB_NS8_ISD_EEN4cuda3std3__48equal_toImEEN12Trajectories19cuDoubleComplex_addEPllEEJSB_SD_SB_SE_SM_N3cub18CUB_300001_SM_100024ReduceByKeyScanTileStateISC_lLb0EEESJ_SL_llEEEvDpT0_(
	.param .align 8 .b8 _ZN6thrust24THRUST_300001_SM_1000_NS8cuda_cub4core6detail13_kernel_agentINS1_15__reduce_by_key16ReduceByKeyAgentINS0_6detail15normal_iteratorINS0_10device_ptrImEEEENS9_I7double2EESB_NS8_ISD_EEN4cuda3std3__48equal_toImEEN12Trajectories19cuDoubleComplex_addEPllEEJSB_SD_SB_SE_SM_N3cub18CUB_300001_SM_100024ReduceByKeyScanTileStateISC_lLb0EEESJ_SL_llEEEvDpT0__param_0[8],
	.param .align 8 .b8 _ZN6thrust24THRUST_300001_SM_1000_NS8cuda_cub4core6detail13_kernel_agentINS1_15__reduce_by_key16ReduceByKeyAgentINS0_6detail15normal_iteratorINS0_10device_ptrImEEEENS9_I7double2EESB_NS8_ISD_EEN4cuda3std3__48equal_toImEEN12Trajectories19cuDoubleComplex_addEPllEEJSB_SD_SB_SE_SM_N3cub18CUB_300001_SM_100024ReduceByKeyScanTileStateISC_lLb0EEESJ_SL_llEEEvDpT0__param_1[8],
	.param .align 8 .b8 _ZN6thrust24THRUST_300001_SM_1000_NS8cuda_cub4core6detail13_kernel_agentINS1_15__reduce_by_key16ReduceByKeyAgentINS0_6detail15normal_iteratorINS0_10device_ptrImEEEENS9_I7double2EESB_NS8_ISD_EEN4cuda3std3__48equal_toImEEN12Trajectories19cuDoubleComplex_addEPllEEJSB_SD_SB_SE_SM_N3cub18CUB_300001_SM_100024ReduceByKeyScanTileStateISC_lLb0EEESJ_SL_llEEEvDpT0__param_2[8],
	.param .align 8 .b8 _ZN6thrust24THRUST_300001_SM_1000_NS8cuda_cub4core6detail13_kernel_agentINS1_15__reduce_by_key16ReduceByKeyAgentINS0_6detail15normal_iteratorINS0_10device_ptrImEEEENS9_I7double2EESB_NS8_ISD_EEN4cuda3std3__48equal_toImEEN12Trajectories19cuDoubleComplex_addEPllEEJSB_SD_SB_SE_SM_N3cub18CUB_300001_SM_100024ReduceByKeyScanTileStateISC_lLb0EEESJ_SL_llEEEvDpT0__param_3[8],
	.param .u64 .ptr .align 1 _ZN6thrust24THRUST_300001_SM_1000_NS8cuda_cub4core6detail13_kernel_agentINS1_15__reduce_by_key16ReduceByKeyAgentINS0_6detail15normal_iteratorINS0_10device_ptrImEEEENS9_I7double2EESB_NS8_ISD_EEN4cuda3std3__48equal_toImEEN12Trajectories19cuDoubleComplex_addEPllEEJSB_SD_SB_SE_SM_N3cub18CUB_300001_SM_100024ReduceByKeyScanTileStateISC_lLb0EEESJ_SL_llEEEvDpT0__param_4,
	.param .align 8 .b8 _ZN6thrust24THRUST_300001_SM_1000_NS8cuda_cub4core6detail13_kernel_agentINS1_15__reduce_by_key16ReduceByKeyAgentINS0_6detail15normal_iteratorINS0_10device_ptrImEEEENS9_I7double2EESB_NS8_ISD_EEN4cuda3std3__48equal_toImEEN12Trajectories19cuDoubleComplex_addEPllEEJSB_SD_SB_SE_SM_N3cub18CUB_300001_SM_100024ReduceByKeyScanTileStateISC_lLb0EEESJ_SL_llEEEvDpT0__param_5[24],
	.param .align 1 .b8 _ZN6thrust24THRUST_300001_SM_1000_NS8cuda_cub4core6detail13_kernel_agentINS1_15__reduce_by_key16ReduceByKeyAgentINS0_6detail15normal_iteratorINS0_10device_ptrImEEEENS9_I7double2EESB_NS8_ISD_EEN4cuda3std3__48equal_toImEEN12Trajectories19cuDoubleComplex_addEPllEEJSB_SD_SB_SE_SM_N3cub18CUB_300001_SM_100024ReduceByKeyScanTileStateISC_lLb0EEESJ_SL_llEEEvDpT0__param_6[1],
	.param .align 1 .b8 _ZN6thrust24THRUST_300001_SM_1000_NS8cuda_cub4core6detail13_kernel_agentINS1_15__reduce_by_key16ReduceByKeyAgentINS0_6detail15normal_iteratorINS0_10device_ptrImEEEENS9_I7double2EESB_NS8_ISD_EEN4cuda3std3__48equal_toImEEN12Trajectories19cuDoubleComplex_addEPllEEJSB_SD_SB_SE_SM_N3cub18CUB_300001_SM_100024ReduceByKeyScanTileStateISC_lLb0EEESJ_SL_llEEEvDpT0__param_7[1],
	.param .u64 _ZN6thrust24THRUST_300001_SM_1000_NS8cuda_cub4core6detail13_kernel_agentINS1_15__reduce_by_key16ReduceByKeyAgentINS0_6detail15normal_iteratorINS0_10device_ptrImEEEENS9_I7double2EESB_NS8_ISD_EEN4cuda3std3__48equal_toImEEN12Trajectories19cuDoubleComplex_addEPllEEJSB_SD_SB_SE_SM_N3cub18CUB_300001_SM_100024ReduceByKeyScanTileStateISC_lLb0EEESJ_SL_llEEEvDpT0__param_8,
	.param .u64 _ZN6thrust24THRUST_300001_SM_1000_NS8cuda_cub4core6detail13_kernel_agentINS1_15__reduce_by_key16ReduceByKeyAgentINS0_6detail15normal_iteratorINS0_10device_ptrImEEEENS9_I7double2EESB_NS8_ISD_EEN4cuda3std3__48equal_toImEEN12Trajectories19cuDoubleComplex_addEPllEEJSB_SD_SB_SE_SM_N3cub18CUB_300001_SM_100024ReduceByKeyScanTileStateISC_lLb0EEESJ_SL_llEEEvDpT0__param_9
)
.maxntid 256
{
	.reg .pred 	%p<301>;
	.reg .b32 	%r<2497>;
	.reg .b64 	%rd<1133>;
	.reg .b64 	%fd<811>;

	ld.param.u64 	%rd268, [_ZN6thrust24THRUST_300001_SM_1000_NS8cuda_cub4core6detail13_kernel_agentINS1_15__reduce_by_key16ReduceByKeyAgentINS0_6detail15normal_iteratorINS0_10device_ptrImEEEENS9_I7double2EESB_NS8_ISD_EEN4cuda3std3__48equal_toImEEN12Trajectories19cuDoubleComplex_addEPllEEJSB_SD_SB_SE_SM_N3cub18CUB_300001_SM_100024ReduceByKeyScanTileStateISC_lLb0EEESJ_SL_llEEEvDpT0__param_5+16];
	ld.param.u64 	%rd267, [_ZN6thrust24THRUST_300001_SM_1000_NS8cuda_cub4core6detail13_kernel_agentINS1_15__reduce_by_key16ReduceByKeyAgentINS0_6detail15normal_iteratorINS0_10device_ptrImEEEENS9_I7double2EESB_NS8_ISD_EEN4cuda3std3__48equal_toImEEN12Trajectories19cuDoubleComplex_addEPllEEJSB_SD_SB_SE_SM_N3cub18CUB_300001_SM_100024ReduceByKeyScanTileStateISC_lLb0EEESJ_SL_llEEEvDpT0__param_5+8];
	ld.param.u64 	%rd266, [_ZN6thrust24THRUST_300001_SM_1000_NS8cuda_cub4core6detail13_kernel_agentINS1_15__reduce_by_key16ReduceByKeyAgentINS0_6detail15normal_iteratorINS0_10device_ptrImEEEENS9_I7double2EESB_NS8_ISD_EEN4cuda3std3__48equal_toImEEN12Trajectories19cuDoubleComplex_addEPllEEJSB_SD_SB_SE_SM_N3cub18CUB_300001_SM_100024ReduceByKeyScanTileStateISC_lLb0EEESJ_SL_llEEEvDpT0__param_5];
	ld.param.u64 	%rd5, [_ZN6thrust24THRUST_300001_SM_1000_NS8cuda_cub4core6detail13_kernel_agentINS1_15__reduce_by_key16ReduceByKeyAgentINS0_6detail15normal_iteratorINS0_10device_ptrImEEEENS9_I7double2EESB_NS8_ISD_EEN4cuda3std3__48equal_toImEEN12Trajectories19cuDoubleComplex_addEPllEEJSB_SD_SB_SE_SM_N3cub18CUB_300001_SM_100024ReduceByKeyScanTileStateISC_lLb0EEESJ_SL_llEEEvDpT0__param_0];
	ld.param.u64 	%rd6, [_ZN6thrust24THRUST_300001_SM_1000_NS8cuda_cub4core6detail13_kernel_agentINS1_15__reduce_by_key16ReduceByKeyAgentINS0_6detail15normal_iteratorINS0_10device_ptrImEEEENS9_I7double2EESB_NS8_ISD_EEN4cuda3std3__48equal_toImEEN12Trajectories19cuDoubleComplex_addEPllEEJSB_SD_SB_SE_SM_N3cub18CUB_300001_SM_100024ReduceByKeyScanTileStateISC_lLb0EEESJ_SL_llEEEvDpT0__param_1];
	ld.param.u64 	%rd270, [_ZN6thrust24THRUST_300001_SM_1000_NS8cuda_cub4core6detail13_kernel_agentINS1_15__reduce_by_key16ReduceByKeyAgentINS0_6detail15normal_iteratorINS0_10device_ptrImEEEENS9_I7double2EESB_NS8_ISD_EEN4cuda3std3__48equal_toImEEN12Trajectories19cuDoubleComplex_addEPllEEJSB_SD_SB_SE_SM_N3cub18CUB_300001_SM_100024ReduceByKeyScanTileStateISC_lLb0EEESJ_SL_llEEEvDpT0__param_3];
	ld.param.u64 	%rd271, [_ZN6thrust24THRUST_300001_SM_1000_NS8cuda_cub4core6detail13_kernel_agentINS1_15__reduce_by_key16ReduceByKeyAgentINS0_6detail15normal_iteratorINS0_10device_ptrImEEEENS9_I7double2EESB_NS8_ISD_EEN4cuda3std3__48equal_toImEEN12Trajectories19cuDoubleComplex_addEPllEEJSB_SD_SB_SE_SM_N3cub18CUB_300001_SM_100024ReduceByKeyScanTileStateISC_lLb0EEESJ_SL_llEEEvDpT0__param_2];
	ld.param.u64 	%rd272, [_ZN6thrust24THRUST_300001_SM_1000_NS8cuda_cub4core6detail13_kernel_agentINS1_15__reduce_by_key16ReduceByKeyAgentINS0_6detail15normal_iteratorINS0_10device_ptrImEEEENS9_I7double2EESB_NS8_ISD_EEN4cuda3std3__48equal_toImEEN12Trajectories19cuDoubleComplex_addEPllEEJSB_SD_SB_SE_SM_N3cub18CUB_300001_SM_100024ReduceByKeyScanTileStateISC_lLb0EEESJ_SL_llEEEvDpT0__param_4];
	ld.param.u64 	%rd269, [_ZN6thrust24THRUST_300001_SM_1000_NS8cuda_cub4core6detail13_kernel_agentINS1_15__reduce_by_key16ReduceByKeyAgentINS0_6detail15normal_iteratorINS0_10device_ptrImEEEENS9_I7double2EESB_NS8_ISD_EEN4cuda3std3__48equal_toImEEN12Trajectories19cuDoubleComplex_addEPllEEJSB_SD_SB_SE_SM_N3cub18CUB_300001_SM_100024ReduceByKeyScanTileStateISC_lLb0EEESJ_SL_llEEEvDpT0__param_8];
	cvta.to.global.u64 	%rd1, %rd272;
	cvta.to.global.u64 	%rd7, %rd271;
	cvta.to.global.u64 	%rd8, %rd270;
	mov.u32 	%r1, %ctaid.x;
	mul.wide.u32 	%rd9, %r1, 768;
	sub.s64 	%rd10, %rd269, %rd9;
	setp.lt.s64 	%p6, %rd10, 769;
	@%p6 bra 	$L__BB15_117;
	setp.ne.s32 	%p164, %r1, 0;
	@%p164 bra 	$L__BB15_32;
	mov.u32 	%r2, %tid.x;
	and.b32  	%r2156, %r2, 31;
	and.b32  	%r2157, %r2, 992;
	mul.lo.s32 	%r2158, %r2157, 3;
	or.b32  	%r2159, %r2158, %r2156;
	cvt.u64.u32 	%rd941, %r2159;
	add.s64 	%rd942, %rd9, %rd941;
	shl.b64 	%rd943, %rd942, 3;
	add.s64 	%rd925, %rd5, %rd943;
	// begin inline asm
	ld.global.nc.u64 %rd924, [%rd925];
	// end inline asm
	add.s64 	%rd927, %rd925, 256;
	// begin inline asm
	ld.global.nc.u64 %rd926, [%rd927];
	// end inline asm
	add.s64 	%rd929, %rd925, 512;
	// begin inline asm
	ld.global.nc.u64 %rd928, [%rd929];
	// end inline asm
	// begin inline asm
	mov.u32 %r2155, %laneid;
	// end inline asm
	shr.u32 	%r4, %r2, 5;
	mad.lo.s32 	%r2160, %r4, 96, %r2155;
	shl.b32 	%r2161, %r2160, 3;
	mov.u32 	%r2162, _ZN6thrust24THRUST_300001_SM_1000_NS8cuda_cub4core6detail5shmemE;
	add.s32 	%r2163, %r2162, %r2161;
	st.shared.u64 	[%r2163], %rd924;
	st.shared.u64 	[%r2163+256], %rd926;
	st.shared.u64 	[%r2163+512], %rd928;
	bar.warp.sync 	-1;
	shl.b32 	%r2164, %r2155, 1;
	add.s32 	%r2165, %r2160, %r2164;
	shl.b32 	%r2166, %r2155, 4;
	add.s32 	%r2167, %r2163, %r2166;
	ld.shared.u64 	%rd11, [%r2167];
	ld.shared.u64 	%rd12, [%r2167+8];
	ld.shared.u64 	%rd13, [%r2167+16];
	bar.sync 	0;
	shl.b64 	%rd944, %rd942, 4;
	add.s64 	%rd932, %rd6, %rd944;
	// begin inline asm
	ld.global.nc.v2.u64 {%rd930, %rd931}, [%rd932];
	// end inline asm
	add.s64 	%rd935, %rd932, 512;
	// begin inline asm
	ld.global.nc.v2.u64 {%rd933, %rd934}, [%rd935];
	// end inline asm
	add.s64 	%rd938, %rd932, 1024;
	// begin inline asm
	ld.global.nc.v2.u64 {%rd936, %rd937}, [%rd938];
	// end inline asm
	add.s32 	%r2168, %r2163, %r2161;
	st.shared.v2.u64 	[%r2168], {%rd930, %rd931};
	st.shared.v2.u64 	[%r2168+512], {%rd933, %rd934};
	st.shared.v2.u64 	[%r2168+1024], {%rd936, %rd937};
	bar.warp.sync 	-1;
	shl.b32 	%r2169, %r2165, 3;
	add.s32 	%r2170, %r2167, %r2169;
	ld.shared.v2.f64 	{%fd742, %fd741}, [%r2170];
	ld.shared.v2.f64 	{%fd3, %fd4}, [%r2170+16];
	ld.shared.v2.f64 	{%fd6, %fd5}, [%r2170+32];
	bar.sync 	0;
	shl.b32 	%r2171, %r2, 3;
	add.s32 	%r2172, %r2162, %r2171;
	add.s32 	%r5, %r2172, 2480;
	st.shared.u64 	[%r2172+2480], %rd13;
	bar.sync 	0;
	setp.eq.s32 	%p254, %r2, 0;
	mov.b64 	%rd1047, 0;
	@%p254 bra 	$L__BB15_4;
	ld.shared.u64 	%rd1048, [%r5+-8];
	setp.ne.s64 	%p255, %rd1048, %rd11;
	selp.u64 	%rd1047, 1, 0, %p255;
$L__BB15_4:
	setp.ne.s64 	%p256, %rd11, %rd12;
	selp.u64 	%rd18, 1, 0, %p256;
	setp.ne.s64 	%p257, %rd12, %rd13;
	selp.u64 	%rd945, 1, 0, %p257;
	add.s64 	%rd946, %rd1047, %rd18;
	add.f64 	%fd625, %fd742, %fd3;
	add.f64 	%fd626, %fd741, %fd4;
	selp.f64 	%fd627, %fd4, %fd626, %p256;
	selp.f64 	%fd628, %fd3, %fd625, %p256;
	add.s64 	%rd947, %rd946, %rd945;
	mov.b64 	{%r2174, %r2179}, %rd947;
	add.f64 	%fd629, %fd628, %fd6;
	add.f64 	%fd630, %fd627, %fd5;
	selp.f64 	%fd631, %fd5, %fd630, %p257;
	mov.b64 	%rd948, %fd631;
	mov.b64 	{%r2204, %r2209}, %rd948;
	selp.f64 	%fd632, %fd6, %fd629, %p257;
	mov.b64 	%rd949, %fd632;
	mov.b64 	{%r2194, %r2199}, %rd949;
	mov.b32 	%r2410, 1;
	mov.b32 	%r2411, 0;
	mov.b32 	%r2412, -1;
	// begin inline asm
	shfl.sync.up.b32 %r2173, %r2174, %r2410, %r2411, %r2412;
	// end inline asm
	// begin inline asm
	shfl.sync.up.b32 %r2178, %r2179, %r2410, %r2411, %r2412;
	// end inline asm
	mov.b64 	%rd950, {%r2173, %r2178};
	// begin inline asm
	shfl.sync.up.b32 %r2183, %r2411, %r2410, %r2411, %r2412;
	// end inline asm
	// begin inline asm
	shfl.sync.up.b32 %r2188, %r2411, %r2410, %r2411, %r2412;
	// end inline asm
	// begin inline asm
	shfl.sync.up.b32 %r2193, %r2194, %r2410, %r2411, %r2412;
	// end inline asm
	// begin inline asm
	shfl.sync.up.b32 %r2198, %r2199, %r2410, %r2411, %r2412;
	// end inline asm
	mov.b64 	%rd951, {%r2193, %r2198};
	mov.b64 	%fd633, %rd951;
	// begin inline asm
	shfl.sync.up.b32 %r2203, %r2204, %r2410, %r2411, %r2412;
	// end inline asm
	// begin inline asm
	shfl.sync.up.b32 %r2208, %r2209, %r2410, %r2411, %r2412;
	// end inline asm
	mov.b64 	%rd952, {%r2203, %r2208};
	mov.b64 	%fd634, %rd952;
	setp.eq.s64 	%p258, %rd947, 0;
	add.f64 	%fd635, %fd632, %fd633;
	add.f64 	%fd636, %fd631, %fd634;
	selp.f64 	%fd637, %fd636, %fd631, %p258;
	selp.f64 	%fd638, %fd635, %fd632, %p258;
	setp.lt.s32 	%p259, %r2155, 1;
	selp.f64 	%fd639, %fd631, %fd637, %p259;
	mov.b64 	%rd953, %fd639;
	mov.b64 	{%r2244, %r2249}, %rd953;
	selp.f64 	%fd640, %fd632, %fd638, %p259;
	mov.b64 	%rd954, %fd640;
	mov.b64 	{%r2234, %r2239}, %rd954;
	selp.b64 	%rd955, 0, %rd950, %p259;
	add.s64 	%rd956, %rd955, %rd947;
	mov.b64 	{%r2214, %r2219}, %rd956;
	mov.b32 	%r2250, 2;
	// begin inline asm
	shfl.sync.up.b32 %r2213, %r2214, %r2250, %r2411, %r2412;
	// end inline asm
	// begin inline asm
	shfl.sync.up.b32 %r2218, %r2219, %r2250, %r2411, %r2412;
	// end inline asm
	mov.b64 	%rd957, {%r2213, %r2218};
	// begin inline asm
	shfl.sync.up.b32 %r2223, %r2411, %r2250, %r2411, %r2412;
	// end inline asm
	// begin inline asm
	shfl.sync.up.b32 %r2228, %r2411, %r2250, %r2411, %r2412;
	// end inline asm
	// begin inline asm
	shfl.sync.up.b32 %r2233, %r2234, %r2250, %r2411, %r2412;
	// end inline asm
	// begin inline asm
	shfl.sync.up.b32 %r2238, %r2239, %r2250, %r2411, %r2412;
	// end inline asm
	mov.b64 	%rd958, {%r2233, %r2238};
	mov.b64 	%fd641, %rd958;
	// begin inline asm
	shfl.sync.up.b32 %r2243, %r2244, %r2250, %r2411, %r2412;
	// end inline asm
	// begin inline asm
	shfl.sync.up.b32 %r2248, %r2249, %r2250, %r2411, %r2412;
	// end inline asm
	mov.b64 	%rd959, {%r2243, %r2248};
	mov.b64 	%fd642, %rd959;
	setp.eq.s64 	%p260, %rd956, 0;
	add.f64 	%fd643, %fd640, %fd641;
	add.f64 	%fd644, %fd639, %fd642;
	selp.f64 	%fd645, %fd644, %fd639, %p260;
	selp.f64 	%fd646, %fd643, %fd640, %p260;
	setp.lt.s32 	%p261, %r2155, 2;
	selp.f64 	%fd647, %fd639, %fd645, %p261;
	mov.b64 	%rd960, %fd647;
	mov.b64 	{%r2284, %r2289}, %rd960;
	selp.f64 	%fd648, %fd640, %fd646, %p261;
	mov.b64 	%rd961, %fd648;
	mov.b64 	{%r2274, %r2279}, %rd961;
	selp.b64 	%rd962, 0, %rd957, %p261;
	add.s64 	%rd963, %rd962, %rd956;
	mov.b64 	{%r2254, %r2259}, %rd963;
	mov.b32 	%r2290, 4;
	// begin inline asm
	shfl.sync.up.b32 %r2253, %r2254, %r2290, %r2411, %r2412;
	// end inline asm
	// begin inline asm
	shfl.sync.up.b32 %r2258, %r2259, %r2290, %r2411, %r2412;
	// end inline asm
	mov.b64 	%rd964, {%r2253, %r2258};
	// begin inline asm
	shfl.sync.up.b32 %r2263, %r2411, %r2290, %r2411, %r2412;
	// end inline asm
	// begin inline asm
	shfl.sync.up.b32 %r2268, %r2411, %r2290, %r2411, %r2412;
	// end inline asm
	// begin inline asm
	shfl.sync.up.b32 %r2273, %r2274, %r2290, %r2411, %r2412;
	// end inline asm
	// begin inline asm
	shfl.sync.up.b32 %r2278, %r2279, %r2290, %r2411, %r2412;
	// end inline asm
	mov.b64 	%rd965, {%r2273, %r2278};
	mov.b64 	%fd649, %rd965;
	// begin inline asm
	shfl.sync.up.b32 %r2283, %r2284, %r2290, %r2411, %r2412;
	// end inline asm
	// begin inline asm
	shfl.sync.up.b32 %r2288, %r2289, %r2290, %r2411, %r2412;
	// end inline asm
	mov.b64 	%rd966, {%r2283, %r2288};
	mov.b64 	%fd650, %rd966;
	setp.eq.s64 	%p262, %rd963, 0;
	add.f64 	%fd651, %fd648, %fd649;
	add.f64 	%fd652, %fd647, %fd650;
	selp.f64 	%fd653, %fd652, %fd647, %p262;
	selp.f64 	%fd654, %fd651, %fd648, %p262;
	setp.lt.s32 	%p263, %r2155, 4;
	selp.f64 	%fd655, %fd647, %fd653, %p263;
	mov.b64 	%rd967, %fd655;
	mov.b64 	{%r2324, %r2329}, %rd967;
	selp.f64 	%fd656, %fd648, %fd654, %p263;
	mov.b64 	%rd968, %fd656;
	mov.b64 	{%r2314, %r2319}, %rd968;
	selp.b64 	%rd969, 0, %rd964, %p263;
	add.s64 	%rd970, %rd969, %rd963;
	mov.b64 	{%r2294, %r2299}, %rd970;
	mov.b32 	%r2330, 8;
	// begin inline asm
	shfl.sync.up.b32 %r2293, %r2294, %r2330, %r2411, %r2412;
	// end inline asm
	// begin inline asm
	shfl.sync.up.b32 %r2298, %r2299, %r2330, %r2411, %r2412;
	// end inline asm
	mov.b64 	%rd971, {%r2293, %r2298};
	// begin inline asm
	shfl.sync.up.b32 %r2303, %r2411, %r2330, %r2411, %r2412;
	// end inline asm
	// begin inline asm
	shfl.sync.up.b32 %r2308, %r2411, %r2330, %r2411, %r2412;
	// end inline asm
	// begin inline asm
	shfl.sync.up.b32 %r2313, %r2314, %r2330, %r2411, %r2412;
	// end inline asm
	// begin inline asm
	shfl.sync.up.b32 %r2318, %r2319, %r2330, %r2411, %r2412;
	// end inline asm
	mov.b64 	%rd972, {%r2313, %r2318};
	mov.b64 	%fd657, %rd972;
	// begin inline asm
	shfl.sync.up.b32 %r2323, %r2324, %r2330, %r2411, %r2412;
	// end inline asm
	// begin inline asm
	shfl.sync.up.b32 %r2328, %r2329, %r2330, %r2411, %r2412;
	// end inline asm
	mov.b64 	%rd973, {%r2323, %r2328};
	mov.b64 	%fd658, %rd973;
	setp.eq.s64 	%p264, %rd970, 0;
	add.f64 	%fd659, %fd656, %fd657;
	add.f64 	%fd660, %fd655, %fd658;
	selp.f64 	%fd661, %fd660, %fd655, %p264;
	selp.f64 	%fd662, %fd659, %fd656, %p264;
	setp.lt.s32 	%p265, %r2155, 8;
	selp.f64 	%fd663, %fd655, %fd661, %p265;
	mov.b64 	%rd974, %fd663;
	mov.b64 	{%r2364, %r2369}, %rd974;
	selp.f64 	%fd664, %fd656, %fd662, %p265;
	mov.b64 	%rd975, %fd664;
	mov.b64 	{%r2354, %r2359}, %rd975;
	selp.b64 	%rd976, 0, %rd971, %p265;
	add.s64 	%rd977, %rd976, %rd970;
	mov.b64 	{%r2334, %r2339}, %rd977;
	mov.b32 	%r2370, 16;
	// begin inline asm
	shfl.sync.up.b32 %r2333, %r2334, %r2370, %r2411, %r2412;
	// end inline asm
	// begin inline asm
	shfl.sync.up.b32 %r2338, %r2339, %r2370, %r2411, %r2412;
	// end inline asm
	mov.b64 	%rd978, {%r2333, %r2338};
	// begin inline asm
	shfl.sync.up.b32 %r2343, %r2411, %r2370, %r2411, %r2412;
	// end inline asm
	// begin inline asm
	shfl.sync.up.b32 %r2348, %r2411, %r2370, %r2411, %r2412;
	// end inline asm
	// begin inline asm
	shfl.sync.up.b32 %r2353, %r2354, %r2370, %r2411, %r2412;
	// end inline asm
	// begin inline asm
	shfl.sync.up.b32 %r2358, %r2359, %r2370, %r2411, %r2412;
	// end inline asm
	mov.b64 	%rd979, {%r2353, %r2358};
	mov.b64 	%fd665, %rd979;
	// begin inline asm
	shfl.sync.up.b32 %r2363, %r2364, %r2370, %r2411, %r2412;
	// end inline asm
	// begin inline asm
	shfl.sync.up.b32 %r2368, %r2369, %r2370, %r2411, %r2412;
	// end inline asm
	mov.b64 	%rd980, {%r2363, %r2368};
	mov.b64 	%fd666, %rd980;
	setp.eq.s64 	%p266, %rd977, 0;
	add.f64 	%fd667, %fd664, %fd665;
	add.f64 	%fd668, %fd663, %fd666;
	selp.f64 	%fd7, %fd668, %fd663, %p266;
	selp.f64 	%fd8, %fd667, %fd664, %p266;
	setp.lt.s32 	%p267, %r2155, 16;
	selp.f64 	%fd669, %fd663, %fd7, %p267;
	mov.b64 	%rd981, %fd669;
	mov.b64 	{%r2404, %r2409}, %rd981;
	selp.f64 	%fd670, %fd664, %fd8, %p267;
	mov.b64 	%rd982, %fd670;
	mov.b64 	{%r2394, %r2399}, %rd982;
	selp.b64 	%rd983, 0, %rd978, %p267;
	add.s64 	%rd19, %rd983, %rd977;
	mov.b64 	{%r2374, %r2379}, %rd19;
	// begin inline asm
	shfl.sync.up.b32 %r2373, %r2374, %r2410, %r2411, %r2412;
	// end inline asm
	// begin inline asm
	shfl.sync.up.b32 %r2378, %r2379, %r2410, %r2411, %r2412;
	// end inline asm
	mov.b64 	%rd1051, {%r2373, %r2378};
	// begin inline asm
	shfl.sync.up.b32 %r2383, %r2411, %r2410, %r2411, %r2412;
	// end inline asm
	// begin inline asm
	shfl.sync.up.b32 %r2388, %r2411, %r2410, %r2411, %r2412;
	// end inline asm
	// begin inline asm
	shfl.sync.up.b32 %r2393, %r2394, %r2410, %r2411, %r2412;
	// end inline asm
	// begin inline asm
	shfl.sync.up.b32 %r2398, %r2399, %r2410, %r2411, %r2412;
	// end inline asm
	mov.b64 	%rd984, {%r2393, %r2398};
	mov.b64 	%fd740, %rd984;
	// begin inline asm
	shfl.sync.up.b32 %r2403, %r2404, %r2410, %r2411, %r2412;
	// end inline asm
	// begin inline asm
	shfl.sync.up.b32 %r2408, %r2409, %r2410, %r2411, %r2412;
	// end inline asm
	mov.b64 	%rd985, {%r2403, %r2408};
	mov.b64 	%fd739, %rd985;
	setp.ne.s32 	%p268, %r2155, 31;
	@%p268 bra 	$L__BB15_6;
	shl.b32 	%r2413, %r4, 5;
	add.s32 	%r2415, %r2162, %r2413;
	st.shared.u64 	[%r2415], %rd19;
	mov.b32 	%r2416, 0;
	st.shared.v2.u32 	[%r2415+8], {%r2416, %r2416};
	st.shared.v2.f64 	[%r2415+16], {%fd8, %fd7};
$L__BB15_6:
	bar.sync 	0;
	ld.shared.u64 	%rd986, [_ZN6thrust24THRUST_300001_SM_1000_NS8cuda_cub4core6detail5shmemE];
	ld.shared.v2.f64 	{%fd671, %fd672}, [_ZN6thrust24THRUST_300001_SM_1000_NS8cuda_cub4core6detail5shmemE+16];
	ld.shared.u64 	%rd987, [_ZN6thrust24THRUST_300001_SM_1000_NS8cuda_cub4core6detail5shmemE+32];
	ld.shared.v2.f64 	{%fd673, %fd674}, [_ZN6thrust24THRUST_300001_SM_1000_NS8cuda_cub4core6detail5shmemE+48];
	add.s64 	%rd988, %rd987, %rd986;
	setp.eq.s64 	%p269, %rd987, 0;
	add.f64 	%fd675, %fd671, %fd673;
	add.f64 	%fd676, %fd672, %fd674;
	selp.f64 	%fd677, %fd676, %fd674, %p269;
	selp.f64 	%fd678, %fd675, %fd673, %p269;
	setp.eq.s32 	%p270, %r4, 2;
	selp.f64 	%fd679, %fd677, %fd672, %p270;
	selp.f64 	%fd680, %fd678, %fd671, %p270;
	selp.b64 	%rd989, %rd988, %rd986, %p270;
	ld.shared.u64 	%rd990, [_ZN6thrust24THRUST_300001_SM_1000_NS8cuda_cub4core6detail5shmemE+64];
	ld.shared.v2.f64 	{%fd681, %fd682}, [_ZN6thrust24THRUST_300001_SM_1000_NS8cuda_cub4core6detail5shmemE+80];
	add.s64 	%rd991, %rd990, %rd988;
	setp.eq.s64 	%p271, %rd990, 0;
	add.f64 	%fd683, %fd678, %fd681;
	add.f64 	%fd684, %fd677, %fd682;
	selp.f64 	%fd685, %fd684, %fd682, %p271;
	selp.f64 	%fd686, %fd683, %fd681, %p271;
	setp.eq.s32 	%p272, %r4, 3;
	selp.f64 	%fd687, %fd685, %fd679, %p272;
	selp.f64 	%fd688, %fd686, %fd680, %p272;
	selp.b64 	%rd992, %rd991, %rd989, %p272;
	ld.shared.u64 	%rd993, [_ZN6thrust24THRUST_300001_SM_1000_NS8cuda_cub4core6detail5shmemE+96];
	ld.shared.v2.f64 	{%fd689, %fd690}, [_ZN6thrust24THRUST_300001_SM_1000_NS8cuda_cub4core6detail5shmemE+112];
	add.s64 	%rd994, %rd993, %rd991;
	setp.eq.s64 	%p273, %rd993, 0;
	add.f64 	%fd691, %fd686, %fd689;
	add.f64 	%fd692, %fd685, %fd690;
	selp.f64 	%fd693, %fd692, %fd690, %p273;
	selp.f64 	%fd694, %fd691, %fd689, %p273;
	setp.eq.s32 	%p274, %r4, 4;
	selp.f64 	%fd695, %fd693, %fd687, %p274;
	selp.f64 	%fd696, %fd694, %fd688, %p274;
	selp.b64 	%rd995, %rd994, %rd992, %p274;
	ld.shared.u64 	%rd996, [_ZN6thrust24THRUST_300001_SM_1000_NS8cuda_cub4core6detail5shmemE+128];
	ld.shared.v2.f64 	{%fd697, %fd698}, [_ZN6thrust24THRUST_300001_SM_1000_NS8cuda_cub4core6detail5shmemE+144];
	add.s64 	%rd997, %rd996, %rd994;
	setp.eq.s64 	%p275, %rd996, 0;
	add.f64 	%fd699, %fd694, %fd697;
	add.f64 	%fd700, %fd693, %fd698;
	selp.f64 	%fd701, %fd700, %fd698, %p275;
	selp.f64 	%fd702, %fd699, %fd697, %p275;
	setp.eq.s32 	%p276, %r4, 5;
	selp.f64 	%fd703, %fd701, %fd695, %p276;
	selp.f64 	%fd704, %fd702, %fd696, %p276;
	selp.b64 	%rd998, %rd997, %rd995, %p276;
	ld.shared.u64 	%rd999, [_ZN6thrust24THRUST_300001_SM_1000_NS8cuda_cub4core6detail5shmemE+160];
	ld.shared.v2.f64 	{%fd705, %fd706}, [_ZN6thrust24THRUST_300001_SM_1000_NS8cuda_cub4core6detail5shmemE+176];
	add.s64 	%rd1000, %rd999, %rd997;
	setp.eq.s64 	%p277, %rd999, 0;
	add.f64 	%fd707, %fd702, %fd705;
	add.f64 	%fd708, %fd701, %fd706;
	selp.f64 	%fd709, %fd708, %fd706, %p277;
	selp.f64 	%fd710, %fd707, %fd705, %p277;
	setp.eq.s32 	%p278, %r4, 6;
	selp.f64 	%fd711, %fd709, %fd703, %p278;
	selp.f64 	%fd712, %fd710, %fd704, %p278;
	selp.b64 	%rd1001, %rd1000, %rd998, %p278;
	ld.shared.u64 	%rd1002, [_ZN6thrust24THRUST_300001_SM_1000_NS8cuda_cub4core6detail5shmemE+192];
	ld.shared.v2.f64 	{%fd713, %fd714}, [_ZN6thrust24THRUST_300001_SM_1000_NS8cuda_cub4core6detail5shmemE+208];
	add.s64 	%rd1003, %rd1002, %rd1000;
	setp.eq.s64 	%p279, %rd1002, 0;
	add.f64 	%fd715, %fd710, %fd713;
	add.f64 	%fd716, %fd709, %fd714;
	selp.f64 	%fd717, %fd716, %fd714, %p279;
	selp.f64 	%fd718, %fd715, %fd713, %p279;
	setp.eq.s32 	%p280, %r4, 7;
	selp.f64 	%fd11, %fd717, %fd711, %p280;
	selp.f64 	%fd12, %fd718, %fd712, %p280;
	selp.b64 	%rd21, %rd1003, %rd1001, %p280;
	ld.shared.u64 	%rd1004, [_ZN6thrust24THRUST_300001_SM_1000_NS8cuda_cub4core6detail5shmemE+224];
	ld.shared.v2.f64 	{%fd719, %fd720}, [_ZN6thrust24THRUST_300001_SM_1000_NS8cuda_cub4core6detail5shmemE+240];
	add.s64 	%rd22, %rd1004, %rd1003;
	setp.eq.s64 	%p281, %rd1004, 0;
	add.f64 	%fd721, %fd718, %fd719;
	add.f64 	%fd722, %fd717, %fd720;
	selp.f64 	%fd13, %fd722, %fd720, %p281;
	selp.f64 	%fd14, %fd721, %fd719, %p281;
	setp.lt.u32 	%p282, %r2, 32;
	@%p282 bra 	$L__BB15_8;
	setp.eq.s64 	%p283, %rd1051, 0;
	add.f64 	%fd723, %fd12, %fd740;
	add.f64 	%fd724, %fd11, %fd739;
	selp.f64 	%fd725, %fd724, %fd739, %p283;
	selp.f64 	%fd726, %fd723, %fd740, %p283;
	setp.eq.s32 	%p284, %r2155, 0;
	selp.f64 	%fd739, %fd11, %fd725, %p284;
	selp.f64 	%fd740, %fd12, %fd726, %p284;
	selp.b64 	%rd1005, 0, %rd1051, %p284;
	add.s64 	%rd1051, %rd21, %rd1005;
$L__BB15_8:
	setp.eq.s32 	%p285, %r2, 0;
	mov.u64 	%rd1050, %rd1047;
	@%p285 bra 	$L__BB15_11;
	add.s64 	%rd1050, %rd1047, %rd1051;
	setp.ne.s64 	%p286, %rd1047, 0;
	@%p286 bra 	$L__BB15_11;
	add.f64 	%fd742, %fd740, %fd742;
	add.f64 	%fd741, %fd739, %fd741;
$L__BB15_11:
	setp.ne.s64 	%p287, %rd11, %rd12;
	setp.ne.s32 	%p288, %r2, 0;
	add.s64 	%rd27, %rd1050, %rd18;
	add.f64 	%fd727, %fd742, %fd3;
	add.f64 	%fd728, %fd741, %fd4;
	selp.f64 	%fd23, %fd4, %fd728, %p287;
	selp.f64 	%fd24, %fd3, %fd727, %p287;
	@%p288 bra 	$L__BB15_13;
	add.s64 	%rd1006, %rd268, 1024;
	mov.b64 	%rd1010, %fd14;
	mov.b64 	%rd1011, %fd13;
	mov.b64 	%rd1051, 0;
	// begin inline asm
	st.cg.v2.u64 [%rd1006], {%rd22, %rd1051};
	// end inline asm
	add.s64 	%rd1009, %rd268, 1040;
	// begin inline asm
	st.cg.v2.u64 [%rd1009], {%rd1010, %rd1011};
	// end inline asm
	add.s64 	%rd1012, %rd266, 128;
	mov.b32 	%r2417, 101;
	// begin inline asm
	st.release.gpu.u32 [%rd1012], %r2417;
	// end inline asm
$L__BB15_13:
	setp.lt.s64 	%p289, %rd22, 257;
	@%p289 bra 	$L__BB15_26;
	bar.sync 	0;
	setp.eq.s64 	%p293, %rd1047, 0;
	@%p293 bra 	$L__BB15_16;
	cvt.u32.u64 	%r2418, %rd1051;
	shl.b32 	%r2419, %r2418, 5;
	add.s32 	%r2421, %r2162, %r2419;
	st.shared.u64 	[%r2421], %rd1048;
	st.shared.v2.f64 	[%r2421+16], {%fd740, %fd739};
$L__BB15_16:
	setp.eq.s64 	%p294, %rd11, %rd12;
	@%p294 bra 	$L__BB15_18;
	cvt.u32.u64 	%r2422, %rd1050;
	shl.b32 	%r2423, %r2422, 5;
	add.s32 	%r2425, %r2162, %r2423;
	st.shared.u64 	[%r2425], %rd11;
	st.shared.v2.f64 	[%r2425+16], {%fd742, %fd741};
$L__BB15_18:
	setp.eq.s64 	%p295, %rd12, %rd13;
	@%p295 bra 	$L__BB15_20;
	cvt.u32.u64 	%r2426, %rd27;
	shl.b32 	%r2427, %r2426, 5;
	add.s32 	%r2429, %r2162, %r2427;
	st.shared.u64 	[%r2429], %rd12;
	st.shared.v2.f64 	[%r2429+16], {%fd24, %fd23};
$L__BB15_20:
	bar.sync 	0;
	cvt.u64.u32 	%rd1056, %r2;
	setp.le.u64 	%p296, %rd22, %rd1056;
	@%p296 bra 	$L__BB15_264;
	not.b64 	%rd1026, %rd1056;
	add.s64 	%rd30, %rd22, %rd1026;
	shr.u64 	%rd1027, %rd30, 8;
	add.s64 	%rd1028, %rd1027, 1;
	and.b64  	%rd1052, %rd1028, 3;
	and.b64  	%rd1029, %rd30, 768;
	setp.eq.s64 	%p297, %rd1029, 768;
	@%p297 bra 	$L__BB15_24;
	shl.b64 	%rd1030, %rd1056, 4;
	add.s64 	%rd1054, %rd8, %rd1030;
	shl.b64 	%rd1031, %rd1056, 3;
	add.s64 	%rd1053, %rd7, %rd1031;
	shl.b32 	%r2430, %r2, 5;
	add.s32 	%r2432, %r2430, %r2162;
	add.s32 	%r2437, %r2432, 16;
	shl.b64 	%rd1032, %rd1052, 8;
	add.s64 	%rd1056, %rd1032, %rd1056;
$L__BB15_23:
	.pragma "nounroll";
	ld.shared.u64 	%rd1033, [%r2437+-16];
	ld.shared.v2.f64 	{%fd729, %fd730}, [%r2437];
	st.global.u64 	[%rd1053], %rd1033;
	st.global.v2.f64 	[%rd1054], {%fd729, %fd730};
	add.s64 	%rd1054, %rd1054, 4096;
	add.s64 	%rd1053, %rd1053, 2048;
	add.s32 	%r2437, %r2437, 8192;
	add.s64 	%rd1052, %rd1052, -1;
	setp.ne.s64 	%p298, %rd1052, 0;
	@%p298 bra 	$L__BB15_23;
$L__BB15_24:
	setp.lt.u64 	%p299, %rd30, 768;
	@%p299 bra 	$L__BB15_264;
$L__BB15_25:
	cvt.u32.u64 	%r2433, %rd1056;
	shl.b32 	%r2434, %r2433, 5;
	add.s32 	%r2436, %r2162, %r2434;
	ld.shared.u64 	%rd1034, [%r2436];
	ld.shared.v2.f64 	{%fd731, %fd732}, [%r2436+16];
	shl.b64 	%rd1035, %rd1056, 3;
	add.s64 	%rd1036, %rd7, %rd1035;
	st.global.u64 	[%rd1036], %rd1034;
	shl.b64 	%rd1037, %rd1056, 4;
	add.s64 	%rd1038, %rd8, %rd1037;
	st.global.v2.f64 	[%rd1038], {%fd731, %fd732};
	ld.shared.u64 	%rd1039, [%r2436+8192];
	ld.shared.v2.f64 	{%fd733, %fd734}, [%r2436+8208];
	and.b64  	%rd1040, %rd1035, 34359738360;
	add.s64 	%rd1041, %rd7, %rd1040;
	st.global.u64 	[%rd1041+2048], %rd1039;
	and.b64  	%rd1042, %rd1037, 68719476720;
	add.s64 	%rd1043, %rd8, %rd1042;
	st.global.v2.f64 	[%rd1043+4096], {%fd733, %fd734};
	ld.shared.u64 	%rd1044, [%r2436+16384];
	ld.shared.v2.f64 	{%fd735, %fd736}, [%r2436+16400];
	st.global.u64 	[%rd1041+4096], %rd1044;
	st.global.v2.f64 	[%rd1043+8192], {%fd735, %fd736};
	ld.shared.u64 	%rd1045, [%r2436+24576];
	ld.shared.v2.f64 	{%fd737, %fd738}, [%r2436+24592];
	st.global.u64 	[%rd1041+6144], %rd1045;
	st.global.v2.f64 	[%rd1043+12288], {%fd737, %fd738};
	add.s64 	%rd1046, %rd1056, 1024;
	and.b64  	%rd1056, %rd1046, 4294967295;
	setp.gt.u64 	%p300, %rd22, %rd1056;
	@%p300 bra 	$L__BB15_25;
	bra.uni 	$L__BB15_264;
$L__BB15_26:
	setp.eq.s64 	%p290, %rd1047, 0;
	@%p290 bra 	$L__BB15_28;
	shl.b64 	%rd1014, %rd1051, 3;
	add.s64 	%rd1015, %rd7, %rd1014;
	st.global.u64 	[%rd1015], %rd1048;
	shl.b64 	%rd1016, %rd1051, 4;
	add.s64 	%rd1017, %rd8, %rd1016;
	st.global.v2.f64 	[%rd1017], {%fd740, %fd739};
$L__BB15_28:
	setp.eq.s64 	%p291, %rd11, %rd12;
	@%p291 bra 	$L__BB15_30;
	shl.b64 	%rd1018, %rd1050, 3;
	add.s64 	%rd1019, %rd7, %rd1018;
	st.global.u64 	[%rd1019], %rd11;
	shl.b64 	%rd1020, %rd1050, 4;
	add.s64 	%rd1021, %rd8, %rd1020;
	st.global.v2.f64 	[%rd1021], {%fd742, %fd741};
$L__BB15_30:
	setp.eq.s64 	%p292, %rd12, %rd13;
	@%p292 bra 	$L__BB15_264;
	shl.b64 	%rd1022, %rd27, 3;
	add.s64 	%rd1023, %rd7, %rd1022;
	st.global.u64 	[%rd1023], %rd12;
	shl.b64 	%rd1024, %rd27, 4;
	add.s64 	%rd1025, %rd8, %rd1024;
	st.global.v2.f64 	[%rd1025], {%fd24, %fd23};
	bra.uni 	$L__BB15_264;
$L__BB15_32:
	mov.u32 	%r9, %tid.x;
	and.b32  	%r1375, %r9, 31;
	and.b32  	%r1376, %r9, 992;
	mul.lo.s32 	%r1377, %r1376, 3;
	or.b32  	%r1378, %r1377, %r1375;
	cvt.u64.u32 	%rd677, %r1378;
	add.s64 	%rd44, %rd9, %rd677;
	shl.b64 	%rd678, %rd44, 3;
	add.s64 	%rd671, %rd5, %rd678;
	// begin inline asm
	ld.global.nc.u64 %rd670, [%rd671];
	// end inline asm
	add.s64 	%rd673, %rd671, 256;
	// begin inline asm
	ld.global.nc.u64 %rd672, [%rd673];
	// end inline asm
	add.s64 	%rd675, %rd671, 512;
	// begin inline asm
	ld.global.nc.u64 %rd674, [%rd675];
	// end inline asm
	// begin inline asm
	mov.u32 %r1374, %laneid;
	// end inline asm
	shr.u32 	%r11, %r9, 5;
	mad.lo.s32 	%r12, %r11, 96, %r1374;
	shl.b32 	%r1379, %r12, 3;
	mov.u32 	%r1380, _ZN6thrust24THRUST_300001_SM_1000_NS8cuda_cub4core6detail5shmemE;
	add.s32 	%r13, %r1380, %r1379;
	st.shared.u64 	[%r13], %rd670;
	st.shared.u64 	[%r13+256], %rd672;
	st.shared.u64 	[%r13+512], %rd674;
	bar.warp.sync 	-1;
	shl.b32 	%r14, %r1374, 1;
	shl.b32 	%r1381, %r1374, 4;
	add.s32 	%r15, %r13, %r1381;
	ld.shared.u64 	%rd45, [%r15];
	ld.shared.u64 	%rd46, [%r15+8];
	ld.shared.u64 	%rd47, [%r15+16];
	setp.ne.s32 	%p165, %r9, 0;
	mov.b64 	%rd1058, 0;
	@%p165 bra 	$L__BB15_34;
	shl.b64 	%rd681, %rd9, 3;
	add.s64 	%rd682, %rd5, %rd681;
	add.s64 	%rd680, %rd682, -8;
	// begin inline asm
	ld.global.nc.u64 %rd1058, [%rd680];
	// end inline asm
$L__BB15_34:
	setp.eq.s32 	%p166, %r9, 0;
	bar.sync 	0;
	shl.b64 	%rd692, %rd44, 4;
	add.s64 	%rd685, %rd6, %rd692;
	// begin inline asm
	ld.global.nc.v2.u64 {%rd683, %rd684}, [%rd685];
	// end inline asm
	add.s64 	%rd688, %rd685, 512;
	// begin inline asm
	ld.global.nc.v2.u64 {%rd686, %rd687}, [%rd688];
	// end inline asm
	add.s64 	%rd691, %rd685, 1024;
	// begin inline asm
	ld.global.nc.v2.u64 {%rd689, %rd690}, [%rd691];
	// end inline asm
	add.s32 	%r1383, %r13, %r1379;
	st.shared.v2.u64 	[%r1383], {%rd683, %rd684};
	st.shared.v2.u64 	[%r1383+512], {%rd686, %rd687};
	st.shared.v2.u64 	[%r1383+1024], {%rd689, %rd690};
	bar.warp.sync 	-1;
	add.s32 	%r1384, %r12, %r14;
	shl.b32 	%r1385, %r1384, 3;
	add.s32 	%r1386, %r15, %r1385;
	ld.shared.v2.f64 	{%fd25, %fd26}, [%r1386];
	ld.shared.v2.f64 	{%fd27, %fd28}, [%r1386+16];
	ld.shared.v2.f64 	{%fd30, %fd29}, [%r1386+32];
	bar.sync 	0;
	shl.b32 	%r1387, %r9, 3;
	add.s32 	%r1389, %r1380, %r1387;
	add.s32 	%r16, %r1389, 2480;
	st.shared.u64 	[%r1389+2480], %rd47;
	bar.sync 	0;
	@%p166 bra 	$L__BB15_36;
	ld.shared.u64 	%rd1058, [%r16+-8];
$L__BB15_36:
	setp.ne.s64 	%p167, %rd1058, %rd45;
	selp.u64 	%rd52, 1, 0, %p167;
	setp.ne.s64 	%p168, %rd45, %rd46;
	selp.u64 	%rd693, 1, 0, %p168;
	setp.ne.s64 	%p169, %rd46, %rd47;
	selp.u64 	%rd694, 1, 0, %p169;
	add.s64 	%rd53, %rd693, %rd52;
	add.f64 	%fd479, %fd25, %fd27;
	add.f64 	%fd480, %fd26, %fd28;
	selp.f64 	%fd481, %fd28, %fd480, %p168;
	selp.f64 	%fd482, %fd27, %fd479, %p168;
	add.s64 	%rd695, %rd53, %rd694;
	mov.b64 	{%r1391, %r1396}, %rd695;
	add.f64 	%fd483, %fd482, %fd30;
	add.f64 	%fd484, %fd481, %fd29;
	selp.f64 	%fd485, %fd29, %fd484, %p169;
	mov.b64 	%rd696, %fd485;
	mov.b64 	{%r1421, %r1426}, %rd696;
	selp.f64 	%fd486, %fd30, %fd483, %p169;
	mov.b64 	%rd697, %fd486;
	mov.b64 	{%r1411, %r1416}, %rd697;
	mov.b32 	%r1627, 1;
	mov.b32 	%r1628, 0;
	mov.b32 	%r1629, -1;
	// begin inline asm
	shfl.sync.up.b32 %r1390, %r1391, %r1627, %r1628, %r1629;
	// end inline asm
	// begin inline asm
	shfl.sync.up.b32 %r1395, %r1396, %r1627, %r1628, %r1629;
	// end inline asm
	mov.b64 	%rd698, {%r1390, %r1395};
	// begin inline asm
	shfl.sync.up.b32 %r1400, %r1628, %r1627, %r1628, %r1629;
	// end inline asm
	// begin inline asm
	shfl.sync.up.b32 %r1405, %r1628, %r1627, %r1628, %r1629;
	// end inline asm
	// begin inline asm
	shfl.sync.up.b32 %r1410, %r1411, %r1627, %r1628, %r1629;
	// end inline asm
	// begin inline asm
	shfl.sync.up.b32 %r1415, %r1416, %r1627, %r1628, %r1629;
	// end inline asm
	mov.b64 	%rd699, {%r1410, %r1415};
	mov.b64 	%fd487, %rd699;
	// begin inline asm
	shfl.sync.up.b32 %r1420, %r1421, %r1627, %r1628, %r1629;
	// end inline asm
	// begin inline asm
	shfl.sync.up.b32 %r1425, %r1426, %r1627, %r1628, %r1629;
	// end inline asm
	mov.b64 	%rd700, {%r1420, %r1425};
	mov.b64 	%fd488, %rd700;
	setp.eq.s64 	%p170, %rd695, 0;
	add.f64 	%fd489, %fd486, %fd487;
	add.f64 	%fd490, %fd485, %fd488;
	selp.f64 	%fd491, %fd489, %fd486, %p170;
	selp.f64 	%fd492, %fd490, %fd485, %p170;
	setp.lt.s32 	%p171, %r1374, 1;
	selp.b64 	%rd701, 0, %rd698, %p171;
	add.s64 	%rd702, %rd701, %rd695;
	mov.b64 	{%r1431, %r1436}, %rd702;
	selp.f64 	%fd493, %fd486, %fd491, %p171;
	mov.b64 	%rd703, %fd493;
	mov.b64 	{%r1451, %r1456}, %rd703;
	selp.f64 	%fd494, %fd485, %fd492, %p171;
	mov.b64 	%rd704, %fd494;
	mov.b64 	{%r1461, %r1466}, %rd704;
	mov.b32 	%r1467, 2;
	// begin inline asm
	shfl.sync.up.b32 %r1430, %r1431, %r1467, %r1628, %r1629;
	// end inline asm
	// begin inline asm
	shfl.sync.up.b32 %r1435, %r1436, %r1467, %r1628, %r1629;
	// end inline asm
	mov.b64 	%rd705, {%r1430, %r1435};
	// begin inline asm
	shfl.sync.up.b32 %r1440, %r1628, %r1467, %r1628, %r1629;
	// end inline asm
	// begin inline asm
	shfl.sync.up.b32 %r1445, %r1628, %r1467, %r1628, %r1629;
	// end inline asm
	// begin inline asm
	shfl.sync.up.b32 %r1450, %r1451, %r1467, %r1628, %r1629;
	// end inline asm
	// begin inline asm
	shfl.sync.up.b32 %r1455, %r1456, %r1467, %r1628, %r1629;
	// end inline asm
	mov.b64 	%rd706, {%r1450, %r1455};
	mov.b64 	%fd495, %rd706;
	// begin inline asm
	shfl.sync.up.b32 %r1460, %r1461, %r1467, %r1628, %r1629;
	// end inline asm
	// begin inline asm
	shfl.sync.up.b32 %r1465, %r1466, %r1467, %r1628, %r1629;
	// end inline asm
	mov.b64 	%rd707, {%r1460, %r1465};
	mov.b64 	%fd496, %rd707;
	setp.eq.s64 	%p172, %rd702, 0;
	add.f64 	%fd497, %fd493, %fd495;
	add.f64 	%fd498, %fd494, %fd496;
	selp.f64 	%fd499, %fd497, %fd493, %p172;
	selp.f64 	%fd500, %fd498, %fd494, %p172;
	setp.lt.s32 	%p173, %r1374, 2;
	selp.b64 	%rd708, 0, %rd705, %p173;
	add.s64 	%rd709, %rd708, %rd702;
	mov.b64 	{%r1471, %r1476}, %rd709;
	selp.f64 	%fd501, %fd493, %fd499, %p173;
	mov.b64 	%rd710, %fd501;
	mov.b64 	{%r1491, %r1496}, %rd710;
	selp.f64 	%fd502, %fd494, %fd500, %p173;
	mov.b64 	%rd711, %fd502;
	mov.b64 	{%r1501, %r1506}, %rd711;
	mov.b32 	%r1507, 4;
	// begin inline asm
	shfl.sync.up.b32 %r1470, %r1471, %r1507, %r1628, %r1629;
	// end inline asm
	// begin inline asm
	shfl.sync.up.b32 %r1475, %r1476, %r1507, %r1628, %r1629;
	// end inline asm
	mov.b64 	%rd712, {%r1470, %r1475};
	// begin inline asm
	shfl.sync.up.b32 %r1480, %r1628, %r1507, %r1628, %r1629;
	// end inline asm
	// begin inline asm
	shfl.sync.up.b32 %r1485, %r1628, %r1507, %r1628, %r1629;
	// end inline asm
	// begin inline asm
	shfl.sync.up.b32 %r1490, %r1491, %r1507, %r1628, %r1629;
	// end inline asm
	// begin inline asm
	shfl.sync.up.b32 %r1495, %r1496, %r1507, %r1628, %r1629;
	// end inline asm
	mov.b64 	%rd713, {%r1490, %r1495};
	mov.b64 	%fd503, %rd713;
	// begin inline asm
	shfl.sync.up.b32 %r1500, %r1501, %r1507, %r1628, %r1629;
	// end inline asm
	// begin inline asm
	shfl.sync.up.b32 %r1505, %r1506, %r1507, %r1628, %r1629;
	// end inline asm
	mov.b64 	%rd714, {%r1500, %r1505};
	mov.b64 	%fd504, %rd714;
	setp.eq.s64 	%p174, %rd709, 0;
	add.f64 	%fd505, %fd501, %fd503;
	add.f64 	%fd506, %fd502, %fd504;
	selp.f64 	%fd507, %fd505, %fd501, %p174;
	selp.f64 	%fd508, %fd506, %fd502, %p174;
	setp.lt.s32 	%p175, %r1374, 4;
	selp.b64 	%rd715, 0, %rd712, %p175;
	add.s64 	%rd716, %rd715, %rd709;
	mov.b64 	{%r1511, %r1516}, %rd716;
	selp.f64 	%fd509, %fd501, %fd507, %p175;
	mov.b64 	%rd717, %fd509;
	mov.b64 	{%r1531, %r1536}, %rd717;
	selp.f64 	%fd510, %fd502, %fd508, %p175;
	mov.b64 	%rd718, %fd510;
	mov.b64 	{%r1541, %r1546}, %rd718;
	mov.b32 	%r1547, 8;
	// begin inline asm
	shfl.sync.up.b32 %r1510, %r1511, %r1547, %r1628, %r1629;
	// end inline asm
	// begin inline asm
	shfl.sync.up.b32 %r1515, %r1516, %r1547, %r1628, %r1629;
	// end inline asm
	mov.b64 	%rd719, {%r1510, %r1515};
	// begin inline asm
	shfl.sync.up.b32 %r1520, %r1628, %r1547, %r1628, %r1629;
	// end inline asm
	// begin inline asm
	shfl.sync.up.b32 %r1525, %r1628, %r1547, %r1628, %r1629;
	// end inline asm
	// begin inline asm
	shfl.sync.up.b32 %r1530, %r1531, %r1547, %r1628, %r1629;
	// end inline asm
	// begin inline asm
	shfl.sync.up.b32 %r1535, %r1536, %r1547, %r1628, %r1629;
	// end inline asm
	mov.b64 	%rd720, {%r1530, %r1535};
	mov.b64 	%fd511, %rd720;
	// begin inline asm
	shfl.sync.up.b32 %r1540, %r1541, %r1547, %r1628, %r1629;
	// end inline asm
	// begin inline asm
	shfl.sync.up.b32 %r1545, %r1546, %r1547, %r1628, %r1629;
	// end inline asm
	mov.b64 	%rd721, {%r1540, %r1545};
	mov.b64 	%fd512, %rd721;
	setp.eq.s64 	%p176, %rd716, 0;
	add.f64 	%fd513, %fd509, %fd511;
	add.f64 	%fd514, %fd510, %fd512;
	selp.f64 	%fd515, %fd513, %fd509, %p176;
	selp.f64 	%fd516, %fd514, %fd510, %p176;
	setp.lt.s32 	%p177, %r1374, 8;
	selp.b64 	%rd722, 0, %rd719, %p177;
	add.s64 	%rd723, %rd722, %rd716;
	mov.b64 	{%r1551, %r1556}, %rd723;
	selp.f64 	%fd517, %fd509, %fd515, %p177;
	mov.b64 	%rd724, %fd517;
	mov.b64 	{%r1571, %r1576}, %rd724;
	selp.f64 	%fd518, %fd510, %fd516, %p177;
	mov.b64 	%rd725, %fd518;
	mov.b64 	{%r1581, %r1586}, %rd725;
	mov.b32 	%r1587, 16;
	// begin inline asm
	shfl.sync.up.b32 %r1550, %r1551, %r1587, %r1628, %r1629;
	// end inline asm
	// begin inline asm
	shfl.sync.up.b32 %r1555, %r1556, %r1587, %r1628, %r1629;
	// end inline asm
	mov.b64 	%rd726, {%r1550, %r1555};
	// begin inline asm
	shfl.sync.up.b32 %r1560, %r1628, %r1587, %r1628, %r1629;
	// end inline asm
	// begin inline asm
	shfl.sync.up.b32 %r1565, %r1628, %r1587, %r1628, %r1629;
	// end inline asm
	// begin inline asm
	shfl.sync.up.b32 %r1570, %r1571, %r1587, %r1628, %r1629;
	// end inline asm
	// begin inline asm
	shfl.sync.up.b32 %r1575, %r1576, %r1587, %r1628, %r1629;
	// end inline asm
	mov.b64 	%rd727, {%r1570, %r1575};
	mov.b64 	%fd519, %rd727;
	// begin inline asm
	shfl.sync.up.b32 %r1580, %r1581, %r1587, %r1628, %r1629;
	// end inline asm
	// begin inline asm
	shfl.sync.up.b32 %r1585, %r1586, %r1587, %r1628, %r1629;
	// end inline asm
	mov.b64 	%rd728, {%r1580, %r1585};
	mov.b64 	%fd520, %rd728;
	setp.eq.s64 	%p178, %rd723, 0;
	add.f64 	%fd521, %fd517, %fd519;
	add.f64 	%fd522, %fd518, %fd520;
	selp.f64 	%fd31, %fd521, %fd517, %p178;
	selp.f64 	%fd32, %fd522, %fd518, %p178;
	setp.lt.s32 	%p179, %r1374, 16;
	selp.b64 	%rd729, 0, %rd726, %p179;
	add.s64 	%rd54, %rd729, %rd723;
	mov.b64 	{%r1591, %r1596}, %rd54;
	selp.f64 	%fd523, %fd517, %fd31, %p179;
	mov.b64 	%rd730, %fd523;
	mov.b64 	{%r1611, %r1616}, %rd730;
	selp.f64 	%fd524, %fd518, %fd32, %p179;
	mov.b64 	%rd731, %fd524;
	mov.b64 	{%r1621, %r1626}, %rd731;
	// begin inline asm
	shfl.sync.up.b32 %r1590, %r1591, %r1627, %r1628, %r1629;
	// end inline asm
	// begin inline asm
	shfl.sync.up.b32 %r1595, %r1596, %r1627, %r1628, %r1629;
	// end inline asm
	mov.b64 	%rd1073, {%r1590, %r1595};
	// begin inline asm
	shfl.sync.up.b32 %r1600, %r1628, %r1627, %r1628, %r1629;
	// end inline asm
	// begin inline asm
	shfl.sync.up.b32 %r1605, %r1628, %r1627, %r1628, %r1629;
	// end inline asm
	// begin inline asm
	shfl.sync.up.b32 %r1610, %r1611, %r1627, %r1628, %r1629;
	// end inline asm
	// begin inline asm
	shfl.sync.up.b32 %r1615, %r1616, %r1627, %r1628, %r1629;
	// end inline asm
	mov.b64 	%rd732, {%r1610, %r1615};
	mov.b64 	%fd772, %rd732;
	// begin inline asm
	shfl.sync.up.b32 %r1620, %r1621, %r1627, %r1628, %r1629;
	// end inline asm
	// begin inline asm
	shfl.sync.up.b32 %r1625, %r1626, %r1627, %r1628, %r1629;
	// end inline asm
	mov.b64 	%rd733, {%r1620, %r1625};
	mov.b64 	%fd771, %rd733;
	setp.ne.s32 	%p180, %r1374, 31;
	@%p180 bra 	$L__BB15_38;
	shl.b32 	%r1630, %r11, 5;
	add.s32 	%r1632, %r1380, %r1630;
	st.shared.u64 	[%r1632], %rd54;
	mov.b32 	%r1633, 0;
	st.shared.v2.u32 	[%r1632+8], {%r1633, %r1633};
	st.shared.v2.f64 	[%r1632+16], {%fd31, %fd32};
$L__BB15_38:
	bar.sync 	0;
	ld.shared.u64 	%rd734, [_ZN6thrust24THRUST_300001_SM_1000_NS8cuda_cub4core6detail5shmemE];
	ld.shared.v2.f64 	{%fd525, %fd526}, [_ZN6thrust24THRUST_300001_SM_1000_NS8cuda_cub4core6detail5shmemE+16];
	ld.shared.u64 	%rd735, [_ZN6thrust24THRUST_300001_SM_1000_NS8cuda_cub4core6detail5shmemE+32];
	ld.shared.v2.f64 	{%fd527, %fd528}, [_ZN6thrust24THRUST_300001_SM_1000_NS8cuda_cub4core6detail5shmemE+48];
	add.s64 	%rd736, %rd735, %rd734;
	setp.eq.s64 	%p181, %rd735, 0;
	add.f64 	%fd529, %fd525, %fd527;
	add.f64 	%fd530, %fd526, %fd528;
	selp.f64 	%fd531, %fd529, %fd527, %p181;
	selp.f64 	%fd532, %fd530, %fd528, %p181;
	setp.eq.s32 	%p182, %r11, 2;
	selp.b64 	%rd737, %rd736, %rd734, %p182;
	selp.f64 	%fd533, %fd531, %fd525, %p182;
	selp.f64 	%fd534, %fd532, %fd526, %p182;
	ld.shared.u64 	%rd738, [_ZN6thrust24THRUST_300001_SM_1000_NS8cuda_cub4core6detail5shmemE+64];
	ld.shared.v2.f64 	{%fd535, %fd536}, [_ZN6thrust24THRUST_300001_SM_1000_NS8cuda_cub4core6detail5shmemE+80];
	add.s64 	%rd739, %rd738, %rd736;
	setp.eq.s64 	%p183, %rd738, 0;
	add.f64 	%fd537, %fd531, %fd535;
	add.f64 	%fd538, %fd532, %fd536;
	selp.f64 	%fd539, %fd537, %fd535, %p183;
	selp.f64 	%fd540, %fd538, %fd536, %p183;
	setp.eq.s32 	%p184, %r11, 3;
	selp.b64 	%rd740, %rd739, %rd737, %p184;
	selp.f64 	%fd541, %fd539, %fd533, %p184;
	selp.f64 	%fd542, %fd540, %fd534, %p184;
	ld.shared.u64 	%rd741, [_ZN6thrust24THRUST_300001_SM_1000_NS8cuda_cub4core6detail5shmemE+96];
	ld.shared.v2.f64 	{%fd543, %fd544}, [_ZN6thrust24THRUST_300001_SM_1000_NS8cuda_cub4core6detail5shmemE+112];
	add.s64 	%rd742, %rd741, %rd739;
	setp.eq.s64 	%p185, %rd741, 0;
	add.f64 	%fd545, %fd539, %fd543;
	add.f64 	%fd546, %fd540, %fd544;
	selp.f64 	%fd547, %fd545, %fd543, %p185;
	selp.f64 	%fd548, %fd546, %fd544, %p185;
	setp.eq.s32 	%p186, %r11, 4;
	selp.b64 	%rd743, %rd742, %rd740, %p186;
	selp.f64 	%fd549, %fd547, %fd541, %p186;
	selp.f64 	%fd550, %fd548, %fd542, %p186;
	ld.shared.u64 	%rd744, [_ZN6thrust24THRUST_300001_SM_1000_NS8cuda_cub4core6detail5shmemE+128];
	ld.shared.v2.f64 	{%fd551, %fd552}, [_ZN6thrust24THRUST_300001_SM_1000_NS8cuda_cub4core6detail5shmemE+144];
	add.s64 	%rd745, %rd744, %rd742;
	setp.eq.s64 	%p187, %rd744, 0;
	add.f64 	%fd553, %fd547, %fd551;
	add.f64 	%fd554, %fd548, %fd552;
	selp.f64 	%fd555, %fd553, %fd551, %p187;
	selp.f64 	%fd556, %fd554, %fd552, %p187;
	setp.eq.s32 	%p188, %r11, 5;
	selp.b64 	%rd746, %rd745, %rd743, %p188;
	selp.f64 	%fd557, %fd555, %fd549, %p188;
	selp.f64 	%fd558, %fd556, %fd550, %p188;
	ld.shared.u64 	%rd747, [_ZN6thrust24THRUST_300001_SM_1000_NS8cuda_cub4core6detail5shmemE+160];
	ld.shared.v2.f64 	{%fd559, %fd560}, [_ZN6thrust24THRUST_300001_SM_1000_NS8cuda_cub4core6detail5shmemE+176];
	add.s64 	%rd748, %rd747, %rd745;
	setp.eq.s64 	%p189, %rd747, 0;
	add.f64 	%fd561, %fd555, %fd559;
	add.f64 	%fd562, %fd556, %fd560;
	selp.f64 	%fd563, %fd561, %fd559, %p189;
	selp.f64 	%fd564, %fd562, %fd560, %p189;
	setp.eq.s32 	%p190, %r11, 6;
	selp.b64 	%rd749, %rd748, %rd746, %p190;
	selp.f64 	%fd565, %fd563, %fd557, %p190;
	selp.f64 	%fd566, %fd564, %fd558, %p190;
	ld.shared.u64 	%rd750, [_ZN6thrust24THRUST_300001_SM_1000_NS8cuda_cub4core6detail5shmemE+192];
	ld.shared.v2.f64 	{%fd567, %fd568}, [_ZN6thrust24THRUST_300001_SM_1000_NS8cuda_cub4core6detail5shmemE+208];
	add.s64 	%rd751, %rd750, %rd748;
	setp.eq.s64 	%p191, %rd750, 0;
	add.f64 	%fd569, %fd563, %fd567;
	add.f64 	%fd570, %fd564, %fd568;
	selp.f64 	%fd571, %fd569, %fd567, %p191;
	selp.f64 	%fd572, %fd570, %fd568, %p191;
	setp.eq.s32 	%p192, %r11, 7;
	selp.b64 	%rd56, %rd751, %rd749, %p192;
	selp.f64 	%fd35, %fd571, %fd565, %p192;
	selp.f64 	%fd36, %fd572, %fd566, %p192;
	ld.shared.u64 	%rd752, [_ZN6thrust24THRUST_300001_SM_1000_NS8cuda_cub4core6detail5shmemE+224];
	ld.shared.v2.f64 	{%fd573, %fd574}, [_ZN6thrust24THRUST_300001_SM_1000_NS8cuda_cub4core6detail5shmemE+240];
	add.s64 	%rd57, %rd752, %rd751;
	setp.eq.s64 	%p193, %rd752, 0;
	add.f64 	%fd575, %fd571, %fd573;
	add.f64 	%fd576, %fd572, %fd574;
	selp.f64 	%fd37, %fd575, %fd573, %p193;
	selp.f64 	%fd38, %fd576, %fd574, %p193;
	setp.lt.u32 	%p194, %r9, 32;
	@%p194 bra 	$L__BB15_40;
	setp.eq.s64 	%p195, %rd1073, 0;
	add.f64 	%fd577, %fd35, %fd772;
	add.f64 	%fd578, %fd36, %fd771;
	selp.f64 	%fd579, %fd577, %fd772, %p195;
	selp.f64 	%fd580, %fd578, %fd771, %p195;
	setp.eq.s32 	%p196, %r1374, 0;
	selp.f64 	%fd771, %fd36, %fd580, %p196;
	selp.f64 	%fd772, %fd35, %fd579, %p196;
	selp.b64 	%rd753, 0, %rd1073, %p196;
	add.s64 	%rd1073, %rd56, %rd753;
	bra.uni 	$L__BB15_94;
$L__BB15_40:
	setp.ne.s32 	%p197, %r9, 0;
	mul.wide.u32 	%rd754, %r1, 4;
	add.s64 	%rd59, %rd266, %rd754;
	@%p197 bra 	$L__BB15_42;
	st.shared.u64 	[_ZN6thrust24THRUST_300001_SM_1000_NS8cuda_cub4core6detail5shmemE+400], %rd57;
	mov.b32 	%r1635, 0;
	st.shared.v2.u32 	[_ZN6thrust24THRUST_300001_SM_1000_NS8cuda_cub4core6detail5shmemE+408], {%r1635, %r1635};
	st.shared.v2.f64 	[_ZN6thrust24THRUST_300001_SM_1000_NS8cuda_cub4core6detail5shmemE+416], {%fd37, %fd38};
	mul.wide.u32 	%rd762, %r1, 32;
	add.s64 	%rd763, %rd267, %rd762;
	add.s64 	%rd755, %rd763, 1024;
	mov.b64 	%rd759, %fd37;
	mov.b64 	%rd760, %fd38;
	mov.b64 	%rd757, 0;
	// begin inline asm
	st.cg.v2.u64 [%rd755], {%rd57, %rd757};
	// end inline asm
	add.s64 	%rd758, %rd763, 1040;
	// begin inline asm
	st.cg.v2.u64 [%rd758], {%rd759, %rd760};
	// end inline asm
	add.s64 	%rd761, %rd59, 128;
	mov.b32 	%r1634, 100;
	// begin inline asm
	st.release.gpu.u32 [%rd761], %r1634;
	// end inline asm
$L__BB15_42:
	not.b32 	%r17, %r9;
	add.s32 	%r2455, %r1, %r17;
	mov.u32 	%r1636, %nctaid.x;
	setp.gt.u32 	%p198, %r1636, 499;
	@%p198 bra 	$L__BB15_44;
	membar.cta;
	bra.uni 	$L__BB15_45;
$L__BB15_44:
	mov.b32 	%r1637, 450;
	// begin inline asm
	nanosleep.u32 %r1637;
	// end inline asm
$L__BB15_45:
	mul.wide.s32 	%rd764, %r17, 4;
	add.s64 	%rd765, %rd59, %rd764;
	add.s64 	%rd60, %rd765, 128;
$L__BB15_46:
	// begin inline asm
	ld.relaxed.gpu.u32 %r2450, [%rd60];
	// end inline asm
	membar.gl;
	setp.eq.s32 	%p199, %r2450, 99;
	mov.b32 	%r1639, -1;
	vote.sync.any.pred 	%p200, %p199, %r1639;
	@%p200 bra 	$L__BB15_46;
	setp.eq.s32 	%p201, %r2450, 101;
	@%p201 bra 	$L__BB15_50;
	setp.ne.s32 	%p202, %r2450, 100;
	@%p202 bra 	$L__BB15_51;
	mul.wide.s32 	%rd788, %r2455, 32;
	add.s64 	%rd789, %rd267, %rd788;
	add.s64 	%rd784, %rd789, 1024;
	// begin inline asm
	ld.cg.v2.u64 {%rd1059, %rd783}, [%rd784];
	// end inline asm
	add.s64 	%rd787, %rd789, 1040;
	// begin inline asm
	ld.cg.v2.u64 {%rd785, %rd786}, [%rd787];
	// end inline asm
	shr.u64 	%rd790, %rd783, 8;
	shr.u64 	%rd791, %rd783, 16;
	shr.u64 	%rd792, %rd783, 24;
	shr.u64 	%rd793, %rd783, 40;
	shr.u64 	%rd794, %rd783, 48;
	shr.u64 	%rd795, %rd783, 56;
	mov.b64 	%fd743, %rd785;
	mov.b64 	%fd744, %rd786;
	cvt.u32.u64 	%r1654, %rd792;
	cvt.u32.u64 	%r1655, %rd791;
	prmt.b32 	%r1656, %r1655, %r1654, 0x3340U;
	cvt.u32.u64 	%r1657, %rd783;
	cvt.u32.u64 	%r1658, %rd790;
	prmt.b32 	%r1659, %r1657, %r1658, 0x3340U;
	prmt.b32 	%r2440, %r1659, %r1656, 0x5410U;
	cvt.u32.u64 	%r1660, %rd795;
	cvt.u32.u64 	%r1661, %rd794;
	prmt.b32 	%r1662, %r1661, %r1660, 0x3340U;
	{ .reg .b32 tmp; mov.b64 {tmp, %r1663}, %rd783; }
	cvt.u32.u64 	%r1664, %rd793;
	prmt.b32 	%r1665, %r1663, %r1664, 0x3340U;
	prmt.b32 	%r2441, %r1665, %r1662, 0x5410U;
	bra.uni 	$L__BB15_51;
$L__BB15_50:
	mul.wide.s32 	%rd774, %r2455, 32;
	add.s64 	%rd775, %rd268, %rd774;
	add.s64 	%rd770, %rd775, 1024;
	// begin inline asm
	ld.cg.v2.u64 {%rd1059, %rd769}, [%rd770];
	// end inline asm
	add.s64 	%rd773, %rd775, 1040;
	// begin inline asm
	ld.cg.v2.u64 {%rd771, %rd772}, [%rd773];
	// end inline asm
	shr.u64 	%rd776, %rd769, 8;
	shr.u64 	%rd777, %rd769, 16;
	shr.u64 	%rd778, %rd769, 24;
	shr.u64 	%rd779, %rd769, 40;
	shr.u64 	%rd780, %rd769, 48;
	shr.u64 	%rd781, %rd769, 56;
	mov.b64 	%fd743, %rd771;
	mov.b64 	%fd744, %rd772;
	cvt.u32.u64 	%r1642, %rd778;
	cvt.u32.u64 	%r1643, %rd777;
	prmt.b32 	%r1644, %r1643, %r1642, 0x3340U;
	cvt.u32.u64 	%r1645, %rd769;
	cvt.u32.u64 	%r1646, %rd776;
	prmt.b32 	%r1647, %r1645, %r1646, 0x3340U;
	prmt.b32 	%r2440, %r1647, %r1644, 0x5410U;
	cvt.u32.u64 	%r1648, %rd781;
	cvt.u32.u64 	%r1649, %rd780;
	prmt.b32 	%r1650, %r1649, %r1648, 0x3340U;
	{ .reg .b32 tmp; mov.b64 {tmp, %r1651}, %rd769; }
	cvt.u32.u64 	%r1652, %rd779;
	prmt.b32 	%r1653, %r1651, %r1652, 0x3340U;
	prmt.b32 	%r2441, %r1653, %r1650, 0x5410U;
$L__BB15_51:
	setp.eq.s32 	%p203, %r2450, 101;
	mov.b32 	%r1706, -1;
	vote.sync.ballot.b32 	%r1707, %p203, %r1706;
	// begin inline asm
	mov.u32 %r1666, %lanemask_ge;
	// end inline asm
	and.b32  	%r1708, %r1707, %r1666;
	or.b32  	%r1709, %r1708, -2147483648;
	add.s32 	%r1710, %r1709, -1;
	not.b32 	%r1711, %r1709;
	and.b32  	%r1712, %r1711, %r1710;
	popc.b32 	%r27, %r1712;
	mov.b64 	{%r1668, %r1673}, %rd1059;
	mov.b32 	%r1704, 1;
	// begin inline asm
	shfl.sync.down.b32 %r1667, %r1668, %r1704, %r27, %r1706;
	// end inline asm
	// begin inline asm
	shfl.sync.down.b32 %r1672, %r1673, %r1704, %r27, %r1706;
	// end inline asm
	// begin inline asm
	shfl.sync.down.b32 %r1677, %r2440, %r1704, %r27, %r1706;
	// end inline asm
	// begin inline asm
	shfl.sync.down.b32 %r1682, %r2441, %r1704, %r27, %r1706;
	// end inline asm
	mov.b64 	%rd796, %fd743;
	mov.b64 	{%r1688, %r1693}, %rd796;
	// begin inline asm
	shfl.sync.down.b32 %r1687, %r1688, %r1704, %r27, %r1706;
	// end inline asm
	// begin inline asm
	shfl.sync.down.b32 %r1692, %r1693, %r1704, %r27, %r1706;
	// end inline asm
	mov.b64 	%rd797, %fd744;
	mov.b64 	{%r1698, %r1703}, %rd797;
	// begin inline asm
	shfl.sync.down.b32 %r1697, %r1698, %r1704, %r27, %r1706;
	// end inline asm
	// begin inline asm
	shfl.sync.down.b32 %r1702, %r1703, %r1704, %r27, %r1706;
	// end inline asm
	setp.ge.s32 	%p205, %r1374, %r27;
	@%p205 bra 	$L__BB15_54;
	mov.b64 	%rd798, {%r1667, %r1672};
	add.s64 	%rd64, %rd1059, %rd798;
	setp.ne.s64 	%p206, %rd1059, 0;
	mov.u64 	%rd1059, %rd64;
	@%p206 bra 	$L__BB15_54;
	mov.b64 	%rd799, {%r1687, %r1692};
	mov.b64 	%fd582, %rd799;
	add.f64 	%fd743, %fd743, %fd582;
	mov.b64 	%rd800, {%r1697, %r1702};
	mov.b64 	%fd583, %rd800;
	add.f64 	%fd744, %fd744, %fd583;
$L__BB15_54:
	mov.b64 	{%r1716, %r1721}, %rd1059;
	mov.b32 	%r1752, 2;
	mov.b32 	%r1754, -1;
	// begin inline asm
	shfl.sync.down.b32 %r1715, %r1716, %r1752, %r27, %r1754;
	// end inline asm
	// begin inline asm
	shfl.sync.down.b32 %r1720, %r1721, %r1752, %r27, %r1754;
	// end inline asm
	// begin inline asm
	shfl.sync.down.b32 %r1725, %r2440, %r1752, %r27, %r1754;
	// end inline asm
	// begin inline asm
	shfl.sync.down.b32 %r1730, %r2441, %r1752, %r27, %r1754;
	// end inline asm
	mov.b64 	%rd801, %fd743;
	mov.b64 	{%r1736, %r1741}, %rd801;
	// begin inline asm
	shfl.sync.down.b32 %r1735, %r1736, %r1752, %r27, %r1754;
	// end inline asm
	// begin inline asm
	shfl.sync.down.b32 %r1740, %r1741, %r1752, %r27, %r1754;
	// end inline asm
	mov.b64 	%rd802, %fd744;
	mov.b64 	{%r1746, %r1751}, %rd802;
	// begin inline asm
	shfl.sync.down.b32 %r1745, %r1746, %r1752, %r27, %r1754;
	// end inline asm
	// begin inline asm
	shfl.sync.down.b32 %r1750, %r1751, %r1752, %r27, %r1754;
	// end inline asm
	add.s32 	%r46, %r1374, 2;
	setp.gt.s32 	%p207, %r46, %r27;
	@%p207 bra 	$L__BB15_57;
	mov.b64 	%rd803, {%r1715, %r1720};
	add.s64 	%rd66, %rd1059, %rd803;
	setp.ne.s64 	%p208, %rd1059, 0;
	mov.u64 	%rd1059, %rd66;
	@%p208 bra 	$L__BB15_57;
	mov.b64 	%rd804, {%r1735, %r1740};
	mov.b64 	%fd584, %rd804;
	add.f64 	%fd743, %fd743, %fd584;
	mov.b64 	%rd805, {%r1745, %r1750};
	mov.b64 	%fd585, %rd805;
	add.f64 	%fd744, %fd744, %fd585;
$L__BB15_57:
	mov.b64 	{%r1758, %r1763}, %rd1059;
	mov.b32 	%r1794, 4;
	mov.b32 	%r1796, -1;
	// begin inline asm
	shfl.sync.down.b32 %r1757, %r1758, %r1794, %r27, %r1796;
	// end inline asm
	// begin inline asm
	shfl.sync.down.b32 %r1762, %r1763, %r1794, %r27, %r1796;
	// end inline asm
	// begin inline asm
	shfl.sync.down.b32 %r1767, %r2440, %r1794, %r27, %r1796;
	// end inline asm
	// begin inline asm
	shfl.sync.down.b32 %r1772, %r2441, %r1794, %r27, %r1796;
	// end inline asm
	mov.b64 	%rd806, %fd743;
	mov.b64 	{%r1778, %r1783}, %rd806;
	// begin inline asm
	shfl.sync.down.b32 %r1777, %r1778, %r1794, %r27, %r1796;
	// end inline asm
	// begin inline asm
	shfl.sync.down.b32 %r1782, %r1783, %r1794, %r27, %r1796;
	// end inline asm
	mov.b64 	%rd807, %fd744;
	mov.b64 	{%r1788, %r1793}, %rd807;
	// begin inline asm
	shfl.sync.down.b32 %r1787, %r1788, %r1794, %r27, %r1796;
	// end inline asm
	// begin inline asm
	shfl.sync.down.b32 %r1792, %r1793, %r1794, %r27, %r1796;
	// end inline asm
	add.s32 	%r57, %r1374, 4;
	setp.gt.s32 	%p209, %r57, %r27;
	@%p209 bra 	$L__BB15_60;
	mov.b64 	%rd808, {%r1757, %r1762};
	add.s64 	%rd68, %rd1059, %rd808;
	setp.ne.s64 	%p210, %rd1059, 0;
	mov.u64 	%rd1059, %rd68;
	@%p210 bra 	$L__BB15_60;
	mov.b64 	%rd809, {%r1777, %r1782};
	mov.b64 	%fd586, %rd809;
	add.f64 	%fd743, %fd743, %fd586;
	mov.b64 	%rd810, {%r1787, %r1792};
	mov.b64 	%fd587, %rd810;
	add.f64 	%fd744, %fd744, %fd587;
$L__BB15_60:
	mov.b64 	{%r1800, %r1805}, %rd1059;
	mov.b32 	%r1836, 8;
	mov.b32 	%r1838, -1;
	// begin inline asm
	shfl.sync.down.b32 %r1799, %r1800, %r1836, %r27, %r1838;
	// end inline asm
	// begin inline asm
	shfl.sync.down.b32 %r1804, %r1805, %r1836, %r27, %r1838;
	// end inline asm
	// begin inline asm
	shfl.sync.down.b32 %r1809, %r2440, %r1836, %r27, %r1838;
	// end inline asm
	// begin inline asm
	shfl.sync.down.b32 %r1814, %r2441, %r1836, %r27, %r1838;
	// end inline asm
	mov.b64 	%rd811, %fd743;
	mov.b64 	{%r1820, %r1825}, %rd811;
	// begin inline asm
	shfl.sync.down.b32 %r1819, %r1820, %r1836, %r27, %r1838;
	// end inline asm
	// begin inline asm
	shfl.sync.down.b32 %r1824, %r1825, %r1836, %r27, %r1838;
	// end inline asm
	mov.b64 	%rd812, %fd744;
	mov.b64 	{%r1830, %r1835}, %rd812;
	// begin inline asm
	shfl.sync.down.b32 %r1829, %r1830, %r1836, %r27, %r1838;
	// end inline asm
	// begin inline asm
	shfl.sync.down.b32 %r1834, %r1835, %r1836, %r27, %r1838;
	// end inline asm
	add.s32 	%r68, %r1374, 8;
	setp.gt.s32 	%p211, %r68, %r27;
	@%p211 bra 	$L__BB15_63;
	mov.b64 	%rd813, {%r1799, %r1804};
	add.s64 	%rd70, %rd1059, %rd813;
	setp.ne.s64 	%p212, %rd1059, 0;
	mov.u64 	%rd1059, %rd70;
	@%p212 bra 	$L__BB15_63;
	mov.b64 	%rd814, {%r1819, %r1824};
	mov.b64 	%fd588, %rd814;
	add.f64 	%fd743, %fd743, %fd588;
	mov.b64 	%rd815, {%r1829, %r1834};
	mov.b64 	%fd589, %rd815;
	add.f64 	%fd744, %fd744, %fd589;
$L__BB15_63:
	mov.b64 	{%r1842, %r1847}, %rd1059;
	mov.b32 	%r1878, 16;
	mov.b32 	%r1880, -1;
	// begin inline asm
	shfl.sync.down.b32 %r1841, %r1842, %r1878, %r27, %r1880;
	// end inline asm
	// begin inline asm
	shfl.sync.down.b32 %r1846, %r1847, %r1878, %r27, %r1880;
	// end inline asm
	// begin inline asm
	shfl.sync.down.b32 %r1851, %r2440, %r1878, %r27, %r1880;
	// end inline asm
	// begin inline asm
	shfl.sync.down.b32 %r1856, %r2441, %r1878, %r27, %r1880;
	// end inline asm
	mov.b64 	%rd816, %fd743;
	mov.b64 	{%r1862, %r1867}, %rd816;
	// begin inline asm
	shfl.sync.down.b32 %r1861, %r1862, %r1878, %r27, %r1880;
	// end inline asm
	// begin inline asm
	shfl.sync.down.b32 %r1866, %r1867, %r1878, %r27, %r1880;
	// end inline asm
	mov.b64 	%rd817, %fd744;
	mov.b64 	{%r1872, %r1877}, %rd817;
	// begin inline asm
	shfl.sync.down.b32 %r1871, %r1872, %r1878, %r27, %r1880;
	// end inline asm
	// begin inline asm
	shfl.sync.down.b32 %r1876, %r1877, %r1878, %r27, %r1880;
	// end inline asm
	add.s32 	%r79, %r1374, 16;
	setp.gt.s32 	%p213, %r79, %r27;
	@%p213 bra 	$L__BB15_66;
	mov.b64 	%rd818, {%r1841, %r1846};
	add.s64 	%rd72, %rd1059, %rd818;
	setp.ne.s64 	%p214, %rd1059, 0;
	mov.u64 	%rd1059, %rd72;
	@%p214 bra 	$L__BB15_66;
	mov.b64 	%rd819, {%r1861, %r1866};
	mov.b64 	%fd590, %rd819;
	add.f64 	%fd743, %fd743, %fd590;
	mov.b64 	%rd820, {%r1871, %r1876};
	mov.b64 	%fd591, %rd820;
	add.f64 	%fd744, %fd744, %fd591;
$L__BB15_66:
$L__BB15_67:
	setp.ne.s32 	%p215, %r2450, 101;
	mov.b32 	%r1884, -1;
	vote.sync.all.pred 	%p216, %p215, %r1884;
	not.pred 	%p217, %p216;
	@%p217 bra 	$L__BB15_90;
	mul.wide.s32 	%rd871, %r2455, 4;
	add.s64 	%rd76, %rd266, %rd871;
$L__BB15_69:
	// begin inline asm
	ld.relaxed.gpu.u32 %r2450, [%rd76];
	// end inline asm
	membar.gl;
	setp.eq.s32 	%p237, %r2450, 99;
	mov.b32 	%r1914, -1;
	vote.sync.any.pred 	%p238, %p237, %r1914;
	@%p238 bra 	$L__BB15_69;
	setp.eq.s32 	%p239, %r2450, 101;
	@%p239 bra 	$L__BB15_73;
	setp.ne.s32 	%p240, %r2450, 100;
	@%p240 bra 	$L__BB15_74;
	mul.wide.s32 	%rd892, %r2455, 32;
	add.s64 	%rd888, %rd267, %rd892;
	// begin inline asm
	ld.cg.v2.u64 {%rd1067, %rd887}, [%rd888];
	// end inline asm
	add.s64 	%rd891, %rd888, 16;
	// begin inline asm
	ld.cg.v2.u64 {%rd889, %rd890}, [%rd891];
	// end inline asm
	shr.u64 	%rd893, %rd887, 8;
	shr.u64 	%rd894, %rd887, 16;
	shr.u64 	%rd895, %rd887, 24;
	shr.u64 	%rd896, %rd887, 40;
	shr.u64 	%rd897, %rd887, 48;
	shr.u64 	%rd898, %rd887, 56;
	mov.b64 	%fd759, %rd889;
	mov.b64 	%fd760, %rd890;
	cvt.u32.u64 	%r1928, %rd895;
	cvt.u32.u64 	%r1929, %rd894;
	prmt.b32 	%r1930, %r1929, %r1928, 0x3340U;
	cvt.u32.u64 	%r1931, %rd887;
	cvt.u32.u64 	%r1932, %rd893;
	prmt.b32 	%r1933, %r1931, %r1932, 0x3340U;
	prmt.b32 	%r2458, %r1933, %r1930, 0x5410U;
	cvt.u32.u64 	%r1934, %rd898;
	cvt.u32.u64 	%r1935, %rd897;
	prmt.b32 	%r1936, %r1935, %r1934, 0x3340U;
	{ .reg .b32 tmp; mov.b64 {tmp, %r1937}, %rd887; }
	cvt.u32.u64 	%r1938, %rd896;
	prmt.b32 	%r1939, %r1937, %r1938, 0x3340U;
	prmt.b32 	%r2459, %r1939, %r1936, 0x5410U;
	bra.uni 	$L__BB15_74;
$L__BB15_73:
	mul.wide.s32 	%rd879, %r2455, 32;
	add.s64 	%rd875, %rd268, %rd879;
	// begin inline asm
	ld.cg.v2.u64 {%rd1067, %rd874}, [%rd875];
	// end inline asm
	add.s64 	%rd878, %rd875, 16;
	// begin inline asm
	ld.cg.v2.u64 {%rd876, %rd877}, [%rd878];
	// end inline asm
	shr.u64 	%rd880, %rd874, 8;
	shr.u64 	%rd881, %rd874, 16;
	shr.u64 	%rd882, %rd874, 24;
	shr.u64 	%rd883, %rd874, 40;
	shr.u64 	%rd884, %rd874, 48;
	shr.u64 	%rd885, %rd874, 56;
	mov.b64 	%fd759, %rd876;
	mov.b64 	%fd760, %rd877;
	cvt.u32.u64 	%r1916, %rd882;
	cvt.u32.u64 	%r1917, %rd881;
	prmt.b32 	%r1918, %r1917, %r1916, 0x3340U;
	cvt.u32.u64 	%r1919, %rd874;
	cvt.u32.u64 	%r1920, %rd880;
	prmt.b32 	%r1921, %r1919, %r1920, 0x3340U;
	prmt.b32 	%r2458, %r1921, %r1918, 0x5410U;
	cvt.u32.u64 	%r1922, %rd885;
	cvt.u32.u64 	%r1923, %rd884;
	prmt.b32 	%r1924, %r1923, %r1922, 0x3340U;
	{ .reg .b32 tmp; mov.b64 {tmp, %r1925}, %rd874; }
	cvt.u32.u64 	%r1926, %rd883;
	prmt.b32 	%r1927, %r1925, %r1926, 0x3340U;
	prmt.b32 	%r2459, %r1927, %r1924, 0x5410U;
$L__BB15_74:
	mov.b32 	%r1979, -1;
	vote.sync.ballot.b32 	%r1980, %p239, %r1979;
	and.b32  	%r1981, %r1980, %r1666;
	or.b32  	%r1982, %r1981, -2147483648;
	add.s32 	%r1983, %r1982, -1;
	not.b32 	%r1984, %r1982;
	and.b32  	%r1985, %r1984, %r1983;
	popc.b32 	%r97, %r1985;
	mov.b64 	{%r1941, %r1946}, %rd1067;
	mov.b32 	%r1977, 1;
	// begin inline asm
	shfl.sync.down.b32 %r1940, %r1941, %r1977, %r97, %r1979;
	// end inline asm
	// begin inline asm
	shfl.sync.down.b32 %r1945, %r1946, %r1977, %r97, %r1979;
	// end inline asm
	// begin inline asm
	shfl.sync.down.b32 %r1950, %r2458, %r1977, %r97, %r1979;
	// end inline asm
	// begin inline asm
	shfl.sync.down.b32 %r1955, %r2459, %r1977, %r97, %r1979;
	// end inline asm
	mov.b64 	%rd899, %fd759;
	mov.b64 	{%r1961, %r1966}, %rd899;
	// begin inline asm
	shfl.sync.down.b32 %r1960, %r1961, %r1977, %r97, %r1979;
	// end inline asm
	// begin inline asm
	shfl.sync.down.b32 %r1965, %r1966, %r1977, %r97, %r1979;
	// end inline asm
	mov.b64 	%rd900, %fd760;
	mov.b64 	{%r1971, %r1976}, %rd900;
	// begin inline asm
	shfl.sync.down.b32 %r1970, %r1971, %r1977, %r97, %r1979;
	// end inline asm
	// begin inline asm
	shfl.sync.down.b32 %r1975, %r1976, %r1977, %r97, %r1979;
	// end inline asm
	setp.ge.s32 	%p243, %r1374, %r97;
	mov.u64 	%rd1069, %rd1067;
	mov.f64 	%fd763, %fd759;
	mov.f64 	%fd764, %fd760;
	@%p243 bra 	$L__BB15_77;
	mov.b64 	%rd901, {%r1940, %r1945};
	add.s64 	%rd1069, %rd1067, %rd901;
	setp.ne.s64 	%p244, %rd1067, 0;
	@%p244 bra 	$L__BB15_77;
	mov.b64 	%rd902, {%r1960, %r1965};
	mov.b64 	%fd613, %rd902;
	add.f64 	%fd763, %fd759, %fd613;
	mov.b64 	%rd903, {%r1970, %r1975};
	mov.b64 	%fd614, %rd903;
	add.f64 	%fd764, %fd760, %fd614;
$L__BB15_77:
	mov.b64 	{%r1989, %r1994}, %rd1069;
	mov.b32 	%r2025, 2;
	mov.b32 	%r2027, -1;
	// begin inline asm
	shfl.sync.down.b32 %r1988, %r1989, %r2025, %r97, %r2027;
	// end inline asm
	// begin inline asm
	shfl.sync.down.b32 %r1993, %r1994, %r2025, %r97, %r2027;
	// end inline asm
	// begin inline asm
	shfl.sync.down.b32 %r1998, %r2458, %r2025, %r97, %r2027;
	// end inline asm
	// begin inline asm
	shfl.sync.down.b32 %r2003, %r2459, %r2025, %r97, %r2027;
	// end inline asm
	mov.b64 	%rd904, %fd763;
	mov.b64 	{%r2009, %r2014}, %rd904;
	// begin inline asm
	shfl.sync.down.b32 %r2008, %r2009, %r2025, %r97, %r2027;
	// end inline asm
	// begin inline asm
	shfl.sync.down.b32 %r2013, %r2014, %r2025, %r97, %r2027;
	// end inline asm
	mov.b64 	%rd905, %fd764;
	mov.b64 	{%r2019, %r2024}, %rd905;
	// begin inline asm
	shfl.sync.down.b32 %r2018, %r2019, %r2025, %r97, %r2027;
	// end inline asm
	// begin inline asm
	shfl.sync.down.b32 %r2023, %r2024, %r2025, %r97, %r2027;
	// end inline asm
	setp.gt.s32 	%p245, %r46, %r97;
	@%p245 bra 	$L__BB15_80;
	mov.b64 	%rd906, {%r1988, %r1993};
	add.s64 	%rd82, %rd1069, %rd906;
	setp.ne.s64 	%p246, %rd1069, 0;
	mov.u64 	%rd1069, %rd82;
	@%p246 bra 	$L__BB15_80;
	mov.b64 	%rd907, {%r2008, %r2013};
	mov.b64 	%fd615, %rd907;
	add.f64 	%fd763, %fd763, %fd615;
	mov.b64 	%rd908, {%r2018, %r2023};
	mov.b64 	%fd616, %rd908;
	add.f64 	%fd764, %fd764, %fd616;
$L__BB15_80:
	mov.b64 	{%r2031, %r2036}, %rd1069;
	mov.b32 	%r2067, 4;
	mov.b32 	%r2069, -1;
	// begin inline asm
	shfl.sync.down.b32 %r2030, %r2031, %r2067, %r97, %r2069;
	// end inline asm
	// begin inline asm
	shfl.sync.down.b32 %r2035, %r2036, %r2067, %r97, %r2069;
	// end inline asm
	// begin inline asm
	shfl.sync.down.b32 %r2040, %r2458, %r2067, %r97, %r2069;
	// end inline asm
	// begin inline asm
	shfl.sync.down.b32 %r2045, %r2459, %r2067, %r97, %r2069;
	// end inline asm
	mov.b64 	%rd909, %fd763;
	mov.b64 	{%r2051, %r2056}, %rd909;
	// begin inline asm
	shfl.sync.down.b32 %r2050, %r2051, %r2067, %r97, %r2069;
	// end inline asm
	// begin inline asm
	shfl.sync.down.b32 %r2055, %r2056, %r2067, %r97, %r2069;
	// end inline asm
	mov.b64 	%rd910, %fd764;
	mov.b64 	{%r2061, %r2066}, %rd910;
	// begin inline asm
	shfl.sync.down.b32 %r2060, %r2061, %r2067, %r97, %r2069;
	// end inline asm
	// begin inline asm
	shfl.sync.down.b32 %r2065, %r2066, %r2067, %r97, %r2069;
	// end inline asm
	setp.gt.s32 	%p247, %r57, %r97;
	@%p247 bra 	$L__BB15_83;
	mov.b64 	%rd911, {%r2030, %r2035};
	add.s64 	%rd84, %rd1069, %rd911;
	setp.ne.s64 	%p248, %rd1069, 0;
	mov.u64 	%rd1069, %rd84;
	@%p248 bra 	$L__BB15_83;
	mov.b64 	%rd912, {%r2050, %r2055};
	mov.b64 	%fd617, %rd912;
	add.f64 	%fd763, %fd763, %fd617;
	mov.b64 	%rd913, {%r2060, %r2065};
	mov.b64 	%fd618, %rd913;
	add.f64 	%fd764, %fd764, %fd618;
$L__BB15_83:
	mov.b64 	{%r2073, %r2078}, %rd1069;
	mov.b32 	%r2109, 8;
	mov.b32 	%r2111, -1;
	// begin inline asm
	shfl.sync.down.b32 %r2072, %r2073, %r2109, %r97, %r2111;
	// end inline asm
	// begin inline asm
	shfl.sync.down.b32 %r2077, %r2078, %r2109, %r97, %r2111;
	// end inline asm
	// begin inline asm
	shfl.sync.down.b32 %r2082, %r2458, %r2109, %r97, %r2111;
	// end inline asm
	// begin inline asm
	shfl.sync.down.b32 %r2087, %r2459, %r2109, %r97, %r2111;
	// end inline asm
	mov.b64 	%rd914, %fd763;
	mov.b64 	{%r2093, %r2098}, %rd914;
	// begin inline asm
	shfl.sync.down.b32 %r2092, %r2093, %r2109, %r97, %r2111;
	// end inline asm
	// begin inline asm
	shfl.sync.down.b32 %r2097, %r2098, %r2109, %r97, %r2111;
	// end inline asm
	mov.b64 	%rd915, %fd764;
	mov.b64 	{%r2103, %r2108}, %rd915;
	// begin inline asm
	shfl.sync.down.b32 %r2102, %r2103, %r2109, %r97, %r2111;
	// end inline asm
	// begin inline asm
	shfl.sync.down.b32 %r2107, %r2108, %r2109, %r97, %r2111;
	// end inline asm
	setp.gt.s32 	%p249, %r68, %r97;
	@%p249 bra 	$L__BB15_86;
	mov.b64 	%rd916, {%r2072, %r2077};
	add.s64 	%rd86, %rd1069, %rd916;
	setp.ne.s64 	%p250, %rd1069, 0;
	mov.u64 	%rd1069, %rd86;
	@%p250 bra 	$L__BB15_86;
	mov.b64 	%rd917, {%r2092, %r2097};
	mov.b64 	%fd619, %rd917;
	add.f64 	%fd763, %fd763, %fd619;
	mov.b64 	%rd918, {%r2102, %r2107};
	mov.b64 	%fd620, %rd918;
	add.f64 	%fd764, %fd764, %fd620;
$L__BB15_86:
	mov.b64 	{%r2115, %r2120}, %rd1069;
	mov.b32 	%r2151, 16;
	mov.b32 	%r2153, -1;
	// begin inline asm
	shfl.sync.down.b32 %r2114, %r2115, %r2151, %r97, %r2153;
	// end inline asm
	// begin inline asm
	shfl.sync.down.b32 %r2119, %r2120, %r2151, %r97, %r2153;
	// end inline asm
	// begin inline asm
	shfl.sync.down.b32 %r2124, %r2458, %r2151, %r97, %r2153;
	// end inline asm
	// begin inline asm
	shfl.sync.down.b32 %r2129, %r2459, %r2151, %r97, %r2153;
	// end inline asm
	mov.b64 	%rd919, %fd763;
	mov.b64 	{%r2135, %r2140}, %rd919;
	// begin inline asm
	shfl.sync.down.b32 %r2134, %r2135, %r2151, %r97, %r2153;
	// end inline asm
	// begin inline asm
	shfl.sync.down.b32 %r2139, %r2140, %r2151, %r97, %r2153;
	// end inline asm
	mov.b64 	%rd920, %fd764;
	mov.b64 	{%r2145, %r2150}, %rd920;
	// begin inline asm
	shfl.sync.down.b32 %r2144, %r2145, %r2151, %r97, %r2153;
	// end inline asm
	// begin inline asm
	shfl.sync.down.b32 %r2149, %r2150, %r2151, %r97, %r2153;
	// end inline asm
	setp.gt.s32 	%p251, %r79, %r97;
	@%p251 bra 	$L__BB15_89;
	mov.b64 	%rd921, {%r2114, %r2119};
	add.s64 	%rd88, %rd1069, %rd921;
	setp.ne.s64 	%p252, %rd1069, 0;
	mov.u64 	%rd1069, %rd88;
	@%p252 bra 	$L__BB15_89;
	mov.b64 	%rd922, {%r2134, %r2139};
	mov.b64 	%fd621, %rd922;
	add.f64 	%fd763, %fd763, %fd621;
	mov.b64 	%rd923, {%r2144, %r2149};
	mov.b64 	%fd622, %rd923;
	add.f64 	%fd764, %fd764, %fd622;
$L__BB15_89:
	add.s64 	%rd90, %rd1069, %rd1059;
	setp.eq.s64 	%p253, %rd1059, 0;
	add.f64 	%fd623, %fd743, %fd763;
	add.f64 	%fd624, %fd744, %fd764;
	selp.f64 	%fd743, %fd623, %fd743, %p253;
	selp.f64 	%fd744, %fd624, %fd744, %p253;
	add.s32 	%r2455, %r2455, -32;
	mov.u64 	%rd1059, %rd90;
	bra.uni 	$L__BB15_67;
$L__BB15_90:
	setp.ne.s32 	%p218, %r9, 0;
	@%p218 bra 	$L__BB15_92;
	add.s64 	%rd823, %rd1059, %rd57;
	setp.eq.s64 	%p219, %rd57, 0;
	add.f64 	%fd593, %fd37, %fd743;
	add.f64 	%fd594, %fd38, %fd744;
	selp.f64 	%fd595, %fd593, %fd37, %p219;
	selp.f64 	%fd596, %fd594, %fd38, %p219;
	mul.wide.u32 	%rd829, %r1, 32;
	add.s64 	%rd830, %rd268, %rd829;
	add.s64 	%rd822, %rd830, 1024;
	mov.b64 	%rd826, %fd595;
	mov.b64 	%rd827, %fd596;
	mov.b64 	%rd824, 0;
	// begin inline asm
	st.cg.v2.u64 [%rd822], {%rd823, %rd824};
	// end inline asm
	add.s64 	%rd825, %rd830, 1040;
	// begin inline asm
	st.cg.v2.u64 [%rd825], {%rd826, %rd827};
	// end inline asm
	mul.wide.u32 	%rd831, %r1, 4;
	add.s64 	%rd832, %rd266, %rd831;
	add.s64 	%rd828, %rd832, 128;
	mov.b32 	%r1886, 101;
	// begin inline asm
	st.release.gpu.u32 [%rd828], %r1886;
	// end inline asm
	st.shared.u64 	[_ZN6thrust24THRUST_300001_SM_1000_NS8cuda_cub4core6detail5shmemE+336], %rd1059;
	st.shared.v2.u32 	[_ZN6thrust24THRUST_300001_SM_1000_NS8cuda_cub4core6detail5shmemE+344], {%r2440, %r2441};
	st.shared.v2.f64 	[_ZN6thrust24THRUST_300001_SM_1000_NS8cuda_cub4core6detail5shmemE+352], {%fd743, %fd744};
	st.shared.u64 	[_ZN6thrust24THRUST_300001_SM_1000_NS8cuda_cub4core6detail5shmemE+368], %rd823;
	mov.b32 	%r1887, 0;
	st.shared.v2.u32 	[_ZN6thrust24THRUST_300001_SM_1000_NS8cuda_cub4core6detail5shmemE+376], {%r1887, %r1887};
	st.shared.v2.f64 	[_ZN6thrust24THRUST_300001_SM_1000_NS8cuda_cub4core6detail5shmemE+384], {%fd595, %fd596};
$L__BB15_92:
	setp.ne.s32 	%p220, %r1374, 0;
	@%p220 bra 	$L__BB15_94;
	st.shared.u64 	[_ZN6thrust24THRUST_300001_SM_1000_NS8cuda_cub4core6detail5shmemE+272], %rd1059;
	st.shared.v2.u32 	[_ZN6thrust24THRUST_300001_SM_1000_NS8cuda_cub4core6detail5shmemE+280], {%r2440, %r2441};
	st.shared.v2.f64 	[_ZN6thrust24THRUST_300001_SM_1000_NS8cuda_cub4core6detail5shmemE+288], {%fd743, %fd744};
	mov.f64 	%fd771, %fd744;
	mov.f64 	%fd772, %fd743;
	mov.u64 	%rd1073, %rd1059;
$L__BB15_94:
	setp.eq.s32 	%p221, %r9, 0;
	bar.sync 	0;
	@%p221 bra 	$L__BB15_97;
	ld.shared.u64 	%rd833, [_ZN6thrust24THRUST_300001_SM_1000_NS8cuda_cub4core6detail5shmemE+272];
	add.s64 	%rd92, %rd833, %rd1073;
	setp.ne.s64 	%p222, %rd1073, 0;
	mov.u64 	%rd1073, %rd92;
	@%p222 bra 	$L__BB15_97;
	ld.shared.v2.f64 	{%fd597, %fd598}, [_ZN6thrust24THRUST_300001_SM_1000_NS8cuda_cub4core6detail5shmemE+288];
	add.f64 	%fd772, %fd772, %fd597;
	add.f64 	%fd771, %fd771, %fd598;
$L__BB15_97:
	setp.ne.s64 	%p223, %rd45, %rd46;
	setp.ne.s64 	%p224, %rd1058, %rd45;
	add.s64 	%rd94, %rd1073, %rd52;
	add.f64 	%fd599, %fd772, %fd25;
	add.f64 	%fd600, %fd771, %fd26;
	selp.f64 	%fd105, %fd25, %fd599, %p224;
	selp.f64 	%fd106, %fd26, %fd600, %p224;
	add.s64 	%rd95, %rd53, %rd1073;
	add.f64 	%fd601, %fd105, %fd27;
	add.f64 	%fd602, %fd106, %fd28;
	selp.f64 	%fd107, %fd27, %fd601, %p223;
	selp.f64 	%fd108, %fd28, %fd602, %p223;
	ld.shared.u64 	%rd96, [_ZN6thrust24THRUST_300001_SM_1000_NS8cuda_cub4core6detail5shmemE+400];
	ld.shared.u64 	%rd97, [_ZN6thrust24THRUST_300001_SM_1000_NS8cuda_cub4core6detail5shmemE+336];
	setp.lt.s64 	%p225, %rd96, 257;
	@%p225 bra 	$L__BB15_111;
	setp.eq.s64 	%p229, %rd1058, %rd45;
	bar.sync 	0;
	@%p229 bra 	$L__BB15_100;
	cvt.u32.u64 	%r1888, %rd97;
	cvt.u32.u64 	%r1889, %rd1073;
	sub.s32 	%r1890, %r1889, %r1888;
	shl.b32 	%r1891, %r1890, 5;
	mov.u32 	%r1892, _ZN6thrust24THRUST_300001_SM_1000_NS8cuda_cub4core6detail5shmemE;
	add.s32 	%r1893, %r1892, %r1891;
	st.shared.u64 	[%r1893], %rd1058;
	st.shared.v2.f64 	[%r1893+16], {%fd772, %fd771};
$L__BB15_100:
	setp.eq.s64 	%p230, %rd45, %rd46;
	@%p230 bra 	$L__BB15_102;
	cvt.u32.u64 	%r1894, %rd97;
	cvt.u32.u64 	%r1895, %rd94;
	sub.s32 	%r1896, %r1895, %r1894;
	shl.b32 	%r1897, %r1896, 5;
	mov.u32 	%r1898, _ZN6thrust24THRUST_300001_SM_1000_NS8cuda_cub4core6detail5shmemE;
	add.s32 	%r1899, %r1898, %r1897;
	st.shared.u64 	[%r1899], %rd45;
	st.shared.v2.f64 	[%r1899+16], {%fd105, %fd106};
$L__BB15_102:
	setp.eq.s64 	%p231, %rd46, %rd47;
	@%p231 bra 	$L__BB15_104;
	cvt.u32.u64 	%r1900, %rd97;
	cvt.u32.u64 	%r1901, %rd95;
	sub.s32 	%r1902, %r1901, %r1900;
	shl.b32 	%r1903, %r1902, 5;
	mov.u32 	%r1904, _ZN6thrust24THRUST_300001_SM_1000_NS8cuda_cub4core6detail5shmemE;
	add.s32 	%r1905, %r1904, %r1903;
	st.shared.u64 	[%r1905], %rd46;
	st.shared.v2.f64 	[%r1905+16], {%fd107, %fd108};
$L__BB15_104:
	bar.sync 	0;
	cvt.u64.u32 	%rd1079, %r9;
	setp.le.u64 	%p232, %rd96, %rd1079;
	@%p232 bra 	$L__BB15_264;
	not.b64 	%rd846, %rd1079;
	add.s64 	%rd99, %rd96, %rd846;
	shr.u64 	%rd847, %rd99, 8;
	add.s64 	%rd848, %rd847, 1;
	and.b64  	%rd1075, %rd848, 3;
	and.b64  	%rd849, %rd99, 768;
	setp.eq.s64 	%p233, %rd849, 768;
	@%p233 bra 	$L__BB15_108;
	add.s64 	%rd850, %rd97, %rd1079;
	shl.b64 	%rd851, %rd850, 4;
	add.s64 	%rd1077, %rd8, %rd851;
	shl.b64 	%rd852, %rd850, 3;
	add.s64 	%rd1076, %rd7, %rd852;
	shl.b32 	%r1906, %r9, 5;
	mov.u32 	%r1907, _ZN6thrust24THRUST_300001_SM_1000_NS8cuda_cub4core6detail5shmemE;
	add.s32 	%r1908, %r1906, %r1907;
	add.s32 	%r2466, %r1908, 16;
	shl.b64 	%rd853, %rd1075, 8;
	add.s64 	%rd1079, %rd853, %rd1079;
$L__BB15_107:
	.pragma "nounroll";
	ld.shared.u64 	%rd854, [%r2466+-16];
	ld.shared.v2.f64 	{%fd603, %fd604}, [%r2466];
	st.global.u64 	[%rd1076], %rd854;
	st.global.v2.f64 	[%rd1077], {%fd603, %fd604};
	add.s64 	%rd1077, %rd1077, 4096;
	add.s64 	%rd1076, %rd1076, 2048;
	add.s32 	%r2466, %r2466, 8192;
	add.s64 	%rd1075, %rd1075, -1;
	setp.ne.s64 	%p234, %rd1075, 0;
	@%p234 bra 	$L__BB15_107;
$L__BB15_108:
	setp.lt.u64 	%p235, %rd99, 768;
	@%p235 bra 	$L__BB15_264;
	mov.u32 	%r1911, _ZN6thrust24THRUST_300001_SM_1000_NS8cuda_cub4core6detail5shmemE;
$L__BB15_110:
	cvt.u32.u64 	%r1909, %rd1079;
	add.s64 	%rd855, %rd1079, %rd97;
	shl.b32 	%r1910, %r1909, 5;
	add.s32 	%r1912, %r1911, %r1910;
	ld.shared.u64 	%rd856, [%r1912];
	ld.shared.v2.f64 	{%fd605, %fd606}, [%r1912+16];
	shl.b64 	%rd857, %rd855, 3;
	add.s64 	%rd858, %rd7, %rd857;
	st.global.u64 	[%rd858], %rd856;
	shl.b64 	%rd859, %rd855, 4;
	add.s64 	%rd860, %rd8, %rd859;
	st.global.v2.f64 	[%rd860], {%fd605, %fd606};
	and.b64  	%rd861, %rd1079, 4294967295;
	add.s64 	%rd862, %rd97, %rd861;
	ld.shared.u64 	%rd863, [%r1912+8192];
	ld.shared.v2.f64 	{%fd607, %fd608}, [%r1912+8208];
	shl.b64 	%rd864, %rd862, 3;
	add.s64 	%rd865, %rd7, %rd864;
	st.global.u64 	[%rd865+2048], %rd863;
	shl.b64 	%rd866, %rd862, 4;
	add.s64 	%rd867, %rd8, %rd866;
	st.global.v2.f64 	[%rd867+4096], {%fd607, %fd608};
	ld.shared.u64 	%rd868, [%r1912+16384];
	ld.shared.v2.f64 	{%fd609, %fd610}, [%r1912+16400];
	st.global.u64 	[%rd865+4096], %rd868;
	st.global.v2.f64 	[%rd867+8192], {%fd609, %fd610};
	ld.shared.u64 	%rd869, [%r1912+24576];
	ld.shared.v2.f64 	{%fd611, %fd612}, [%r1912+24592];
	st.global.u64 	[%rd865+6144], %rd869;
	st.global.v2.f64 	[%rd867+12288], {%fd611, %fd612};
	add.s64 	%rd870, %rd1079, 1024;
	and.b64  	%rd1079, %rd870, 4294967295;
	setp.gt.u64 	%p236, %rd96, %rd1079;
	@%p236 bra 	$L__BB15_110;
	bra.uni 	$L__BB15_264;
$L__BB15_111:
	setp.eq.s64 	%p226, %rd1058, %rd45;
	@%p226 bra 	$L__BB15_113;
	shl.b64 	%rd834, %rd1073, 3;
	add.s64 	%rd835, %rd7, %rd834;
	st.global.u64 	[%rd835], %rd1058;
	shl.b64 	%rd836, %rd1073, 4;
	add.s64 	%rd837, %rd8, %rd836;
	st.global.v2.f64 	[%rd837], {%fd772, %fd771};
$L__BB15_113:
	setp.eq.s64 	%p227, %rd45, %rd46;
	@%p227 bra 	$L__BB15_115;
	shl.b64 	%rd838, %rd94, 3;
	add.s64 	%rd839, %rd7, %rd838;
	st.global.u64 	[%rd839], %rd45;
	shl.b64 	%rd840, %rd94, 4;
	add.s64 	%rd841, %rd8, %rd840;
	st.global.v2.f64 	[%rd841], {%fd105, %fd106};
$L__BB15_115:
	setp.eq.s64 	%p228, %rd46, %rd47;
	@%p228 bra 	$L__BB15_264;
	shl.b64 	%rd842, %rd95, 3;
	add.s64 	%rd843, %rd7, %rd842;
	st.global.u64 	[%rd843], %rd46;
	shl.b64 	%rd844, %rd95, 4;
	add.s64 	%rd845, %rd8, %rd844;
	st.global.v2.f64 	[%rd845], {%fd107, %fd108};
	bra.uni 	$L__BB15_264;
$L__BB15_117:
	setp.lt.s64 	%p7, %rd10, 1;
	@%p7 bra 	$L__BB15_264;
	setp.ne.s32 	%p8, %r1, 0;
	@%p8 bra 	$L__BB15_163;
	cvt.u32.u64 	%r148, %rd269;
	shl.b64 	%rd542, %rd9, 3;
	add.s64 	%rd541, %rd5, %rd542;
	// begin inline asm
	ld.global.nc.u64 %rd1082, [%rd541];
	// end inline asm
	mov.u32 	%r149, %tid.x;
	and.b32  	%r1091, %r149, 31;
	and.b32  	%r1092, %r149, 992;
	mul.lo.s32 	%r1093, %r1092, 3;
	or.b32  	%r150, %r1093, %r1091;
	setp.ge.s32 	%p107, %r150, %r148;
	shl.b32 	%r1094, %r150, 3;
	cvt.u64.u32 	%rd543, %r1094;
	add.s64 	%rd114, %rd541, %rd543;
	mov.u64 	%rd1080, %rd1082;
	@%p107 bra 	$L__BB15_121;
	// begin inline asm
	ld.global.nc.u64 %rd1080, [%rd114];
	// end inline asm
$L__BB15_121:
	add.s32 	%r151, %r150, 32;
	setp.ge.s32 	%p108, %r151, %r148;
	mov.u64 	%rd1081, %rd1082;
	@%p108 bra 	$L__BB15_123;
	add.s64 	%rd547, %rd114, 256;
	// begin inline asm
	ld.global.nc.u64 %rd1081, [%rd547];
	// end inline asm
$L__BB15_123:
	add.s32 	%r152, %r150, 64;
	setp.ge.s32 	%p109, %r152, %r148;
	@%p109 bra 	$L__BB15_125;
	add.s64 	%rd549, %rd114, 512;
	// begin inline asm
	ld.global.nc.u64 %rd1082, [%rd549];
	// end inline asm
$L__BB15_125:
	setp.ge.s32 	%p110, %r150, %r148;
	// begin inline asm
	mov.u32 %r1095, %laneid;
	// end inline asm
	shr.u32 	%r154, %r149, 5;
	mad.lo.s32 	%r155, %r154, 96, %r1095;
	shl.b32 	%r1096, %r155, 3;
	mov.u32 	%r1097, _ZN6thrust24THRUST_300001_SM_1000_NS8cuda_cub4core6detail5shmemE;
	add.s32 	%r156, %r1097, %r1096;
	st.shared.u64 	[%r156], %rd1080;
	st.shared.u64 	[%r156+256], %rd1081;
	st.shared.u64 	[%r156+512], %rd1082;
	bar.warp.sync 	-1;
	shl.b32 	%r157, %r1095, 1;
	shl.b32 	%r1098, %r1095, 4;
	add.s32 	%r158, %r156, %r1098;
	ld.shared.u64 	%rd121, [%r158];
	ld.shared.u64 	%rd122, [%r158+8];
	ld.shared.u64 	%rd123, [%r158+16];
	bar.sync 	0;
	shl.b64 	%rd553, %rd9, 4;
	add.s64 	%rd552, %rd6, %rd553;
	// begin inline asm
	ld.global.nc.v2.u64 {%rd1087, %rd1088}, [%rd552];
	// end inline asm
	shl.b32 	%r1099, %r150, 4;
	cvt.u64.u32 	%rd554, %r1099;
	add.s64 	%rd126, %rd552, %rd554;
	mov.u64 	%rd1083, %rd1087;
	mov.u64 	%rd1084, %rd1088;
	@%p110 bra 	$L__BB15_127;
	// begin inline asm
	ld.global.nc.v2.u64 {%rd1083, %rd1084}, [%rd126];
	// end inline asm
$L__BB15_127:
	setp.ge.s32 	%p111, %r151, %r148;
	mov.u64 	%rd1085, %rd1087;
	mov.u64 	%rd1086, %rd1088;
	@%p111 bra 	$L__BB15_129;
	add.s64 	%rd560, %rd126, 512;
	// begin inline asm
	ld.global.nc.v2.u64 {%rd1085, %rd1086}, [%rd560];
	// end inline asm
$L__BB15_129:
	setp.ge.s32 	%p112, %r152, %r148;
	@%p112 bra 	$L__BB15_131;
	add.s64 	%rd563, %rd126, 1024;
	// begin inline asm
	ld.global.nc.v2.u64 {%rd1087, %rd1088}, [%rd563];
	// end inline asm
$L__BB15_131:
	add.s32 	%r1101, %r156, %r1096;
	st.shared.v2.u64 	[%r1101], {%rd1083, %rd1084};
	st.shared.v2.u64 	[%r1101+512], {%rd1085, %rd1086};
	st.shared.v2.u64 	[%r1101+1024], {%rd1087, %rd1088};
	bar.warp.sync 	-1;
	add.s32 	%r1102, %r155, %r157;
	shl.b32 	%r1103, %r1102, 3;
	add.s32 	%r1104, %r158, %r1103;
	ld.shared.v2.f64 	{%fd777, %fd778}, [%r1104];
	ld.shared.v2.f64 	{%fd111, %fd112}, [%r1104+16];
	ld.shared.v2.f64 	{%fd114, %fd113}, [%r1104+32];
	bar.sync 	0;
	shl.b32 	%r1105, %r149, 3;
	add.s32 	%r1107, %r1097, %r1105;
	add.s32 	%r159, %r1107, 2480;
	st.shared.u64 	[%r1107+2480], %rd123;
	bar.sync 	0;
	setp.eq.s32 	%p113, %r149, 0;
	mov.b64 	%rd1090, 1;
	@%p113 bra 	$L__BB15_133;
	ld.shared.u64 	%rd1089, [%r159+-8];
	setp.ne.s64 	%p114, %rd1089, %rd121;
	selp.u64 	%rd1090, 1, 0, %p114;
$L__BB15_133:
	setp.eq.s32 	%p115, %r149, 0;
	setp.ne.s64 	%p116, %rd121, %rd122;
	setp.ne.s64 	%p117, %rd122, %rd123;
	mul.lo.s32 	%r1348, %r149, 3;
	cvt.u64.u32 	%rd566, %r1348;
	setp.eq.s64 	%p118, %rd10, %rd566;
	selp.u64 	%rd567, 1, 0, %p118;
	selp.b64 	%rd568, %rd567, %rd1090, %p118;
	selp.b64 	%rd143, %rd567, %rd568, %p115;
	add.s32 	%r1349, %r1348, 1;
	cvt.u64.u32 	%rd569, %r1349;
	setp.eq.s64 	%p119, %rd10, %rd569;
	or.pred  	%p1, %p119, %p116;
	selp.u64 	%rd144, 1, 0, %p1;
	add.s32 	%r1350, %r1348, 2;
	cvt.u64.u32 	%rd570, %r1350;
	setp.eq.s64 	%p120, %rd10, %rd570;
	or.pred  	%p2, %p120, %p117;
	selp.u64 	%rd571, 1, 0, %p2;
	add.s64 	%rd572, %rd143, %rd144;
	add.f64 	%fd365, %fd777, %fd111;
	add.f64 	%fd366, %fd778, %fd112;
	selp.f64 	%fd367, %fd111, %fd365, %p1;
	selp.f64 	%fd368, %fd112, %fd366, %p1;
	add.s64 	%rd573, %rd572, %rd571;
	mov.b64 	{%r1109, %r1114}, %rd573;
	add.f64 	%fd369, %fd367, %fd114;
	add.f64 	%fd370, %fd368, %fd113;
	selp.f64 	%fd371, %fd114, %fd369, %p2;
	mov.b64 	%rd574, %fd371;
	mov.b64 	{%r1129, %r1134}, %rd574;
	selp.f64 	%fd372, %fd113, %fd370, %p2;
	mov.b64 	%rd575, %fd372;
	mov.b64 	{%r1139, %r1144}, %rd575;
	mov.b32 	%r1345, 1;
	mov.b32 	%r1346, 0;
	mov.b32 	%r1347, -1;
	// begin inline asm
	shfl.sync.up.b32 %r1108, %r1109, %r1345, %r1346, %r1347;
	// end inline asm
	// begin inline asm
	shfl.sync.up.b32 %r1113, %r1114, %r1345, %r1346, %r1347;
	// end inline asm
	mov.b64 	%rd576, {%r1108, %r1113};
	// begin inline asm
	shfl.sync.up.b32 %r1118, %r1346, %r1345, %r1346, %r1347;
	// end inline asm
	// begin inline asm
	shfl.sync.up.b32 %r1123, %r1346, %r1345, %r1346, %r1347;
	// end inline asm
	// begin inline asm
	shfl.sync.up.b32 %r1128, %r1129, %r1345, %r1346, %r1347;
	// end inline asm
	// begin inline asm
	shfl.sync.up.b32 %r1133, %r1134, %r1345, %r1346, %r1347;
	// end inline asm
	mov.b64 	%rd577, {%r1128, %r1133};
	mov.b64 	%fd373, %rd577;
	// begin inline asm
	shfl.sync.up.b32 %r1138, %r1139, %r1345, %r1346, %r1347;
	// end inline asm
	// begin inline asm
	shfl.sync.up.b32 %r1143, %r1144, %r1345, %r1346, %r1347;
	// end inline asm
	mov.b64 	%rd578, {%r1138, %r1143};
	mov.b64 	%fd374, %rd578;
	setp.eq.s64 	%p121, %rd573, 0;
	add.f64 	%fd375, %fd371, %fd373;
	add.f64 	%fd376, %fd372, %fd374;
	selp.f64 	%fd377, %fd375, %fd371, %p121;
	selp.f64 	%fd378, %fd376, %fd372, %p121;
	setp.lt.s32 	%p122, %r1095, 1;
	selp.b64 	%rd579, 0, %rd576, %p122;
	add.s64 	%rd580, %rd579, %rd573;
	mov.b64 	{%r1149, %r1154}, %rd580;
	selp.f64 	%fd379, %fd371, %fd377, %p122;
	mov.b64 	%rd581, %fd379;
	mov.b64 	{%r1169, %r1174}, %rd581;
	selp.f64 	%fd380, %fd372, %fd378, %p122;
	mov.b64 	%rd582, %fd380;
	mov.b64 	{%r1179, %r1184}, %rd582;
	mov.b32 	%r1185, 2;
	// begin inline asm
	shfl.sync.up.b32 %r1148, %r1149, %r1185, %r1346, %r1347;
	// end inline asm
	// begin inline asm
	shfl.sync.up.b32 %r1153, %r1154, %r1185, %r1346, %r1347;
	// end inline asm
	mov.b64 	%rd583, {%r1148, %r1153};
	// begin inline asm
	shfl.sync.up.b32 %r1158, %r1346, %r1185, %r1346, %r1347;
	// end inline asm
	// begin inline asm
	shfl.sync.up.b32 %r1163, %r1346, %r1185, %r1346, %r1347;
	// end inline asm
	// begin inline asm
	shfl.sync.up.b32 %r1168, %r1169, %r1185, %r1346, %r1347;
	// end inline asm
	// begin inline asm
	shfl.sync.up.b32 %r1173, %r1174, %r1185, %r1346, %r1347;
	// end inline asm
	mov.b64 	%rd584, {%r1168, %r1173};
	mov.b64 	%fd381, %rd584;
	// begin inline asm
	shfl.sync.up.b32 %r1178, %r1179, %r1185, %r1346, %r1347;
	// end inline asm
	// begin inline asm
	shfl.sync.up.b32 %r1183, %r1184, %r1185, %r1346, %r1347;
	// end inline asm
	mov.b64 	%rd585, {%r1178, %r1183};
	mov.b64 	%fd382, %rd585;
	setp.eq.s64 	%p123, %rd580, 0;
	add.f64 	%fd383, %fd379, %fd381;
	add.f64 	%fd384, %fd380, %fd382;
	selp.f64 	%fd385, %fd383, %fd379, %p123;
	selp.f64 	%fd386, %fd384, %fd380, %p123;
	setp.lt.s32 	%p124, %r1095, 2;
	selp.b64 	%rd586, 0, %rd583, %p124;
	add.s64 	%rd587, %rd586, %rd580;
	mov.b64 	{%r1189, %r1194}, %rd587;
	selp.f64 	%fd387, %fd379, %fd385, %p124;
	mov.b64 	%rd588, %fd387;
	mov.b64 	{%r1209, %r1214}, %rd588;
	selp.f64 	%fd388, %fd380, %fd386, %p124;
	mov.b64 	%rd589, %fd388;
	mov.b64 	{%r1219, %r1224}, %rd589;
	mov.b32 	%r1225, 4;
	// begin inline asm
	shfl.sync.up.b32 %r1188, %r1189, %r1225, %r1346, %r1347;
	// end inline asm
	// begin inline asm
	shfl.sync.up.b32 %r1193, %r1194, %r1225, %r1346, %r1347;
	// end inline asm
	mov.b64 	%rd590, {%r1188, %r1193};
	// begin inline asm
	shfl.sync.up.b32 %r1198, %r1346, %r1225, %r1346, %r1347;
	// end inline asm
	// begin inline asm
	shfl.sync.up.b32 %r1203, %r1346, %r1225, %r1346, %r1347;
	// end inline asm
	// begin inline asm
	shfl.sync.up.b32 %r1208, %r1209, %r1225, %r1346, %r1347;
	// end inline asm
	// begin inline asm
	shfl.sync.up.b32 %r1213, %r1214, %r1225, %r1346, %r1347;
	// end inline asm
	mov.b64 	%rd591, {%r1208, %r1213};
	mov.b64 	%fd389, %rd591;
	// begin inline asm
	shfl.sync.up.b32 %r1218, %r1219, %r1225, %r1346, %r1347;
	// end inline asm
	// begin inline asm
	shfl.sync.up.b32 %r1223, %r1224, %r1225, %r1346, %r1347;
	// end inline asm
	mov.b64 	%rd592, {%r1218, %r1223};
	mov.b64 	%fd390, %rd592;
	setp.eq.s64 	%p125, %rd587, 0;
	add.f64 	%fd391, %fd387, %fd389;
	add.f64 	%fd392, %fd388, %fd390;
	selp.f64 	%fd393, %fd391, %fd387, %p125;
	selp.f64 	%fd394, %fd392, %fd388, %p125;
	setp.lt.s32 	%p126, %r1095, 4;
	selp.b64 	%rd593, 0, %rd590, %p126;
	add.s64 	%rd594, %rd593, %rd587;
	mov.b64 	{%r1229, %r1234}, %rd594;
	selp.f64 	%fd395, %fd387, %fd393, %p126;
	mov.b64 	%rd595, %fd395;
	mov.b64 	{%r1249, %r1254}, %rd595;
	selp.f64 	%fd396, %fd388, %fd394, %p126;
	mov.b64 	%rd596, %fd396;
	mov.b64 	{%r1259, %r1264}, %rd596;
	mov.b32 	%r1265, 8;
	// begin inline asm
	shfl.sync.up.b32 %r1228, %r1229, %r1265, %r1346, %r1347;
	// end inline asm
	// begin inline asm
	shfl.sync.up.b32 %r1233, %r1234, %r1265, %r1346, %r1347;
	// end inline asm
	mov.b64 	%rd597, {%r1228, %r1233};
	// begin inline asm
	shfl.sync.up.b32 %r1238, %r1346, %r1265, %r1346, %r1347;
	// end inline asm
	// begin inline asm
	shfl.sync.up.b32 %r1243, %r1346, %r1265, %r1346, %r1347;
	// end inline asm
	// begin inline asm
	shfl.sync.up.b32 %r1248, %r1249, %r1265, %r1346, %r1347;
	// end inline asm
	// begin inline asm
	shfl.sync.up.b32 %r1253, %r1254, %r1265, %r1346, %r1347;
	// end inline asm
	mov.b64 	%rd598, {%r1248, %r1253};
	mov.b64 	%fd397, %rd598;
	// begin inline asm
	shfl.sync.up.b32 %r1258, %r1259, %r1265, %r1346, %r1347;
	// end inline asm
	// begin inline asm
	shfl.sync.up.b32 %r1263, %r1264, %r1265, %r1346, %r1347;
	// end inline asm
	mov.b64 	%rd599, {%r1258, %r1263};
	mov.b64 	%fd398, %rd599;
	setp.eq.s64 	%p127, %rd594, 0;
	add.f64 	%fd399, %fd395, %fd397;
	add.f64 	%fd400, %fd396, %fd398;
	selp.f64 	%fd401, %fd399, %fd395, %p127;
	selp.f64 	%fd402, %fd400, %fd396, %p127;
	setp.lt.s32 	%p128, %r1095, 8;
	selp.b64 	%rd600, 0, %rd597, %p128;
	add.s64 	%rd601, %rd600, %rd594;
	mov.b64 	{%r1269, %r1274}, %rd601;
	selp.f64 	%fd403, %fd395, %fd401, %p128;
	mov.b64 	%rd602, %fd403;
	mov.b64 	{%r1289, %r1294}, %rd602;
	selp.f64 	%fd404, %fd396, %fd402, %p128;
	mov.b64 	%rd603, %fd404;
	mov.b64 	{%r1299, %r1304}, %rd603;
	mov.b32 	%r1305, 16;
	// begin inline asm
	shfl.sync.up.b32 %r1268, %r1269, %r1305, %r1346, %r1347;
	// end inline asm
	// begin inline asm
	shfl.sync.up.b32 %r1273, %r1274, %r1305, %r1346, %r1347;
	// end inline asm
	mov.b64 	%rd604, {%r1268, %r1273};
	// begin inline asm
	shfl.sync.up.b32 %r1278, %r1346, %r1305, %r1346, %r1347;
	// end inline asm
	// begin inline asm
	shfl.sync.up.b32 %r1283, %r1346, %r1305, %r1346, %r1347;
	// end inline asm
	// begin inline asm
	shfl.sync.up.b32 %r1288, %r1289, %r1305, %r1346, %r1347;
	// end inline asm
	// begin inline asm
	shfl.sync.up.b32 %r1293, %r1294, %r1305, %r1346, %r1347;
	// end inline asm
	mov.b64 	%rd605, {%r1288, %r1293};
	mov.b64 	%fd405, %rd605;
	// begin inline asm
	shfl.sync.up.b32 %r1298, %r1299, %r1305, %r1346, %r1347;
	// end inline asm
	// begin inline asm
	shfl.sync.up.b32 %r1303, %r1304, %r1305, %r1346, %r1347;
	// end inline asm
	mov.b64 	%rd606, {%r1298, %r1303};
	mov.b64 	%fd406, %rd606;
	setp.eq.s64 	%p129, %rd601, 0;
	add.f64 	%fd407, %fd403, %fd405;
	add.f64 	%fd408, %fd404, %fd406;
	selp.f64 	%fd115, %fd407, %fd403, %p129;
	selp.f64 	%fd116, %fd408, %fd404, %p129;
	setp.lt.s32 	%p130, %r1095, 16;
	selp.b64 	%rd607, 0, %rd604, %p130;
	add.s64 	%rd145, %rd607, %rd601;
	mov.b64 	{%r1309, %r1314}, %rd145;
	selp.f64 	%fd409, %fd403, %fd115, %p130;
	mov.b64 	%rd608, %fd409;
	mov.b64 	{%r1329, %r1334}, %rd608;
	selp.f64 	%fd410, %fd404, %fd116, %p130;
	mov.b64 	%rd609, %fd410;
	mov.b64 	{%r1339, %r1344}, %rd609;
	// begin inline asm
	shfl.sync.up.b32 %r1308, %r1309, %r1345, %r1346, %r1347;
	// end inline asm
	// begin inline asm
	shfl.sync.up.b32 %r1313, %r1314, %r1345, %r1346, %r1347;
	// end inline asm
	mov.b64 	%rd1091, {%r1308, %r1313};
	// begin inline asm
	shfl.sync.up.b32 %r1318, %r1346, %r1345, %r1346, %r1347;
	// end inline asm
	// begin inline asm
	shfl.sync.up.b32 %r1323, %r1346, %r1345, %r1346, %r1347;
	// end inline asm
	// begin inline asm
	shfl.sync.up.b32 %r1328, %r1329, %r1345, %r1346, %r1347;
	// end inline asm
	// begin inline asm
	shfl.sync.up.b32 %r1333, %r1334, %r1345, %r1346, %r1347;
	// end inline asm
	mov.b64 	%rd610, {%r1328, %r1333};
	mov.b64 	%fd775, %rd610;
	// begin inline asm
	shfl.sync.up.b32 %r1338, %r1339, %r1345, %r1346, %r1347;
	// end inline asm
	// begin inline asm
	shfl.sync.up.b32 %r1343, %r1344, %r1345, %r1346, %r1347;
	// end inline asm
	mov.b64 	%rd611, {%r1338, %r1343};
	mov.b64 	%fd776, %rd611;
	setp.ne.s32 	%p131, %r1095, 31;
	@%p131 bra 	$L__BB15_135;
	shl.b32 	%r1351, %r154, 5;
	add.s32 	%r1353, %r1097, %r1351;
	st.shared.u64 	[%r1353], %rd145;
	mov.b32 	%r1354, 0;
	st.shared.v2.u32 	[%r1353+8], {%r1354, %r1354};
	st.shared.v2.f64 	[%r1353+16], {%fd115, %fd116};
$L__BB15_135:
	bar.sync 	0;
	ld.shared.u64 	%rd612, [_ZN6thrust24THRUST_300001_SM_1000_NS8cuda_cub4core6detail5shmemE];
	ld.shared.v2.f64 	{%fd411, %fd412}, [_ZN6thrust24THRUST_300001_SM_1000_NS8cuda_cub4core6detail5shmemE+16];
	ld.shared.u64 	%rd613, [_ZN6thrust24THRUST_300001_SM_1000_NS8cuda_cub4core6detail5shmemE+32];
	ld.shared.v2.f64 	{%fd413, %fd414}, [_ZN6thrust24THRUST_300001_SM_1000_NS8cuda_cub4core6detail5shmemE+48];
	add.s64 	%rd614, %rd613, %rd612;
	setp.eq.s64 	%p132, %rd613, 0;
	add.f64 	%fd415, %fd411, %fd413;
	add.f64 	%fd416, %fd412, %fd414;
	selp.f64 	%fd417, %fd415, %fd413, %p132;
	selp.f64 	%fd418, %fd416, %fd414, %p132;
	setp.eq.s32 	%p133, %r154, 2;
	selp.b64 	%rd615, %rd614, %rd612, %p133;
	selp.f64 	%fd419, %fd417, %fd411, %p133;
	selp.f64 	%fd420, %fd418, %fd412, %p133;
	ld.shared.u64 	%rd616, [_ZN6thrust24THRUST_300001_SM_1000_NS8cuda_cub4core6detail5shmemE+64];
	ld.shared.v2.f64 	{%fd421, %fd422}, [_ZN6thrust24THRUST_300001_SM_1000_NS8cuda_cub4core6detail5shmemE+80];
	add.s64 	%rd617, %rd616, %rd614;
	setp.eq.s64 	%p134, %rd616, 0;
	add.f64 	%fd423, %fd417, %fd421;
	add.f64 	%fd424, %fd418, %fd422;
	selp.f64 	%fd425, %fd423, %fd421, %p134;
	selp.f64 	%fd426, %fd424, %fd422, %p134;
	setp.eq.s32 	%p135, %r154, 3;
	selp.b64 	%rd618, %rd617, %rd615, %p135;
	selp.f64 	%fd427, %fd425, %fd419, %p135;
	selp.f64 	%fd428, %fd426, %fd420, %p135;
	ld.shared.u64 	%rd619, [_ZN6thrust24THRUST_300001_SM_1000_NS8cuda_cub4core6detail5shmemE+96];
	ld.shared.v2.f64 	{%fd429, %fd430}, [_ZN6thrust24THRUST_300001_SM_1000_NS8cuda_cub4core6detail5shmemE+112];
	add.s64 	%rd620, %rd619, %rd617;
	setp.eq.s64 	%p136, %rd619, 0;
	add.f64 	%fd431, %fd425, %fd429;
	add.f64 	%fd432, %fd426, %fd430;
	selp.f64 	%fd433, %fd431, %fd429, %p136;
	selp.f64 	%fd434, %fd432, %fd430, %p136;
	setp.eq.s32 	%p137, %r154, 4;
	selp.b64 	%rd621, %rd620, %rd618, %p137;
	selp.f64 	%fd435, %fd433, %fd427, %p137;
	selp.f64 	%fd436, %fd434, %fd428, %p137;
	ld.shared.u64 	%rd622, [_ZN6thrust24THRUST_300001_SM_1000_NS8cuda_cub4core6detail5shmemE+128];
	ld.shared.v2.f64 	{%fd437, %fd438}, [_ZN6thrust24THRUST_300001_SM_1000_NS8cuda_cub4core6detail5shmemE+144];
	add.s64 	%rd623, %rd622, %rd620;
	setp.eq.s64 	%p138, %rd622, 0;
	add.f64 	%fd439, %fd433, %fd437;
	add.f64 	%fd440, %fd434, %fd438;
	selp.f64 	%fd441, %fd439, %fd437, %p138;
	selp.f64 	%fd442, %fd440, %fd438, %p138;
	setp.eq.s32 	%p139, %r154, 5;
	selp.b64 	%rd624, %rd623, %rd621, %p139;
	selp.f64 	%fd443, %fd441, %fd435, %p139;
	selp.f64 	%fd444, %fd442, %fd436, %p139;
	ld.shared.u64 	%rd625, [_ZN6thrust24THRUST_300001_SM_1000_NS8cuda_cub4core6detail5shmemE+160];
	ld.shared.v2.f64 	{%fd445, %fd446}, [_ZN6thrust24THRUST_300001_SM_1000_NS8cuda_cub4core6detail5shmemE+176];
	add.s64 	%rd626, %rd625, %rd623;
	setp.eq.s64 	%p140, %rd625, 0;
	add.f64 	%fd447, %fd441, %fd445;
	add.f64 	%fd448, %fd442, %fd446;
	selp.f64 	%fd449, %fd447, %fd445, %p140;
	selp.f64 	%fd450, %fd448, %fd446, %p140;
	setp.eq.s32 	%p141, %r154, 6;
	selp.b64 	%rd627, %rd626, %rd624, %p141;
	selp.f64 	%fd451, %fd449, %fd443, %p141;
	selp.f64 	%fd452, %fd450, %fd444, %p141;
	ld.shared.u64 	%rd628, [_ZN6thrust24THRUST_300001_SM_1000_NS8cuda_cub4core6detail5shmemE+192];
	ld.shared.v2.f64 	{%fd453, %fd454}, [_ZN6thrust24THRUST_300001_SM_1000_NS8cuda_cub4core6detail5shmemE+208];
	add.s64 	%rd629, %rd628, %rd626;
	setp.eq.s64 	%p142, %rd628, 0;
	add.f64 	%fd455, %fd449, %fd453;
	add.f64 	%fd456, %fd450, %fd454;
	selp.f64 	%fd457, %fd455, %fd453, %p142;
	selp.f64 	%fd458, %fd456, %fd454, %p142;
	setp.eq.s32 	%p143, %r154, 7;
	selp.b64 	%rd147, %rd629, %rd627, %p143;
	selp.f64 	%fd119, %fd457, %fd451, %p143;
	selp.f64 	%fd120, %fd458, %fd452, %p143;
	ld.shared.u64 	%rd630, [_ZN6thrust24THRUST_300001_SM_1000_NS8cuda_cub4core6detail5shmemE+224];
	ld.shared.v2.f64 	{%fd459, %fd460}, [_ZN6thrust24THRUST_300001_SM_1000_NS8cuda_cub4core6detail5shmemE+240];
	add.s64 	%rd1099, %rd630, %rd629;
	setp.eq.s64 	%p144, %rd630, 0;
	add.f64 	%fd461, %fd457, %fd459;
	add.f64 	%fd462, %fd458, %fd460;
	selp.f64 	%fd121, %fd461, %fd459, %p144;
	selp.f64 	%fd122, %fd462, %fd460, %p144;
	setp.lt.u32 	%p145, %r149, 32;
	@%p145 bra 	$L__BB15_137;
	setp.eq.s64 	%p146, %rd1091, 0;
	add.f64 	%fd463, %fd119, %fd775;
	add.f64 	%fd464, %fd120, %fd776;
	selp.f64 	%fd465, %fd463, %fd775, %p146;
	selp.f64 	%fd466, %fd464, %fd776, %p146;
	setp.eq.s32 	%p147, %r1095, 0;
	selp.b64 	%rd631, 0, %rd1091, %p147;
	add.s64 	%rd1091, %rd147, %rd631;
	selp.f64 	%fd775, %fd119, %fd465, %p147;
	selp.f64 	%fd776, %fd120, %fd466, %p147;
$L__BB15_137:
	setp.eq.s32 	%p148, %r149, 0;
	mov.b64 	%rd1092, 0;
	mov.u64 	%rd1093, %rd143;
	@%p148 bra 	$L__BB15_140;
	add.s64 	%rd1093, %rd143, %rd1091;
	setp.ne.s64 	%p149, %rd143, 0;
	mov.u64 	%rd1092, %rd1091;
	@%p149 bra 	$L__BB15_140;
	add.f64 	%fd777, %fd775, %fd777;
	add.f64 	%fd778, %fd776, %fd778;
$L__BB15_140:
	add.s64 	%rd154, %rd1093, %rd144;
	add.f64 	%fd467, %fd777, %fd111;
	add.f64 	%fd468, %fd778, %fd112;
	selp.f64 	%fd131, %fd111, %fd467, %p1;
	selp.f64 	%fd132, %fd112, %fd468, %p1;
	setp.lt.s64 	%p150, %rd1099, 257;
	@%p150 bra 	$L__BB15_153;
	bar.sync 	0;
	setp.eq.s64 	%p154, %rd143, 0;
	@%p154 bra 	$L__BB15_143;
	cvt.u32.u64 	%r1355, %rd1092;
	shl.b32 	%r1356, %r1355, 5;
	add.s32 	%r1358, %r1097, %r1356;
	st.shared.u64 	[%r1358], %rd1089;
	st.shared.v2.f64 	[%r1358+16], {%fd775, %fd776};
$L__BB15_143:
	not.pred 	%p155, %p1;
	@%p155 bra 	$L__BB15_145;
	cvt.u32.u64 	%r1359, %rd1093;
	shl.b32 	%r1360, %r1359, 5;
	add.s32 	%r1362, %r1097, %r1360;
	st.shared.u64 	[%r1362], %rd121;
	st.shared.v2.f64 	[%r1362+16], {%fd777, %fd778};
$L__BB15_145:
	not.pred 	%p156, %p2;
	@%p156 bra 	$L__BB15_147;
	cvt.u32.u64 	%r1363, %rd154;
	shl.b32 	%r1364, %r1363, 5;
	add.s32 	%r1366, %r1097, %r1364;
	st.shared.u64 	[%r1366], %rd122;
	st.shared.v2.f64 	[%r1366+16], {%fd131, %fd132};
$L__BB15_147:
	bar.sync 	0;
	cvt.u64.u32 	%rd1098, %r149;
	setp.le.u64 	%p157, %rd1099, %rd1098;
	@%p157 bra 	$L__BB15_159;
	not.b64 	%rd645, %rd1098;
	add.s64 	%rd156, %rd1099, %rd645;
	shr.u64 	%rd646, %rd156, 8;
	add.s64 	%rd647, %rd646, 1;
	and.b64  	%rd1094, %rd647, 3;
	and.b64  	%rd648, %rd156, 768;
	setp.eq.s64 	%p158, %rd648, 768;
	@%p158 bra 	$L__BB15_151;
	shl.b64 	%rd649, %rd1098, 4;
	add.s64 	%rd1096, %rd8, %rd649;
	shl.b64 	%rd650, %rd1098, 3;
	add.s64 	%rd1095, %rd7, %rd650;
	shl.b32 	%r1367, %r149, 5;
	add.s32 	%r1369, %r1367, %r1097;
	add.s32 	%r2467, %r1369, 16;
	shl.b64 	%rd651, %rd1094, 8;
	add.s64 	%rd1098, %rd651, %rd1098;
$L__BB15_150:
	.pragma "nounroll";
	ld.shared.u64 	%rd652, [%r2467+-16];
	ld.shared.v2.f64 	{%fd469, %fd470}, [%r2467];
	st.global.u64 	[%rd1095], %rd652;
	st.global.v2.f64 	[%rd1096], {%fd469, %fd470};
	add.s64 	%rd1096, %rd1096, 4096;
	add.s64 	%rd1095, %rd1095, 2048;
	add.s32 	%r2467, %r2467, 8192;
	add.s64 	%rd1094, %rd1094, -1;
	setp.ne.s64 	%p159, %rd1094, 0;
	@%p159 bra 	$L__BB15_150;
$L__BB15_151:
	setp.lt.u64 	%p160, %rd156, 768;
	@%p160 bra 	$L__BB15_159;
$L__BB15_152:
	cvt.u32.u64 	%r1370, %rd1098;
	shl.b32 	%r1371, %r1370, 5;
	add.s32 	%r1373, %r1097, %r1371;
	ld.shared.u64 	%rd653, [%r1373];
	ld.shared.v2.f64 	{%fd471, %fd472}, [%r1373+16];
	shl.b64 	%rd654, %rd1098, 3;
	add.s64 	%rd655, %rd7, %rd654;
	st.global.u64 	[%rd655], %rd653;
	shl.b64 	%rd656, %rd1098, 4;
	add.s64 	%rd657, %rd8, %rd656;
	st.global.v2.f64 	[%rd657], {%fd471, %fd472};
	ld.shared.u64 	%rd658, [%r1373+8192];
	ld.shared.v2.f64 	{%fd473, %fd474}, [%r1373+8208];
	and.b64  	%rd659, %rd654, 34359738360;
	add.s64 	%rd660, %rd7, %rd659;
	st.global.u64 	[%rd660+2048], %rd658;
	and.b64  	%rd661, %rd656, 68719476720;
	add.s64 	%rd662, %rd8, %rd661;
	st.global.v2.f64 	[%rd662+4096], {%fd473, %fd474};
	ld.shared.u64 	%rd663, [%r1373+16384];
	ld.shared.v2.f64 	{%fd475, %fd476}, [%r1373+16400];
	st.global.u64 	[%rd660+4096], %rd663;
	st.global.v2.f64 	[%rd662+8192], {%fd475, %fd476};
	ld.shared.u64 	%rd664, [%r1373+24576];
	ld.shared.v2.f64 	{%fd477, %fd478}, [%r1373+24592];
	st.global.u64 	[%rd660+6144], %rd664;
	st.global.v2.f64 	[%rd662+12288], {%fd477, %fd478};
	add.s64 	%rd665, %rd1098, 1024;
	and.b64  	%rd1098, %rd665, 4294967295;
	setp.gt.u64 	%p161, %rd1099, %rd1098;
	@%p161 bra 	$L__BB15_152;
	bra.uni 	$L__BB15_159;
$L__BB15_153:
	setp.eq.s64 	%p151, %rd143, 0;
	@%p151 bra 	$L__BB15_155;
	shl.b64 	%rd633, %rd1092, 3;
	add.s64 	%rd634, %rd7, %rd633;
	st.global.u64 	[%rd634], %rd1089;
	shl.b64 	%rd635, %rd1092, 4;
	add.s64 	%rd636, %rd8, %rd635;
	st.global.v2.f64 	[%rd636], {%fd775, %fd776};
$L__BB15_155:
	not.pred 	%p152, %p1;
	@%p152 bra 	$L__BB15_157;
	shl.b64 	%rd637, %rd1093, 3;
	add.s64 	%rd638, %rd7, %rd637;
	st.global.u64 	[%rd638], %rd121;
	shl.b64 	%rd639, %rd1093, 4;
	add.s64 	%rd640, %rd8, %rd639;
	st.global.v2.f64 	[%rd640], {%fd777, %fd778};
$L__BB15_157:
	not.pred 	%p153, %p2;
	@%p153 bra 	$L__BB15_159;
	shl.b64 	%rd641, %rd154, 3;
	add.s64 	%rd642, %rd7, %rd641;
	st.global.u64 	[%rd642], %rd122;
	shl.b64 	%rd643, %rd154, 4;
	add.s64 	%rd644, %rd8, %rd643;
	st.global.v2.f64 	[%rd644], {%fd131, %fd132};
$L__BB15_159:
	setp.ne.s32 	%p162, %r149, 255;
	@%p162 bra 	$L__BB15_264;
	setp.ne.s64 	%p163, %rd10, 768;
	@%p163 bra 	$L__BB15_162;
	shl.b64 	%rd666, %rd1099, 3;
	add.s64 	%rd667, %rd7, %rd666;
	st.global.u64 	[%rd667], %rd123;
	shl.b64 	%rd668, %rd1099, 4;
	add.s64 	%rd669, %rd8, %rd668;
	st.global.v2.f64 	[%rd669], {%fd121, %fd122};
	add.s64 	%rd1099, %rd1099, 1;
$L__BB15_162:
	st.global.u64 	[%rd1], %rd1099;
	bra.uni 	$L__BB15_264;
$L__BB15_163:
	cvt.u32.u64 	%r163, %rd10;
	shl.b64 	%rd275, %rd9, 3;
	add.s64 	%rd274, %rd5, %rd275;
	// begin inline asm
	ld.global.nc.u64 %rd1102, [%rd274];
	// end inline asm
	mov.u32 	%r164, %tid.x;
	and.b32  	%r306, %r164, 31;
	and.b32  	%r307, %r164, 992;
	mul.lo.s32 	%r308, %r307, 3;
	or.b32  	%r165, %r308, %r306;
	setp.ge.u32 	%p9, %r165, %r163;
	shl.b32 	%r309, %r165, 3;
	cvt.u64.u32 	%rd276, %r309;
	add.s64 	%rd174, %rd274, %rd276;
	mov.u64 	%rd1100, %rd1102;
	@%p9 bra 	$L__BB15_165;
	// begin inline asm
	ld.global.nc.u64 %rd1100, [%rd174];
	// end inline asm
$L__BB15_165:
	add.s32 	%r166, %r165, 32;
	setp.ge.u32 	%p10, %r166, %r163;
	mov.u64 	%rd1101, %rd1102;
	@%p10 bra 	$L__BB15_167;
	add.s64 	%rd280, %rd174, 256;
	// begin inline asm
	ld.global.nc.u64 %rd1101, [%rd280];
	// end inline asm
$L__BB15_167:
	add.s32 	%r167, %r165, 64;
	setp.ge.u32 	%p11, %r167, %r163;
	@%p11 bra 	$L__BB15_169;
	add.s64 	%rd282, %rd174, 512;
	// begin inline asm
	ld.global.nc.u64 %rd1102, [%rd282];
	// end inline asm
$L__BB15_169:
	// begin inline asm
	mov.u32 %r310, %laneid;
	// end inline asm
	shr.u32 	%r169, %r164, 5;
	mad.lo.s32 	%r170, %r169, 96, %r310;
	shl.b32 	%r311, %r170, 3;
	mov.u32 	%r312, _ZN6thrust24THRUST_300001_SM_1000_NS8cuda_cub4core6detail5shmemE;
	add.s32 	%r171, %r312, %r311;
	st.shared.u64 	[%r171], %rd1100;
	st.shared.u64 	[%r171+256], %rd1101;
	st.shared.u64 	[%r171+512], %rd1102;
	bar.warp.sync 	-1;
	shl.b32 	%r172, %r310, 1;
	shl.b32 	%r313, %r310, 4;
	add.s32 	%r173, %r171, %r313;
	ld.shared.u64 	%rd181, [%r173];
	ld.shared.u64 	%rd182, [%r173+8];
	ld.shared.u64 	%rd183, [%r173+16];
	setp.ne.s32 	%p12, %r164, 0;
	mov.b64 	%rd1110, 0;
	@%p12 bra 	$L__BB15_171;
	add.s64 	%rd285, %rd274, -8;
	// begin inline asm
	ld.global.nc.u64 %rd1110, [%rd285];
	// end inline asm
$L__BB15_171:
	setp.ge.u32 	%p13, %r165, %r163;
	bar.sync 	0;
	shl.b64 	%rd289, %rd9, 4;
	add.s64 	%rd288, %rd6, %rd289;
	// begin inline asm
	ld.global.nc.v2.u64 {%rd1108, %rd1109}, [%rd288];
	// end inline asm
	shl.b32 	%r314, %r165, 4;
	cvt.u64.u32 	%rd290, %r314;
	add.s64 	%rd188, %rd288, %rd290;
	mov.u64 	%rd1104, %rd1108;
	mov.u64 	%rd1105, %rd1109;
	@%p13 bra 	$L__BB15_173;
	// begin inline asm
	ld.global.nc.v2.u64 {%rd1104, %rd1105}, [%rd188];
	// end inline asm
$L__BB15_173:
	setp.ge.u32 	%p14, %r166, %r163;
	mov.u64 	%rd1106, %rd1108;
	mov.u64 	%rd1107, %rd1109;
	@%p14 bra 	$L__BB15_175;
	add.s64 	%rd296, %rd188, 512;
	// begin inline asm
	ld.global.nc.v2.u64 {%rd1106, %rd1107}, [%rd296];
	// end inline asm
$L__BB15_175:
	setp.ge.u32 	%p15, %r167, %r163;
	@%p15 bra 	$L__BB15_177;
	add.s64 	%rd299, %rd188, 1024;
	// begin inline asm
	ld.global.nc.v2.u64 {%rd1108, %rd1109}, [%rd299];
	// end inline asm
$L__BB15_177:
	setp.eq.s32 	%p16, %r164, 0;
	add.s32 	%r316, %r171, %r311;
	st.shared.v2.u64 	[%r316], {%rd1104, %rd1105};
	st.shared.v2.u64 	[%r316+512], {%rd1106, %rd1107};
	st.shared.v2.u64 	[%r316+1024], {%rd1108, %rd1109};
	bar.warp.sync 	-1;
	add.s32 	%r317, %r170, %r172;
	shl.b32 	%r318, %r317, 3;
	add.s32 	%r319, %r173, %r318;
	ld.shared.v2.f64 	{%fd133, %fd134}, [%r319];
	ld.shared.v2.f64 	{%fd135, %fd136}, [%r319+16];
	ld.shared.v2.f64 	{%fd138, %fd137}, [%r319+32];
	bar.sync 	0;
	shl.b32 	%r320, %r164, 3;
	add.s32 	%r322, %r312, %r320;
	add.s32 	%r174, %r322, 2480;
	st.shared.u64 	[%r322+2480], %rd183;
	bar.sync 	0;
	@%p16 bra 	$L__BB15_179;
	ld.shared.u64 	%rd1110, [%r174+-8];
$L__BB15_179:
	setp.ne.s64 	%p17, %rd1110, %rd181;
	setp.ne.s64 	%p18, %rd181, %rd182;
	setp.ne.s64 	%p19, %rd182, %rd183;
	mul.lo.s32 	%r563, %r164, 3;
	cvt.u64.u32 	%rd300, %r563;
	setp.eq.s64 	%p20, %rd10, %rd300;
	or.pred  	%p3, %p20, %p17;
	selp.u64 	%rd301, 1, 0, %p3;
	add.s32 	%r564, %r563, 1;
	cvt.u64.u32 	%rd302, %r564;
	setp.eq.s64 	%p21, %rd10, %rd302;
	or.pred  	%p4, %p21, %p18;
	selp.u64 	%rd303, 1, 0, %p4;
	add.s32 	%r565, %r563, 2;
	cvt.u64.u32 	%rd304, %r565;
	setp.eq.s64 	%p22, %rd10, %rd304;
	or.pred  	%p5, %p22, %p19;
	selp.u64 	%rd305, 1, 0, %p5;
	add.s64 	%rd203, %rd303, %rd301;
	add.f64 	%fd219, %fd133, %fd135;
	add.f64 	%fd220, %fd134, %fd136;
	selp.f64 	%fd221, %fd135, %fd219, %p4;
	selp.f64 	%fd222, %fd136, %fd220, %p4;
	add.s64 	%rd306, %rd203, %rd305;
	mov.b64 	{%r324, %r329}, %rd306;
	add.f64 	%fd223, %fd221, %fd138;
	add.f64 	%fd224, %fd222, %fd137;
	selp.f64 	%fd225, %fd138, %fd223, %p5;
	mov.b64 	%rd307, %fd225;
	mov.b64 	{%r344, %r349}, %rd307;
	selp.f64 	%fd226, %fd137, %fd224, %p5;
	mov.b64 	%rd308, %fd226;
	mov.b64 	{%r354, %r359}, %rd308;
	mov.b32 	%r560, 1;
	mov.b32 	%r561, 0;
	mov.b32 	%r562, -1;
	// begin inline asm
	shfl.sync.up.b32 %r323, %r324, %r560, %r561, %r562;
	// end inline asm
	// begin inline asm
	shfl.sync.up.b32 %r328, %r329, %r560, %r561, %r562;
	// end inline asm
	mov.b64 	%rd309, {%r323, %r328};
	// begin inline asm
	shfl.sync.up.b32 %r333, %r561, %r560, %r561, %r562;
	// end inline asm
	// begin inline asm
	shfl.sync.up.b32 %r338, %r561, %r560, %r561, %r562;
	// end inline asm
	// begin inline asm
	shfl.sync.up.b32 %r343, %r344, %r560, %r561, %r562;
	// end inline asm
	// begin inline asm
	shfl.sync.up.b32 %r348, %r349, %r560, %r561, %r562;
	// end inline asm
	mov.b64 	%rd310, {%r343, %r348};
	mov.b64 	%fd227, %rd310;
	// begin inline asm
	shfl.sync.up.b32 %r353, %r354, %r560, %r561, %r562;
	// end inline asm
	// begin inline asm
	shfl.sync.up.b32 %r358, %r359, %r560, %r561, %r562;
	// end inline asm
	mov.b64 	%rd311, {%r353, %r358};
	mov.b64 	%fd228, %rd311;
	setp.eq.s64 	%p23, %rd306, 0;
	add.f64 	%fd229, %fd225, %fd227;
	add.f64 	%fd230, %fd226, %fd228;
	selp.f64 	%fd231, %fd229, %fd225, %p23;
	selp.f64 	%fd232, %fd230, %fd226, %p23;
	setp.lt.s32 	%p24, %r310, 1;
	selp.b64 	%rd312, 0, %rd309, %p24;
	add.s64 	%rd313, %rd312, %rd306;
	mov.b64 	{%r364, %r369}, %rd313;
	selp.f64 	%fd233, %fd225, %fd231, %p24;
	mov.b64 	%rd314, %fd233;
	mov.b64 	{%r384, %r389}, %rd314;
	selp.f64 	%fd234, %fd226, %fd232, %p24;
	mov.b64 	%rd315, %fd234;
	mov.b64 	{%r394, %r399}, %rd315;
	mov.b32 	%r400, 2;
	// begin inline asm
	shfl.sync.up.b32 %r363, %r364, %r400, %r561, %r562;
	// end inline asm
	// begin inline asm
	shfl.sync.up.b32 %r368, %r369, %r400, %r561, %r562;
	// end inline asm
	mov.b64 	%rd316, {%r363, %r368};
	// begin inline asm
	shfl.sync.up.b32 %r373, %r561, %r400, %r561, %r562;
	// end inline asm
	// begin inline asm
	shfl.sync.up.b32 %r378, %r561, %r400, %r561, %r562;
	// end inline asm
	// begin inline asm
	shfl.sync.up.b32 %r383, %r384, %r400, %r561, %r562;
	// end inline asm
	// begin inline asm
	shfl.sync.up.b32 %r388, %r389, %r400, %r561, %r562;
	// end inline asm
	mov.b64 	%rd317, {%r383, %r388};
	mov.b64 	%fd235, %rd317;
	// begin inline asm
	shfl.sync.up.b32 %r393, %r394, %r400, %r561, %r562;
	// end inline asm
	// begin inline asm
	shfl.sync.up.b32 %r398, %r399, %r400, %r561, %r562;
	// end inline asm
	mov.b64 	%rd318, {%r393, %r398};
	mov.b64 	%fd236, %rd318;
	setp.eq.s64 	%p25, %rd313, 0;
	add.f64 	%fd237, %fd233, %fd235;
	add.f64 	%fd238, %fd234, %fd236;
	selp.f64 	%fd239, %fd237, %fd233, %p25;
	selp.f64 	%fd240, %fd238, %fd234, %p25;
	setp.lt.s32 	%p26, %r310, 2;
	selp.b64 	%rd319, 0, %rd316, %p26;
	add.s64 	%rd320, %rd319, %rd313;
	mov.b64 	{%r404, %r409}, %rd320;
	selp.f64 	%fd241, %fd233, %fd239, %p26;
	mov.b64 	%rd321, %fd241;
	mov.b64 	{%r424, %r429}, %rd321;
	selp.f64 	%fd242, %fd234, %fd240, %p26;
	mov.b64 	%rd322, %fd242;
	mov.b64 	{%r434, %r439}, %rd322;
	mov.b32 	%r440, 4;
	// begin inline asm
	shfl.sync.up.b32 %r403, %r404, %r440, %r561, %r562;
	// end inline asm
	// begin inline asm
	shfl.sync.up.b32 %r408, %r409, %r440, %r561, %r562;
	// end inline asm
	mov.b64 	%rd323, {%r403, %r408};
	// begin inline asm
	shfl.sync.up.b32 %r413, %r561, %r440, %r561, %r562;
	// end inline asm
	// begin inline asm
	shfl.sync.up.b32 %r418, %r561, %r440, %r561, %r562;
	// end inline asm
	// begin inline asm
	shfl.sync.up.b32 %r423, %r424, %r440, %r561, %r562;
	// end inline asm
	// begin inline asm
	shfl.sync.up.b32 %r428, %r429, %r440, %r561, %r562;
	// end inline asm
	mov.b64 	%rd324, {%r423, %r428};
	mov.b64 	%fd243, %rd324;
	// begin inline asm
	shfl.sync.up.b32 %r433, %r434, %r440, %r561, %r562;
	// end inline asm
	// begin inline asm
	shfl.sync.up.b32 %r438, %r439, %r440, %r561, %r562;
	// end inline asm
	mov.b64 	%rd325, {%r433, %r438};
	mov.b64 	%fd244, %rd325;
	setp.eq.s64 	%p27, %rd320, 0;
	add.f64 	%fd245, %fd241, %fd243;
	add.f64 	%fd246, %fd242, %fd244;
	selp.f64 	%fd247, %fd245, %fd241, %p27;
	selp.f64 	%fd248, %fd246, %fd242, %p27;
	setp.lt.s32 	%p28, %r310, 4;
	selp.b64 	%rd326, 0, %rd323, %p28;
	add.s64 	%rd327, %rd326, %rd320;
	mov.b64 	{%r444, %r449}, %rd327;
	selp.f64 	%fd249, %fd241, %fd247, %p28;
	mov.b64 	%rd328, %fd249;
	mov.b64 	{%r464, %r469}, %rd328;
	selp.f64 	%fd250, %fd242, %fd248, %p28;
	mov.b64 	%rd329, %fd250;
	mov.b64 	{%r474, %r479}, %rd329;
	mov.b32 	%r480, 8;
	// begin inline asm
	shfl.sync.up.b32 %r443, %r444, %r480, %r561, %r562;
	// end inline asm
	// begin inline asm
	shfl.sync.up.b32 %r448, %r449, %r480, %r561, %r562;
	// end inline asm
	mov.b64 	%rd330, {%r443, %r448};
	// begin inline asm
	shfl.sync.up.b32 %r453, %r561, %r480, %r561, %r562;
	// end inline asm
	// begin inline asm
	shfl.sync.up.b32 %r458, %r561, %r480, %r561, %r562;
	// end inline asm
	// begin inline asm
	shfl.sync.up.b32 %r463, %r464, %r480, %r561, %r562;
	// end inline asm
	// begin inline asm
	shfl.sync.up.b32 %r468, %r469, %r480, %r561, %r562;
	// end inline asm
	mov.b64 	%rd331, {%r463, %r468};
	mov.b64 	%fd251, %rd331;
	// begin inline asm
	shfl.sync.up.b32 %r473, %r474, %r480, %r561, %r562;
	// end inline asm
	// begin inline asm
	shfl.sync.up.b32 %r478, %r479, %r480, %r561, %r562;
	// end inline asm
	mov.b64 	%rd332, {%r473, %r478};
	mov.b64 	%fd252, %rd332;
	setp.eq.s64 	%p29, %rd327, 0;
	add.f64 	%fd253, %fd249, %fd251;
	add.f64 	%fd254, %fd250, %fd252;
	selp.f64 	%fd255, %fd253, %fd249, %p29;
	selp.f64 	%fd256, %fd254, %fd250, %p29;
	setp.lt.s32 	%p30, %r310, 8;
	selp.b64 	%rd333, 0, %rd330, %p30;
	add.s64 	%rd334, %rd333, %rd327;
	mov.b64 	{%r484, %r489}, %rd334;
	selp.f64 	%fd257, %fd249, %fd255, %p30;
	mov.b64 	%rd335, %fd257;
	mov.b64 	{%r504, %r509}, %rd335;
	selp.f64 	%fd258, %fd250, %fd256, %p30;
	mov.b64 	%rd336, %fd258;
	mov.b64 	{%r514, %r519}, %rd336;
	mov.b32 	%r520, 16;
	// begin inline asm
	shfl.sync.up.b32 %r483, %r484, %r520, %r561, %r562;
	// end inline asm
	// begin inline asm
	shfl.sync.up.b32 %r488, %r489, %r520, %r561, %r562;
	// end inline asm
	mov.b64 	%rd337, {%r483, %r488};
	// begin inline asm
	shfl.sync.up.b32 %r493, %r561, %r520, %r561, %r562;
	// end inline asm
	// begin inline asm
	shfl.sync.up.b32 %r498, %r561, %r520, %r561, %r562;
	// end inline asm
	// begin inline asm
	shfl.sync.up.b32 %r503, %r504, %r520, %r561, %r562;
	// end inline asm
	// begin inline asm
	shfl.sync.up.b32 %r508, %r509, %r520, %r561, %r562;
	// end inline asm
	mov.b64 	%rd338, {%r503, %r508};
	mov.b64 	%fd259, %rd338;
	// begin inline asm
	shfl.sync.up.b32 %r513, %r514, %r520, %r561, %r562;
	// end inline asm
	// begin inline asm
	shfl.sync.up.b32 %r518, %r519, %r520, %r561, %r562;
	// end inline asm
	mov.b64 	%rd339, {%r513, %r518};
	mov.b64 	%fd260, %rd339;
	setp.eq.s64 	%p31, %rd334, 0;
	add.f64 	%fd261, %fd257, %fd259;
	add.f64 	%fd262, %fd258, %fd260;
	selp.f64 	%fd139, %fd261, %fd257, %p31;
	selp.f64 	%fd140, %fd262, %fd258, %p31;
	setp.lt.s32 	%p32, %r310, 16;
	selp.b64 	%rd340, 0, %rd337, %p32;
	add.s64 	%rd204, %rd340, %rd334;
	mov.b64 	{%r524, %r529}, %rd204;
	selp.f64 	%fd263, %fd257, %fd139, %p32;
	mov.b64 	%rd341, %fd263;
	mov.b64 	{%r544, %r549}, %rd341;
	selp.f64 	%fd264, %fd258, %fd140, %p32;
	mov.b64 	%rd342, %fd264;
	mov.b64 	{%r554, %r559}, %rd342;
	// begin inline asm
	shfl.sync.up.b32 %r523, %r524, %r560, %r561, %r562;
	// end inline asm
	// begin inline asm
	shfl.sync.up.b32 %r528, %r529, %r560, %r561, %r562;
	// end inline asm
	mov.b64 	%rd1125, {%r523, %r528};
	// begin inline asm
	shfl.sync.up.b32 %r533, %r561, %r560, %r561, %r562;
	// end inline asm
	// begin inline asm
	shfl.sync.up.b32 %r538, %r561, %r560, %r561, %r562;
	// end inline asm
	// begin inline asm
	shfl.sync.up.b32 %r543, %r544, %r560, %r561, %r562;
	// end inline asm
	// begin inline asm
	shfl.sync.up.b32 %r548, %r549, %r560, %r561, %r562;
	// end inline asm
	mov.b64 	%rd343, {%r543, %r548};
	mov.b64 	%fd807, %rd343;
	// begin inline asm
	shfl.sync.up.b32 %r553, %r554, %r560, %r561, %r562;
	// end inline asm
	// begin inline asm
	shfl.sync.up.b32 %r558, %r559, %r560, %r561, %r562;
	// end inline asm
	mov.b64 	%rd344, {%r553, %r558};
	mov.b64 	%fd808, %rd344;
	setp.ne.s32 	%p33, %r310, 31;
	@%p33 bra 	$L__BB15_181;
	shl.b32 	%r566, %r169, 5;
	add.s32 	%r568, %r312, %r566;
	st.shared.u64 	[%r568], %rd204;
	mov.b32 	%r569, 0;
	st.shared.v2.u32 	[%r568+8], {%r569, %r569};
	st.shared.v2.f64 	[%r568+16], {%fd139, %fd140};
$L__BB15_181:
	bar.sync 	0;
	ld.shared.u64 	%rd345, [_ZN6thrust24THRUST_300001_SM_1000_NS8cuda_cub4core6detail5shmemE];
	ld.shared.v2.f64 	{%fd265, %fd266}, [_ZN6thrust24THRUST_300001_SM_1000_NS8cuda_cub4core6detail5shmemE+16];
	ld.shared.u64 	%rd346, [_ZN6thrust24THRUST_300001_SM_1000_NS8cuda_cub4core6detail5shmemE+32];
	ld.shared.v2.f64 	{%fd267, %fd268}, [_ZN6thrust24THRUST_300001_SM_1000_NS8cuda_cub4core6detail5shmemE+48];
	add.s64 	%rd347, %rd346, %rd345;
	setp.eq.s64 	%p34, %rd346, 0;
	add.f64 	%fd269, %fd265, %fd267;
	add.f64 	%fd270, %fd266, %fd268;
	selp.f64 	%fd271, %fd269, %fd267, %p34;
	selp.f64 	%fd272, %fd270, %fd268, %p34;
	setp.eq.s32 	%p35, %r169, 2;
	selp.b64 	%rd348, %rd347, %rd345, %p35;
	selp.f64 	%fd273, %fd271, %fd265, %p35;
	selp.f64 	%fd274, %fd272, %fd266, %p35;
	ld.shared.u64 	%rd349, [_ZN6thrust24THRUST_300001_SM_1000_NS8cuda_cub4core6detail5shmemE+64];
	ld.shared.v2.f64 	{%fd275, %fd276}, [_ZN6thrust24THRUST_300001_SM_1000_NS8cuda_cub4core6detail5shmemE+80];
	add.s64 	%rd350, %rd349, %rd347;
	setp.eq.s64 	%p36, %rd349, 0;
	add.f64 	%fd277, %fd271, %fd275;
	add.f64 	%fd278, %fd272, %fd276;
	selp.f64 	%fd279, %fd277, %fd275, %p36;
	selp.f64 	%fd280, %fd278, %fd276, %p36;
	setp.eq.s32 	%p37, %r169, 3;
	selp.b64 	%rd351, %rd350, %rd348, %p37;
	selp.f64 	%fd281, %fd279, %fd273, %p37;
	selp.f64 	%fd282, %fd280, %fd274, %p37;
	ld.shared.u64 	%rd352, [_ZN6thrust24THRUST_300001_SM_1000_NS8cuda_cub4core6detail5shmemE+96];
	ld.shared.v2.f64 	{%fd283, %fd284}, [_ZN6thrust24THRUST_300001_SM_1000_NS8cuda_cub4core6detail5shmemE+112];
	add.s64 	%rd353, %rd352, %rd350;
	setp.eq.s64 	%p38, %rd352, 0;
	add.f64 	%fd285, %fd279, %fd283;
	add.f64 	%fd286, %fd280, %fd284;
	selp.f64 	%fd287, %fd285, %fd283, %p38;
	selp.f64 	%fd288, %fd286, %fd284, %p38;
	setp.eq.s32 	%p39, %r169, 4;
	selp.b64 	%rd354, %rd353, %rd351, %p39;
	selp.f64 	%fd289, %fd287, %fd281, %p39;
	selp.f64 	%fd290, %fd288, %fd282, %p39;
	ld.shared.u64 	%rd355, [_ZN6thrust24THRUST_300001_SM_1000_NS8cuda_cub4core6detail5shmemE+128];
	ld.shared.v2.f64 	{%fd291, %fd292}, [_ZN6thrust24THRUST_300001_SM_1000_NS8cuda_cub4core6detail5shmemE+144];
	add.s64 	%rd356, %rd355, %rd353;
	setp.eq.s64 	%p40, %rd355, 0;
	add.f64 	%fd293, %fd287, %fd291;
	add.f64 	%fd294, %fd288, %fd292;
	selp.f64 	%fd295, %fd293, %fd291, %p40;
	selp.f64 	%fd296, %fd294, %fd292, %p40;
	setp.eq.s32 	%p41, %r169, 5;
	selp.b64 	%rd357, %rd356, %rd354, %p41;
	selp.f64 	%fd297, %fd295, %fd289, %p41;
	selp.f64 	%fd298, %fd296, %fd290, %p41;
	ld.shared.u64 	%rd358, [_ZN6thrust24THRUST_300001_SM_1000_NS8cuda_cub4core6detail5shmemE+160];
	ld.shared.v2.f64 	{%fd299, %fd300}, [_ZN6thrust24THRUST_300001_SM_1000_NS8cuda_cub4core6detail5shmemE+176];
	add.s64 	%rd359, %rd358, %rd356;
	setp.eq.s64 	%p42, %rd358, 0;
	add.f64 	%fd301, %fd295, %fd299;
	add.f64 	%fd302, %fd296, %fd300;
	selp.f64 	%fd303, %fd301, %fd299, %p42;
	selp.f64 	%fd304, %fd302, %fd300, %p42;
	setp.eq.s32 	%p43, %r169, 6;
	selp.b64 	%rd360, %rd359, %rd357, %p43;
	selp.f64 	%fd305, %fd303, %fd297, %p43;
	selp.f64 	%fd306, %fd304, %fd298, %p43;
	ld.shared.u64 	%rd361, [_ZN6thrust24THRUST_300001_SM_1000_NS8cuda_cub4core6detail5shmemE+192];
	ld.shared.v2.f64 	{%fd307, %fd308}, [_ZN6thrust24THRUST_300001_SM_1000_NS8cuda_cub4core6detail5shmemE+208];
	add.s64 	%rd362, %rd361, %rd359;
	setp.eq.s64 	%p44, %rd361, 0;
	add.f64 	%fd309, %fd303, %fd307;
	add.f64 	%fd310, %fd304, %fd308;
	selp.f64 	%fd311, %fd309, %fd307, %p44;
	selp.f64 	%fd312, %fd310, %fd308, %p44;
	setp.eq.s32 	%p45, %r169, 7;
	selp.b64 	%rd206, %rd362, %rd360, %p45;
	selp.f64 	%fd143, %fd311, %fd305, %p45;
	selp.f64 	%fd144, %fd312, %fd306, %p45;
	ld.shared.u64 	%rd363, [_ZN6thrust24THRUST_300001_SM_1000_NS8cuda_cub4core6detail5shmemE+224];
	ld.shared.v2.f64 	{%fd313, %fd314}, [_ZN6thrust24THRUST_300001_SM_1000_NS8cuda_cub4core6detail5shmemE+240];
	add.s64 	%rd207, %rd363, %rd362;
	setp.eq.s64 	%p46, %rd363, 0;
	add.f64 	%fd315, %fd311, %fd313;
	add.f64 	%fd316, %fd312, %fd314;
	selp.f64 	%fd145, %fd315, %fd313, %p46;
	selp.f64 	%fd146, %fd316, %fd314, %p46;
	setp.lt.u32 	%p47, %r164, 32;
	@%p47 bra 	$L__BB15_183;
	setp.eq.s64 	%p48, %rd1125, 0;
	add.f64 	%fd317, %fd143, %fd807;
	add.f64 	%fd318, %fd144, %fd808;
	selp.f64 	%fd319, %fd317, %fd807, %p48;
	selp.f64 	%fd320, %fd318, %fd808, %p48;
	setp.eq.s32 	%p49, %r310, 0;
	selp.b64 	%rd364, 0, %rd1125, %p49;
	add.s64 	%rd1125, %rd206, %rd364;
	selp.f64 	%fd807, %fd143, %fd319, %p49;
	selp.f64 	%fd808, %fd144, %fd320, %p49;
	bra.uni 	$L__BB15_237;
$L__BB15_183:
	setp.ne.s32 	%p50, %r164, 0;
	mul.wide.u32 	%rd365, %r1, 4;
	add.s64 	%rd209, %rd266, %rd365;
	@%p50 bra 	$L__BB15_185;
	st.shared.u64 	[_ZN6thrust24THRUST_300001_SM_1000_NS8cuda_cub4core6detail5shmemE+400], %rd207;
	mov.b32 	%r571, 0;
	st.shared.v2.u32 	[_ZN6thrust24THRUST_300001_SM_1000_NS8cuda_cub4core6detail5shmemE+408], {%r571, %r571};
	st.shared.v2.f64 	[_ZN6thrust24THRUST_300001_SM_1000_NS8cuda_cub4core6detail5shmemE+416], {%fd145, %fd146};
	mul.wide.u32 	%rd373, %r1, 32;
	add.s64 	%rd374, %rd267, %rd373;
	add.s64 	%rd366, %rd374, 1024;
	mov.b64 	%rd370, %fd145;
	mov.b64 	%rd371, %fd146;
	mov.b64 	%rd368, 0;
	// begin inline asm
	st.cg.v2.u64 [%rd366], {%rd207, %rd368};
	// end inline asm
	add.s64 	%rd369, %rd374, 1040;
	// begin inline asm
	st.cg.v2.u64 [%rd369], {%rd370, %rd371};
	// end inline asm
	add.s64 	%rd372, %rd209, 128;
	mov.b32 	%r570, 100;
	// begin inline asm
	st.release.gpu.u32 [%rd372], %r570;
	// end inline asm
$L__BB15_185:
	not.b32 	%r175, %r164;
	add.s32 	%r2485, %r1, %r175;
	mov.u32 	%r572, %nctaid.x;
	setp.gt.u32 	%p51, %r572, 499;
	@%p51 bra 	$L__BB15_187;
	membar.cta;
	bra.uni 	$L__BB15_188;
$L__BB15_187:
	mov.b32 	%r573, 450;
	// begin inline asm
	nanosleep.u32 %r573;
	// end inline asm
$L__BB15_188:
	mul.wide.s32 	%rd375, %r175, 4;
	add.s64 	%rd376, %rd209, %rd375;
	add.s64 	%rd210, %rd376, 128;
$L__BB15_189:
	// begin inline asm
	ld.relaxed.gpu.u32 %r2482, [%rd210];
	// end inline asm
	membar.gl;
	setp.eq.s32 	%p52, %r2482, 99;
	mov.b32 	%r575, -1;
	vote.sync.any.pred 	%p53, %p52, %r575;
	@%p53 bra 	$L__BB15_189;
	setp.eq.s32 	%p54, %r2482, 101;
	@%p54 bra 	$L__BB15_193;
	setp.ne.s32 	%p55, %r2482, 100;
	@%p55 bra 	$L__BB15_194;
	mul.wide.s32 	%rd399, %r2485, 32;
	add.s64 	%rd400, %rd267, %rd399;
	add.s64 	%rd395, %rd400, 1024;
	// begin inline asm
	ld.cg.v2.u64 {%rd1111, %rd394}, [%rd395];
	// end inline asm
	add.s64 	%rd398, %rd400, 1040;
	// begin inline asm
	ld.cg.v2.u64 {%rd396, %rd397}, [%rd398];
	// end inline asm
	shr.u64 	%rd401, %rd394, 8;
	shr.u64 	%rd402, %rd394, 16;
	shr.u64 	%rd403, %rd394, 24;
	shr.u64 	%rd404, %rd394, 40;
	shr.u64 	%rd405, %rd394, 48;
	shr.u64 	%rd406, %rd394, 56;
	mov.b64 	%fd779, %rd396;
	mov.b64 	%fd780, %rd397;
	cvt.u32.u64 	%r590, %rd403;
	cvt.u32.u64 	%r591, %rd402;
	prmt.b32 	%r592, %r591, %r590, 0x3340U;
	cvt.u32.u64 	%r593, %rd394;
	cvt.u32.u64 	%r594, %rd401;
	prmt.b32 	%r595, %r593, %r594, 0x3340U;
	prmt.b32 	%r2470, %r595, %r592, 0x5410U;
	cvt.u32.u64 	%r596, %rd406;
	cvt.u32.u64 	%r597, %rd405;
	prmt.b32 	%r598, %r597, %r596, 0x3340U;
	{ .reg .b32 tmp; mov.b64 {tmp, %r599}, %rd394; }
	cvt.u32.u64 	%r600, %rd404;
	prmt.b32 	%r601, %r599, %r600, 0x3340U;
	prmt.b32 	%r2471, %r601, %r598, 0x5410U;
	bra.uni 	$L__BB15_194;
$L__BB15_193:
	mul.wide.s32 	%rd385, %r2485, 32;
	add.s64 	%rd386, %rd268, %rd385;
	add.s64 	%rd381, %rd386, 1024;
	// begin inline asm
	ld.cg.v2.u64 {%rd1111, %rd380}, [%rd381];
	// end inline asm
	add.s64 	%rd384, %rd386, 1040;
	// begin inline asm
	ld.cg.v2.u64 {%rd382, %rd383}, [%rd384];
	// end inline asm
	shr.u64 	%rd387, %rd380, 8;
	shr.u64 	%rd388, %rd380, 16;
	shr.u64 	%rd389, %rd380, 24;
	shr.u64 	%rd390, %rd380, 40;
	shr.u64 	%rd391, %rd380, 48;
	shr.u64 	%rd392, %rd380, 56;
	mov.b64 	%fd779, %rd382;
	mov.b64 	%fd780, %rd383;
	cvt.u32.u64 	%r578, %rd389;
	cvt.u32.u64 	%r579, %rd388;
	prmt.b32 	%r580, %r579, %r578, 0x3340U;
	cvt.u32.u64 	%r581, %rd380;
	cvt.u32.u64 	%r582, %rd387;
	prmt.b32 	%r583, %r581, %r582, 0x3340U;
	prmt.b32 	%r2470, %r583, %r580, 0x5410U;
	cvt.u32.u64 	%r584, %rd392;
	cvt.u32.u64 	%r585, %rd391;
	prmt.b32 	%r586, %r585, %r584, 0x3340U;
	{ .reg .b32 tmp; mov.b64 {tmp, %r587}, %rd380; }
	cvt.u32.u64 	%r588, %rd390;
	prmt.b32 	%r589, %r587, %r588, 0x3340U;
	prmt.b32 	%r2471, %r589, %r586, 0x5410U;
$L__BB15_194:
	setp.eq.s32 	%p56, %r2482, 101;
	mov.b32 	%r642, -1;
	vote.sync.ballot.b32 	%r643, %p56, %r642;
	// begin inline asm
	mov.u32 %r602, %lanemask_ge;
	// end inline asm
	and.b32  	%r644, %r643, %r602;
	or.b32  	%r645, %r644, -2147483648;
	add.s32 	%r646, %r645, -1;
	not.b32 	%r647, %r645;
	and.b32  	%r648, %r647, %r646;
	popc.b32 	%r185, %r648;
	mov.b64 	{%r604, %r609}, %rd1111;
	mov.b32 	%r640, 1;
	// begin inline asm
	shfl.sync.down.b32 %r603, %r604, %r640, %r185, %r642;
	// end inline asm
	// begin inline asm
	shfl.sync.down.b32 %r608, %r609, %r640, %r185, %r642;
	// end inline asm
	// begin inline asm
	shfl.sync.down.b32 %r613, %r2470, %r640, %r185, %r642;
	// end inline asm
	// begin inline asm
	shfl.sync.down.b32 %r618, %r2471, %r640, %r185, %r642;
	// end inline asm
	mov.b64 	%rd407, %fd779;
	mov.b64 	{%r624, %r629}, %rd407;
	// begin inline asm
	shfl.sync.down.b32 %r623, %r624, %r640, %r185, %r642;
	// end inline asm
	// begin inline asm
	shfl.sync.down.b32 %r628, %r629, %r640, %r185, %r642;
	// end inline asm
	mov.b64 	%rd408, %fd780;
	mov.b64 	{%r634, %r639}, %rd408;
	// begin inline asm
	shfl.sync.down.b32 %r633, %r634, %r640, %r185, %r642;
	// end inline asm
	// begin inline asm
	shfl.sync.down.b32 %r638, %r639, %r640, %r185, %r642;
	// end inline asm
	setp.ge.s32 	%p58, %r310, %r185;
	@%p58 bra 	$L__BB15_197;
	mov.b64 	%rd409, {%r603, %r608};
	add.s64 	%rd214, %rd1111, %rd409;
	setp.ne.s64 	%p59, %rd1111, 0;
	mov.u64 	%rd1111, %rd214;
	@%p59 bra 	$L__BB15_197;
	mov.b64 	%rd410, {%r623, %r628};
	mov.b64 	%fd322, %rd410;
	add.f64 	%fd779, %fd779, %fd322;
	mov.b64 	%rd411, {%r633, %r638};
	mov.b64 	%fd323, %rd411;
	add.f64 	%fd780, %fd780, %fd323;
$L__BB15_197:
	mov.b64 	{%r652, %r657}, %rd1111;
	mov.b32 	%r688, 2;
	mov.b32 	%r690, -1;
	// begin inline asm
	shfl.sync.down.b32 %r651, %r652, %r688, %r185, %r690;
	// end inline asm
	// begin inline asm
	shfl.sync.down.b32 %r656, %r657, %r688, %r185, %r690;
	// end inline asm
	// begin inline asm
	shfl.sync.down.b32 %r661, %r2470, %r688, %r185, %r690;
	// end inline asm
	// begin inline asm
	shfl.sync.down.b32 %r666, %r2471, %r688, %r185, %r690;
	// end inline asm
	mov.b64 	%rd412, %fd779;
	mov.b64 	{%r672, %r677}, %rd412;
	// begin inline asm
	shfl.sync.down.b32 %r671, %r672, %r688, %r185, %r690;
	// end inline asm
	// begin inline asm
	shfl.sync.down.b32 %r676, %r677, %r688, %r185, %r690;
	// end inline asm
	mov.b64 	%rd413, %fd780;
	mov.b64 	{%r682, %r687}, %rd413;
	// begin inline asm
	shfl.sync.down.b32 %r681, %r682, %r688, %r185, %r690;
	// end inline asm
	// begin inline asm
	shfl.sync.down.b32 %r686, %r687, %r688, %r185, %r690;
	// end inline asm
	add.s32 	%r204, %r310, 2;
	setp.gt.s32 	%p60, %r204, %r185;
	@%p60 bra 	$L__BB15_200;
	mov.b64 	%rd414, {%r651, %r656};
	add.s64 	%rd216, %rd1111, %rd414;
	setp.ne.s64 	%p61, %rd1111, 0;
	mov.u64 	%rd1111, %rd216;
	@%p61 bra 	$L__BB15_200;
	mov.b64 	%rd415, {%r671, %r676};
	mov.b64 	%fd324, %rd415;
	add.f64 	%fd779, %fd779, %fd324;
	mov.b64 	%rd416, {%r681, %r686};
	mov.b64 	%fd325, %rd416;
	add.f64 	%fd780, %fd780, %fd325;
$L__BB15_200:
	mov.b64 	{%r694, %r699}, %rd1111;
	mov.b32 	%r730, 4;
	mov.b32 	%r732, -1;
	// begin inline asm
	shfl.sync.down.b32 %r693, %r694, %r730, %r185, %r732;
	// end inline asm
	// begin inline asm
	shfl.sync.down.b32 %r698, %r699, %r730, %r185, %r732;
	// end inline asm
	// begin inline asm
	shfl.sync.down.b32 %r703, %r2470, %r730, %r185, %r732;
	// end inline asm
	// begin inline asm
	shfl.sync.down.b32 %r708, %r2471, %r730, %r185, %r732;
	// end inline asm
	mov.b64 	%rd417, %fd779;
	mov.b64 	{%r714, %r719}, %rd417;
	// begin inline asm
	shfl.sync.down.b32 %r713, %r714, %r730, %r185, %r732;
	// end inline asm
	// begin inline asm
	shfl.sync.down.b32 %r718, %r719, %r730, %r185, %r732;
	// end inline asm
	mov.b64 	%rd418, %fd780;
	mov.b64 	{%r724, %r729}, %rd418;
	// begin inline asm
	shfl.sync.down.b32 %r723, %r724, %r730, %r185, %r732;
	// end inline asm
	// begin inline asm
	shfl.sync.down.b32 %r728, %r729, %r730, %r185, %r732;
	// end inline asm
	add.s32 	%r215, %r310, 4;
	setp.gt.s32 	%p62, %r215, %r185;
	@%p62 bra 	$L__BB15_203;
	mov.b64 	%rd419, {%r693, %r698};
	add.s64 	%rd218, %rd1111, %rd419;
	setp.ne.s64 	%p63, %rd1111, 0;
	mov.u64 	%rd1111, %rd218;
	@%p63 bra 	$L__BB15_203;
	mov.b64 	%rd420, {%r713, %r718};
	mov.b64 	%fd326, %rd420;
	add.f64 	%fd779, %fd779, %fd326;
	mov.b64 	%rd421, {%r723, %r728};
	mov.b64 	%fd327, %rd421;
	add.f64 	%fd780, %fd780, %fd327;
$L__BB15_203:
	mov.b64 	{%r736, %r741}, %rd1111;
	mov.b32 	%r772, 8;
	mov.b32 	%r774, -1;
	// begin inline asm
	shfl.sync.down.b32 %r735, %r736, %r772, %r185, %r774;
	// end inline asm
	// begin inline asm
	shfl.sync.down.b32 %r740, %r741, %r772, %r185, %r774;
	// end inline asm
	// begin inline asm
	shfl.sync.down.b32 %r745, %r2470, %r772, %r185, %r774;
	// end inline asm
	// begin inline asm
	shfl.sync.down.b32 %r750, %r2471, %r772, %r185, %r774;
	// end inline asm
	mov.b64 	%rd422, %fd779;
	mov.b64 	{%r756, %r761}, %rd422;
	// begin inline asm
	shfl.sync.down.b32 %r755, %r756, %r772, %r185, %r774;
	// end inline asm
	// begin inline asm
	shfl.sync.down.b32 %r760, %r761, %r772, %r185, %r774;
	// end inline asm
	mov.b64 	%rd423, %fd780;
	mov.b64 	{%r766, %r771}, %rd423;
	// begin inline asm
	shfl.sync.down.b32 %r765, %r766, %r772, %r185, %r774;
	// end inline asm
	// begin inline asm
	shfl.sync.down.b32 %r770, %r771, %r772, %r185, %r774;
	// end inline asm
	add.s32 	%r226, %r310, 8;
	setp.gt.s32 	%p64, %r226, %r185;
	@%p64 bra 	$L__BB15_206;
	mov.b64 	%rd424, {%r735, %r740};
	add.s64 	%rd220, %rd1111, %rd424;
	setp.ne.s64 	%p65, %rd1111, 0;
	mov.u64 	%rd1111, %rd220;
	@%p65 bra 	$L__BB15_206;
	mov.b64 	%rd425, {%r755, %r760};
	mov.b64 	%fd328, %rd425;
	add.f64 	%fd779, %fd779, %fd328;
	mov.b64 	%rd426, {%r765, %r770};
	mov.b64 	%fd329, %rd426;
	add.f64 	%fd780, %fd780, %fd329;
$L__BB15_206:
	mov.b64 	{%r778, %r783}, %rd1111;
	mov.b32 	%r814, 16;
	mov.b32 	%r816, -1;
	// begin inline asm
	shfl.sync.down.b32 %r777, %r778, %r814, %r185, %r816;
	// end inline asm
	// begin inline asm
	shfl.sync.down.b32 %r782, %r783, %r814, %r185, %r816;
	// end inline asm
	// begin inline asm
	shfl.sync.down.b32 %r787, %r2470, %r814, %r185, %r816;
	// end inline asm
	// begin inline asm
	shfl.sync.down.b32 %r792, %r2471, %r814, %r185, %r816;
	// end inline asm
	mov.b64 	%rd427, %fd779;
	mov.b64 	{%r798, %r803}, %rd427;
	// begin inline asm
	shfl.sync.down.b32 %r797, %r798, %r814, %r185, %r816;
	// end inline asm
	// begin inline asm
	shfl.sync.down.b32 %r802, %r803, %r814, %r185, %r816;
	// end inline asm
	mov.b64 	%rd428, %fd780;
	mov.b64 	{%r808, %r813}, %rd428;
	// begin inline asm
	shfl.sync.down.b32 %r807, %r808, %r814, %r185, %r816;
	// end inline asm
	// begin inline asm
	shfl.sync.down.b32 %r812, %r813, %r814, %r185, %r816;
	// end inline asm
	add.s32 	%r237, %r310, 16;
	setp.gt.s32 	%p66, %r237, %r185;
	@%p66 bra 	$L__BB15_209;
	mov.b64 	%rd429, {%r777, %r782};
	add.s64 	%rd222, %rd1111, %rd429;
	setp.ne.s64 	%p67, %rd1111, 0;
	mov.u64 	%rd1111, %rd222;
	@%p67 bra 	$L__BB15_209;
	mov.b64 	%rd430, {%r797, %r802};
	mov.b64 	%fd330, %rd430;
	add.f64 	%fd779, %fd779, %fd330;
	mov.b64 	%rd431, {%r807, %r812};
	mov.b64 	%fd331, %rd431;
	add.f64 	%fd780, %fd780, %fd331;
$L__BB15_209:
$L__BB15_210:
	setp.ne.s32 	%p68, %r2482, 101;
	mov.b32 	%r820, -1;
	vote.sync.all.pred 	%p69, %p68, %r820;
	not.pred 	%p70, %p69;
	@%p70 bra 	$L__BB15_233;
	mul.wide.s32 	%rd487, %r2485, 4;
	add.s64 	%rd226, %rd266, %rd487;
$L__BB15_212:
	// begin inline asm
	ld.relaxed.gpu.u32 %r2482, [%rd226];
	// end inline asm
	membar.gl;
	setp.eq.s32 	%p90, %r2482, 99;
	mov.b32 	%r850, -1;
	vote.sync.any.pred 	%p91, %p90, %r850;
	@%p91 bra 	$L__BB15_212;
	setp.eq.s32 	%p92, %r2482, 101;
	@%p92 bra 	$L__BB15_216;
	setp.ne.s32 	%p93, %r2482, 100;
	@%p93 bra 	$L__BB15_217;
	mul.wide.s32 	%rd508, %r2485, 32;
	add.s64 	%rd504, %rd267, %rd508;
	// begin inline asm
	ld.cg.v2.u64 {%rd1119, %rd503}, [%rd504];
	// end inline asm
	add.s64 	%rd507, %rd504, 16;
	// begin inline asm
	ld.cg.v2.u64 {%rd505, %rd506}, [%rd507];
	// end inline asm
	shr.u64 	%rd509, %rd503, 8;
	shr.u64 	%rd510, %rd503, 16;
	shr.u64 	%rd511, %rd503, 24;
	shr.u64 	%rd512, %rd503, 40;
	shr.u64 	%rd513, %rd503, 48;
	shr.u64 	%rd514, %rd503, 56;
	mov.b64 	%fd795, %rd505;
	mov.b64 	%fd796, %rd506;
	cvt.u32.u64 	%r864, %rd511;
	cvt.u32.u64 	%r865, %rd510;
	prmt.b32 	%r866, %r865, %r864, 0x3340U;
	cvt.u32.u64 	%r867, %rd503;
	cvt.u32.u64 	%r868, %rd509;
	prmt.b32 	%r869, %r867, %r868, 0x3340U;
	prmt.b32 	%r2488, %r869, %r866, 0x5410U;
	cvt.u32.u64 	%r870, %rd514;
	cvt.u32.u64 	%r871, %rd513;
	prmt.b32 	%r872, %r871, %r870, 0x3340U;
	{ .reg .b32 tmp; mov.b64 {tmp, %r873}, %rd503; }
	cvt.u32.u64 	%r874, %rd512;
	prmt.b32 	%r875, %r873, %r874, 0x3340U;
	prmt.b32 	%r2489, %r875, %r872, 0x5410U;
	bra.uni 	$L__BB15_217;
$L__BB15_216:
	mul.wide.s32 	%rd495, %r2485, 32;
	add.s64 	%rd491, %rd268, %rd495;
	// begin inline asm
	ld.cg.v2.u64 {%rd1119, %rd490}, [%rd491];
	// end inline asm
	add.s64 	%rd494, %rd491, 16;
	// begin inline asm
	ld.cg.v2.u64 {%rd492, %rd493}, [%rd494];
	// end inline asm
	shr.u64 	%rd496, %rd490, 8;
	shr.u64 	%rd497, %rd490, 16;
	shr.u64 	%rd498, %rd490, 24;
	shr.u64 	%rd499, %rd490, 40;
	shr.u64 	%rd500, %rd490, 48;
	shr.u64 	%rd501, %rd490, 56;
	mov.b64 	%fd795, %rd492;
	mov.b64 	%fd796, %rd493;
	cvt.u32.u64 	%r852, %rd498;
	cvt.u32.u64 	%r853, %rd497;
	prmt.b32 	%r854, %r853, %r852, 0x3340U;
	cvt.u32.u64 	%r855, %rd490;
	cvt.u32.u64 	%r856, %rd496;
	prmt.b32 	%r857, %r855, %r856, 0x3340U;
	prmt.b32 	%r2488, %r857, %r854, 0x5410U;
	cvt.u32.u64 	%r858, %rd501;
	cvt.u32.u64 	%r859, %rd500;
	prmt.b32 	%r860, %r859, %r858, 0x3340U;
	{ .reg .b32 tmp; mov.b64 {tmp, %r861}, %rd490; }
	cvt.u32.u64 	%r862, %rd499;
	prmt.b32 	%r863, %r861, %r862, 0x3340U;
	prmt.b32 	%r2489, %r863, %r860, 0x5410U;
$L__BB15_217:
	mov.b32 	%r915, -1;
	vote.sync.ballot.b32 	%r916, %p92, %r915;
	and.b32  	%r917, %r916, %r602;
	or.b32  	%r918, %r917, -2147483648;
	add.s32 	%r919, %r918, -1;
	not.b32 	%r920, %r918;
	and.b32  	%r921, %r920, %r919;
	popc.b32 	%r255, %r921;
	mov.b64 	{%r877, %r882}, %rd1119;
	mov.b32 	%r913, 1;
	// begin inline asm
	shfl.sync.down.b32 %r876, %r877, %r913, %r255, %r915;
	// end inline asm
	// begin inline asm
	shfl.sync.down.b32 %r881, %r882, %r913, %r255, %r915;
	// end inline asm
	// begin inline asm
	shfl.sync.down.b32 %r886, %r2488, %r913, %r255, %r915;
	// end inline asm
	// begin inline asm
	shfl.sync.down.b32 %r891, %r2489, %r913, %r255, %r915;
	// end inline asm
	mov.b64 	%rd515, %fd795;
	mov.b64 	{%r897, %r902}, %rd515;
	// begin inline asm
	shfl.sync.down.b32 %r896, %r897, %r913, %r255, %r915;
	// end inline asm
	// begin inline asm
	shfl.sync.down.b32 %r901, %r902, %r913, %r255, %r915;
	// end inline asm
	mov.b64 	%rd516, %fd796;
	mov.b64 	{%r907, %r912}, %rd516;
	// begin inline asm
	shfl.sync.down.b32 %r906, %r907, %r913, %r255, %r915;
	// end inline asm
	// begin inline asm
	shfl.sync.down.b32 %r911, %r912, %r913, %r255, %r915;
	// end inline asm
	setp.ge.s32 	%p96, %r310, %r255;
	mov.u64 	%rd1121, %rd1119;
	mov.f64 	%fd799, %fd795;
	mov.f64 	%fd800, %fd796;
	@%p96 bra 	$L__BB15_220;
	mov.b64 	%rd517, {%r876, %r881};
	add.s64 	%rd1121, %rd1119, %rd517;
	setp.ne.s64 	%p97, %rd1119, 0;
	@%p97 bra 	$L__BB15_220;
	mov.b64 	%rd518, {%r896, %r901};
	mov.b64 	%fd353, %rd518;
	add.f64 	%fd799, %fd795, %fd353;
	mov.b64 	%rd519, {%r906, %r911};
	mov.b64 	%fd354, %rd519;
	add.f64 	%fd800, %fd796, %fd354;
$L__BB15_220:
	mov.b64 	{%r925, %r930}, %rd1121;
	mov.b32 	%r961, 2;
	mov.b32 	%r963, -1;
	// begin inline asm
	shfl.sync.down.b32 %r924, %r925, %r961, %r255, %r963;
	// end inline asm
	// begin inline asm
	shfl.sync.down.b32 %r929, %r930, %r961, %r255, %r963;
	// end inline asm
	// begin inline asm
	shfl.sync.down.b32 %r934, %r2488, %r961, %r255, %r963;
	// end inline asm
	// begin inline asm
	shfl.sync.down.b32 %r939, %r2489, %r961, %r255, %r963;
	// end inline asm
	mov.b64 	%rd520, %fd799;
	mov.b64 	{%r945, %r950}, %rd520;
	// begin inline asm
	shfl.sync.down.b32 %r944, %r945, %r961, %r255, %r963;
	// end inline asm
	// begin inline asm
	shfl.sync.down.b32 %r949, %r950, %r961, %r255, %r963;
	// end inline asm
	mov.b64 	%rd521, %fd800;
	mov.b64 	{%r955, %r960}, %rd521;
	// begin inline asm
	shfl.sync.down.b32 %r954, %r955, %r961, %r255, %r963;
	// end inline asm
	// begin inline asm
	shfl.sync.down.b32 %r959, %r960, %r961, %r255, %r963;
	// end inline asm
	setp.gt.s32 	%p98, %r204, %r255;
	@%p98 bra 	$L__BB15_223;
	mov.b64 	%rd522, {%r924, %r929};
	add.s64 	%rd232, %rd1121, %rd522;
	setp.ne.s64 	%p99, %rd1121, 0;
	mov.u64 	%rd1121, %rd232;
	@%p99 bra 	$L__BB15_223;
	mov.b64 	%rd523, {%r944, %r949};
	mov.b64 	%fd355, %rd523;
	add.f64 	%fd799, %fd799, %fd355;
	mov.b64 	%rd524, {%r954, %r959};
	mov.b64 	%fd356, %rd524;
	add.f64 	%fd800, %fd800, %fd356;
$L__BB15_223:
	mov.b64 	{%r967, %r972}, %rd1121;
	mov.b32 	%r1003, 4;
	mov.b32 	%r1005, -1;
	// begin inline asm
	shfl.sync.down.b32 %r966, %r967, %r1003, %r255, %r1005;
	// end inline asm
	// begin inline asm
	shfl.sync.down.b32 %r971, %r972, %r1003, %r255, %r1005;
	// end inline asm
	// begin inline asm
	shfl.sync.down.b32 %r976, %r2488, %r1003, %r255, %r1005;
	// end inline asm
	// begin inline asm
	shfl.sync.down.b32 %r981, %r2489, %r1003, %r255, %r1005;
	// end inline asm
	mov.b64 	%rd525, %fd799;
	mov.b64 	{%r987, %r992}, %rd525;
	// begin inline asm
	shfl.sync.down.b32 %r986, %r987, %r1003, %r255, %r1005;
	// end inline asm
	// begin inline asm
	shfl.sync.down.b32 %r991, %r992, %r1003, %r255, %r1005;
	// end inline asm
	mov.b64 	%rd526, %fd800;
	mov.b64 	{%r997, %r1002}, %rd526;
	// begin inline asm
	shfl.sync.down.b32 %r996, %r997, %r1003, %r255, %r1005;
	// end inline asm
	// begin inline asm
	shfl.sync.down.b32 %r1001, %r1002, %r1003, %r255, %r1005;
	// end inline asm
	setp.gt.s32 	%p100, %r215, %r255;
	@%p100 bra 	$L__BB15_226;
	mov.b64 	%rd527, {%r966, %r971};
	add.s64 	%rd234, %rd1121, %rd527;
	setp.ne.s64 	%p101, %rd1121, 0;
	mov.u64 	%rd1121, %rd234;
	@%p101 bra 	$L__BB15_226;
	mov.b64 	%rd528, {%r986, %r991};
	mov.b64 	%fd357, %rd528;
	add.f64 	%fd799, %fd799, %fd357;
	mov.b64 	%rd529, {%r996, %r1001};
	mov.b64 	%fd358, %rd529;
	add.f64 	%fd800, %fd800, %fd358;
$L__BB15_226:
	mov.b64 	{%r1009, %r1014}, %rd1121;
	mov.b32 	%r1045, 8;
	mov.b32 	%r1047, -1;
	// begin inline asm
	shfl.sync.down.b32 %r1008, %r1009, %r1045, %r255, %r1047;
	// end inline asm
	// begin inline asm
	shfl.sync.down.b32 %r1013, %r1014, %r1045, %r255, %r1047;
	// end inline asm
	// begin inline asm
	shfl.sync.down.b32 %r1018, %r2488, %r1045, %r255, %r1047;
	// end inline asm
	// begin inline asm
	shfl.sync.down.b32 %r1023, %r2489, %r1045, %r255, %r1047;
	// end inline asm
	mov.b64 	%rd530, %fd799;
	mov.b64 	{%r1029, %r1034}, %rd530;
	// begin inline asm
	shfl.sync.down.b32 %r1028, %r1029, %r1045, %r255, %r1047;
	// end inline asm
	// begin inline asm
	shfl.sync.down.b32 %r1033, %r1034, %r1045, %r255, %r1047;
	// end inline asm
	mov.b64 	%rd531, %fd800;
	mov.b64 	{%r1039, %r1044}, %rd531;
	// begin inline asm
	shfl.sync.down.b32 %r1038, %r1039, %r1045, %r255, %r1047;
	// end inline asm
	// begin inline asm
	shfl.sync.down.b32 %r1043, %r1044, %r1045, %r255, %r1047;
	// end inline asm
	setp.gt.s32 	%p102, %r226, %r255;
	@%p102 bra 	$L__BB15_229;
	mov.b64 	%rd532, {%r1008, %r1013};
	add.s64 	%rd236, %rd1121, %rd532;
	setp.ne.s64 	%p103, %rd1121, 0;
	mov.u64 	%rd1121, %rd236;
	@%p103 bra 	$L__BB15_229;
	mov.b64 	%rd533, {%r1028, %r1033};
	mov.b64 	%fd359, %rd533;
	add.f64 	%fd799, %fd799, %fd359;
	mov.b64 	%rd534, {%r1038, %r1043};
	mov.b64 	%fd360, %rd534;
	add.f64 	%fd800, %fd800, %fd360;
$L__BB15_229:
	mov.b64 	{%r1051, %r1056}, %rd1121;
	mov.b32 	%r1087, 16;
	mov.b32 	%r1089, -1;
	// begin inline asm
	shfl.sync.down.b32 %r1050, %r1051, %r1087, %r255, %r1089;
	// end inline asm
	// begin inline asm
	shfl.sync.down.b32 %r1055, %r1056, %r1087, %r255, %r1089;
	// end inline asm
	// begin inline asm
	shfl.sync.down.b32 %r1060, %r2488, %r1087, %r255, %r1089;
	// end inline asm
	// begin inline asm
	shfl.sync.down.b32 %r1065, %r2489, %r1087, %r255, %r1089;
	// end inline asm
	mov.b64 	%rd535, %fd799;
	mov.b64 	{%r1071, %r1076}, %rd535;
	// begin inline asm
	shfl.sync.down.b32 %r1070, %r1071, %r1087, %r255, %r1089;
	// end inline asm
	// begin inline asm
	shfl.sync.down.b32 %r1075, %r1076, %r1087, %r255, %r1089;
	// end inline asm
	mov.b64 	%rd536, %fd800;
	mov.b64 	{%r1081, %r1086}, %rd536;
	// begin inline asm
	shfl.sync.down.b32 %r1080, %r1081, %r1087, %r255, %r1089;
	// end inline asm
	// begin inline asm
	shfl.sync.down.b32 %r1085, %r1086, %r1087, %r255, %r1089;
	// end inline asm
	setp.gt.s32 	%p104, %r237, %r255;
	@%p104 bra 	$L__BB15_232;
	mov.b64 	%rd537, {%r1050, %r1055};
	add.s64 	%rd238, %rd1121, %rd537;
	setp.ne.s64 	%p105, %rd1121, 0;
	mov.u64 	%rd1121, %rd238;
	@%p105 bra 	$L__BB15_232;
	mov.b64 	%rd538, {%r1070, %r1075};
	mov.b64 	%fd361, %rd538;
	add.f64 	%fd799, %fd799, %fd361;
	mov.b64 	%rd539, {%r1080, %r1085};
	mov.b64 	%fd362, %rd539;
	add.f64 	%fd800, %fd800, %fd362;
$L__BB15_232:
	add.s64 	%rd240, %rd1121, %rd1111;
	setp.eq.s64 	%p106, %rd1111, 0;
	add.f64 	%fd363, %fd779, %fd799;
	add.f64 	%fd364, %fd780, %fd800;
	selp.f64 	%fd779, %fd363, %fd779, %p106;
	selp.f64 	%fd780, %fd364, %fd780, %p106;
	add.s32 	%r2485, %r2485, -32;
	mov.u64 	%rd1111, %rd240;
	bra.uni 	$L__BB15_210;
$L__BB15_233:
	setp.ne.s32 	%p71, %r164, 0;
	@%p71 bra 	$L__BB15_235;
	add.s64 	%rd434, %rd1111, %rd207;
	setp.eq.s64 	%p72, %rd207, 0;
	add.f64 	%fd333, %fd145, %fd779;
	add.f64 	%fd334, %fd146, %fd780;
	selp.f64 	%fd335, %fd333, %fd145, %p72;
	selp.f64 	%fd336, %fd334, %fd146, %p72;
	mul.wide.u32 	%rd440, %r1, 32;
	add.s64 	%rd441, %rd268, %rd440;
	add.s64 	%rd433, %rd441, 1024;
	mov.b64 	%rd437, %fd335;
	mov.b64 	%rd438, %fd336;
	mov.b64 	%rd435, 0;
	// begin inline asm
	st.cg.v2.u64 [%rd433], {%rd434, %rd435};
	// end inline asm
	add.s64 	%rd436, %rd441, 1040;
	// begin inline asm
	st.cg.v2.u64 [%rd436], {%rd437, %rd438};
	// end inline asm
	mul.wide.u32 	%rd442, %r1, 4;
	add.s64 	%rd443, %rd266, %rd442;
	add.s64 	%rd439, %rd443, 128;
	mov.b32 	%r822, 101;
	// begin inline asm
	st.release.gpu.u32 [%rd439], %r822;
	// end inline asm
	st.shared.u64 	[_ZN6thrust24THRUST_300001_SM_1000_NS8cuda_cub4core6detail5shmemE+336], %rd1111;
	st.shared.v2.u32 	[_ZN6thrust24THRUST_300001_SM_1000_NS8cuda_cub4core6detail5shmemE+344], {%r2470, %r2471};
	st.shared.v2.f64 	[_ZN6thrust24THRUST_300001_SM_1000_NS8cuda_cub4core6detail5shmemE+352], {%fd779, %fd780};
	st.shared.u64 	[_ZN6thrust24THRUST_300001_SM_1000_NS8cuda_cub4core6detail5shmemE+368], %rd434;
	mov.b32 	%r823, 0;
	st.shared.v2.u32 	[_ZN6thrust24THRUST_300001_SM_1000_NS8cuda_cub4core6detail5shmemE+376], {%r823, %r823};
	st.shared.v2.f64 	[_ZN6thrust24THRUST_300001_SM_1000_NS8cuda_cub4core6detail5shmemE+384], {%fd335, %fd336};
$L__BB15_235:
	setp.ne.s32 	%p73, %r310, 0;
	@%p73 bra 	$L__BB15_237;
	st.shared.u64 	[_ZN6thrust24THRUST_300001_SM_1000_NS8cuda_cub4core6detail5shmemE+272], %rd1111;
	st.shared.v2.u32 	[_ZN6thrust24THRUST_300001_SM_1000_NS8cuda_cub4core6detail5shmemE+280], {%r2470, %r2471};
	st.shared.v2.f64 	[_ZN6thrust24THRUST_300001_SM_1000_NS8cuda_cub4core6detail5shmemE+288], {%fd779, %fd780};
	mov.u64 	%rd1125, %rd1111;
	mov.f64 	%fd807, %fd779;
	mov.f64 	%fd808, %fd780;
$L__BB15_237:
	setp.eq.s32 	%p74, %r164, 0;
	bar.sync 	0;
	@%p74 bra 	$L__BB15_240;
	ld.shared.u64 	%rd444, [_ZN6thrust24THRUST_300001_SM_1000_NS8cuda_cub4core6detail5shmemE+272];
	add.s64 	%rd242, %rd444, %rd1125;
	setp.ne.s64 	%p75, %rd1125, 0;
	mov.u64 	%rd1125, %rd242;
	@%p75 bra 	$L__BB15_240;
	ld.shared.v2.f64 	{%fd337, %fd338}, [_ZN6thrust24THRUST_300001_SM_1000_NS8cuda_cub4core6detail5shmemE+288];
	add.f64 	%fd807, %fd807, %fd337;
	add.f64 	%fd808, %fd808, %fd338;
$L__BB15_240:
	selp.u64 	%rd445, 1, 0, %p3;
	add.s64 	%rd244, %rd1125, %rd445;
	add.f64 	%fd339, %fd807, %fd133;
	add.f64 	%fd340, %fd808, %fd134;
	selp.f64 	%fd213, %fd133, %fd339, %p3;
	selp.f64 	%fd214, %fd134, %fd340, %p3;
	add.s64 	%rd245, %rd203, %rd1125;
	add.f64 	%fd341, %fd213, %fd135;
	add.f64 	%fd342, %fd214, %fd136;
	selp.f64 	%fd215, %fd135, %fd341, %p4;
	selp.f64 	%fd216, %fd136, %fd342, %p4;
	ld.shared.u64 	%rd246, [_ZN6thrust24THRUST_300001_SM_1000_NS8cuda_cub4core6detail5shmemE+400];
	ld.shared.u64 	%rd1132, [_ZN6thrust24THRUST_300001_SM_1000_NS8cuda_cub4core6detail5shmemE+368];
	ld.shared.v2.f64 	{%fd217, %fd218}, [_ZN6thrust24THRUST_300001_SM_1000_NS8cuda_cub4core6detail5shmemE+384];
	ld.shared.u64 	%rd248, [_ZN6thrust24THRUST_300001_SM_1000_NS8cuda_cub4core6detail5shmemE+336];
	setp.lt.s64 	%p76, %rd246, 257;
	@%p76 bra 	$L__BB15_254;
	bar.sync 	0;
	not.pred 	%p80, %p3;
	@%p80 bra 	$L__BB15_243;
	cvt.u32.u64 	%r824, %rd248;
	cvt.u32.u64 	%r825, %rd1125;
	sub.s32 	%r826, %r825, %r824;
	shl.b32 	%r827, %r826, 5;
	mov.u32 	%r828, _ZN6thrust24THRUST_300001_SM_1000_NS8cuda_cub4core6detail5shmemE;
	add.s32 	%r829, %r828, %r827;
	st.shared.u64 	[%r829], %rd1110;
	st.shared.v2.f64 	[%r829+16], {%fd807, %fd808};
$L__BB15_243:
	not.pred 	%p81, %p4;
	@%p81 bra 	$L__BB15_245;
	cvt.u32.u64 	%r830, %rd248;
	cvt.u32.u64 	%r831, %rd244;
	sub.s32 	%r832, %r831, %r830;
	shl.b32 	%r833, %r832, 5;
	mov.u32 	%r834, _ZN6thrust24THRUST_300001_SM_1000_NS8cuda_cub4core6detail5shmemE;
	add.s32 	%r835, %r834, %r833;
	st.shared.u64 	[%r835], %rd181;
	st.shared.v2.f64 	[%r835+16], {%fd213, %fd214};
$L__BB15_245:
	not.pred 	%p82, %p5;
	@%p82 bra 	$L__BB15_247;
	cvt.u32.u64 	%r836, %rd248;
	cvt.u32.u64 	%r837, %rd245;
	sub.s32 	%r838, %r837, %r836;
	shl.b32 	%r839, %r838, 5;
	mov.u32 	%r840, _ZN6thrust24THRUST_300001_SM_1000_NS8cuda_cub4core6detail5shmemE;
	add.s32 	%r841, %r840, %r839;
	st.shared.u64 	[%r841], %rd182;
	st.shared.v2.f64 	[%r841+16], {%fd215, %fd216};
$L__BB15_247:
	bar.sync 	0;
	cvt.u64.u32 	%rd1131, %r164;
	setp.le.u64 	%p83, %rd246, %rd1131;
	@%p83 bra 	$L__BB15_260;
	not.b64 	%rd458, %rd1131;
	add.s64 	%rd250, %rd246, %rd458;
	shr.u64 	%rd459, %rd250, 8;
	add.s64 	%rd460, %rd459, 1;
	and.b64  	%rd1127, %rd460, 3;
	and.b64  	%rd461, %rd250, 768;
	setp.eq.s64 	%p84, %rd461, 768;
	@%p84 bra 	$L__BB15_251;
	add.s64 	%rd462, %rd248, %rd1131;
	shl.b64 	%rd463, %rd462, 4;
	add.s64 	%rd1129, %rd8, %rd463;
	shl.b64 	%rd464, %rd462, 3;
	add.s64 	%rd1128, %rd7, %rd464;
	shl.b32 	%r842, %r164, 5;
	mov.u32 	%r843, _ZN6thrust24THRUST_300001_SM_1000_NS8cuda_cub4core6detail5shmemE;
	add.s32 	%r844, %r842, %r843;
	add.s32 	%r2496, %r844, 16;
	shl.b64 	%rd465, %rd1127, 8;
	add.s64 	%rd1131, %rd465, %rd1131;
$L__BB15_250:
	.pragma "nounroll";
	ld.shared.u64 	%rd466, [%r2496+-16];
	ld.shared.v2.f64 	{%fd343, %fd344}, [%r2496];
	st.global.u64 	[%rd1128], %rd466;
	st.global.v2.f64 	[%rd1129], {%fd343, %fd344};
	add.s64 	%rd1129, %rd1129, 4096;
	add.s64 	%rd1128, %rd1128, 2048;
	add.s32 	%r2496, %r2496, 8192;
	add.s64 	%rd1127, %rd1127, -1;
	setp.ne.s64 	%p85, %rd1127, 0;
	@%p85 bra 	$L__BB15_250;
$L__BB15_251:
	setp.lt.u64 	%p86, %rd250, 768;
	@%p86 bra 	$L__BB15_260;
	mov.u32 	%r847, _ZN6thrust24THRUST_300001_SM_1000_NS8cuda_cub4core6detail5shmemE;
$L__BB15_253:
	cvt.u32.u64 	%r845, %rd1131;
	add.s64 	%rd467, %rd1131, %rd248;
	shl.b32 	%r846, %r845, 5;
	add.s32 	%r848, %r847, %r846;
	ld.shared.u64 	%rd468, [%r848];
	ld.shared.v2.f64 	{%fd345, %fd346}, [%r848+16];
	shl.b64 	%rd469, %rd467, 3;
	add.s64 	%rd470, %rd7, %rd469;
	st.global.u64 	[%rd470], %rd468;
	shl.b64 	%rd471, %rd467, 4;
	add.s64 	%rd472, %rd8, %rd471;
	st.global.v2.f64 	[%rd472], {%fd345, %fd346};
	and.b64  	%rd473, %rd1131, 4294967295;
	add.s64 	%rd474, %rd248, %rd473;
	ld.shared.u64 	%rd475, [%r848+8192];
	ld.shared.v2.f64 	{%fd347, %fd348}, [%r848+8208];
	shl.b64 	%rd476, %rd474, 3;
	add.s64 	%rd477, %rd7, %rd476;
	st.global.u64 	[%rd477+2048], %rd475;
	shl.b64 	%rd478, %rd474, 4;
	add.s64 	%rd479, %rd8, %rd478;
	st.global.v2.f64 	[%rd479+4096], {%fd347, %fd348};
	ld.shared.u64 	%rd480, [%r848+16384];
	ld.shared.v2.f64 	{%fd349, %fd350}, [%r848+16400];
	st.global.u64 	[%rd477+4096], %rd480;
	st.global.v2.f64 	[%rd479+8192], {%fd349, %fd350};
	ld.shared.u64 	%rd481, [%r848+24576];
	ld.shared.v2.f64 	{%fd351, %fd352}, [%r848+24592];
	st.global.u64 	[%rd477+6144], %rd481;
	st.global.v2.f64 	[%rd479+12288], {%fd351, %fd352};
	add.s64 	%rd482, %rd1131, 1024;
	and.b64  	%rd1131, %rd482, 4294967295;
	setp.gt.u64 	%p87, %rd246, %rd1131;
	@%p87 bra 	$L__BB15_253;
	bra.uni 	$L__BB15_260;
$L__BB15_254:
	not.pred 	%p77, %p3;
	@%p77 bra 	$L__BB15_256;
	shl.b64 	%rd446, %rd1125, 3;
	add.s64 	%rd447, %rd7, %rd446;
	st.global.u64 	[%rd447], %rd1110;
	shl.b64 	%rd448, %rd1125, 4;
	add.s64 	%rd449, %rd8, %rd448;
	st.global.v2.f64 	[%rd449], {%fd807, %fd808};
$L__BB15_256:
	not.pred 	%p78, %p4;
	@%p78 bra 	$L__BB15_258;
	shl.b64 	%rd450, %rd244, 3;
	add.s64 	%rd451, %rd7, %rd450;
	st.global.u64 	[%rd451], %rd181;
	shl.b64 	%rd452, %rd244, 4;
	add.s64 	%rd453, %rd8, %rd452;
	st.global.v2.f64 	[%rd453], {%fd213, %fd214};
$L__BB15_258:
	not.pred 	%p79, %p5;
	@%p79 bra 	$L__BB15_260;
	shl.b64 	%rd454, %rd245, 3;
	add.s64 	%rd455, %rd7, %rd454;
	st.global.u64 	[%rd455], %rd182;
	shl.b64 	%rd456, %rd245, 4;
	add.s64 	%rd457, %rd8, %rd456;
	st.global.v2.f64 	[%rd457], {%fd215, %fd216};
$L__BB15_260:
	setp.ne.s32 	%p88, %r164, 255;
	@%p88 bra 	$L__BB15_264;
	setp.ne.s64 	%p89, %rd10, 768;
	@%p89 bra 	$L__BB15_263;
	shl.b64 	%rd483, %rd1132, 3;
	add.s64 	%rd484, %rd7, %rd483;
	st.global.u64 	[%rd484], %rd183;
	shl.b64 	%rd485, %rd1132, 4;
	add.s64 	%rd486, %rd8, %rd485;
	st.global.v2.f64 	[%rd486], {%fd217, %fd218};
	add.s64 	%rd1132, %rd1132, 1;
$L__BB15_263:
	st.global.u64 	[%rd1], %rd1132;
$L__BB15_264:
	ret;

}
	// .globl	_ZN3cub18CUB_300001_SM_10006detail11EmptyKernelIvEEvv
.visible .entry _ZN3cub18CUB_300001_SM_10006detail11EmptyKernelIvEEvv()
{


	ret;

}
	// .globl	_ZN3cub18CUB_300001_SM_10006detail8for_each13static_kernelINS2_12policy_hub_t12policy_500_tEmN6thrust24THRUST_300001_SM_1000_NS8cuda_cub20__uninitialized_fill7functorINS7_10device_ptrImEEmEEEEvT0_T1_
.visible .entry _ZN3cub18CUB_300001_SM_10006detail8for_each13static_kernelINS2_12policy_hub_t12policy_500_tEmN6thrust24THRUST_300001_SM_1000_NS8cuda_cub20__uninitialized_fill7functorINS7_10device_ptrImEEmEEEEvT0_T1_(
	.param .u64 _ZN3cub18CUB_300001_SM_10006detail8for_each13static_kernelINS2_12policy_hub_t12policy_500_tEmN6thrust24THRUST_300001_SM_1000_NS8cuda_cub20__uninitialized_fill7functorINS7_10device_ptrImEEmEEEEvT0_T1__param_0,
	.param .align 8 .b8 _ZN3cub18CUB_300001_SM_10006detail8for_each13static_kernelINS2_12policy_hub_t12policy_500_tEmN6thrust24THRUST_300001_SM_1000_NS8cuda_cub20__uninitialized_fill7functorINS7_10device_ptrImEEmEEEEvT0_T1__param_1[16]
)
.maxntid 256
{
	.reg .pred 	%p<4>;
	.reg .b32 	%r<5>;
	.reg .b64 	%rd<18>;

	ld.param.u64 	%rd6, [_ZN3cub18CUB_300001_SM_10006detail8for_each13static_kernelINS2_12policy_hub_t12policy_500_tEmN6thrust24THRUST_300001_SM_1000_NS8cuda_cub20__uninitialized_fill7functorINS7_10device_ptrImEEmEEEEvT0_T1__param_1+8];
	ld.param.u64 	%rd5, [_ZN3cub18CUB_300001_SM_10006detail8for_each13static_kernelINS2_12policy_hub_t12policy_500_tEmN6thrust24THRUST_300001_SM_1000_NS8cuda_cub20__uninitialized_fill7functorINS7_10device_ptrImEEmEEEEvT0_T1__param_1];
	ld.param.u64 	%rd7, [_ZN3cub18CUB_300001_SM_10006detail8for_each13static_kernelINS2_12policy_hub_t12policy_500_tEmN6thrust24THRUST_300001_SM_1000_NS8cuda_cub20__uninitialized_fill7functorINS7_10device_ptrImEEmEEEEvT0_T1__param_0];
	mov.u32 	%r2, %ctaid.x;
	mul.wide.u32 	%rd1, %r2, 512;
	sub.s64 	%rd2, %rd7, %rd1;
	setp.lt.u64 	%p1, %rd2, 512;
	@%p1 bra 	$L__BB17_2;
	mov.u32 	%r4, %tid.x;
	cvta.to.global.u64 	%rd13, %rd5;
	cvt.u64.u32 	%rd14, %r4;
	add.s64 	%rd15, %rd1, %rd14;
	shl.b64 	%rd16, %rd15, 3;
	add.s64 	%rd17, %rd13, %rd16;
	st.global.u64 	[%rd17], %rd6;
	st.global.u64 	[%rd17+2048], %rd6;
	bra.uni 	$L__BB17_6;
$L__BB17_2:
	cvta.to.global.u64 	%rd8, %rd5;
	mov.u32 	%r1, %tid.x;
	cvt.u64.u32 	%rd9, %r1;
	setp.le.u64 	%p2, %rd2, %rd9;
	add.s64 	%rd10, %rd1, %rd9;
	shl.b64 	%rd11, %rd10, 3;
	add.s64 	%rd4, %rd8, %rd11;
	@%p2 bra 	$L__BB17_4;
	st.global.u64 	[%rd4], %rd6;
$L__BB17_4:
	add.s32 	%r3, %r1, 256;
	cvt.u64.u32 	%rd12, %r3;
	setp.le.u64 	%p3, %rd2, %rd12;
	@%p3 bra 	$L__BB17_6;
	st.global.u64 	[%rd4+2048], %rd6;
$L__BB17_6:
	ret;

}
	// .globl	_ZN3cub18CUB_300001_SM_10006detail8for_each13static_kernelINS2_12policy_hub_t12policy_500_tEmN6thrust24THRUST_300001_SM_1000_NS8cuda_cub20__uninitialized_fill7functorINS7_10device_ptrIiEEiEEEEvT0_T1_
.visible .entry _ZN3cub18CUB_300001_SM_10006detail8for_each13static_kernelINS2_12policy_hub_t12policy_500_tEmN6thrust24THRUST_300001_SM_1000_NS8cuda_cub20__uninitialized_fill7functorINS7_10device_ptrIiEEiEEEEvT0_T1_(
	.param .u64 _ZN3cub18CUB_300001_SM_10006detail8for_each13static_kernelINS2_12policy_hub_t12policy_500_tEmN6thrust24THRUST_300001_SM_1000_NS8cuda_cub20__uninitialized_fill7functorINS7_10device_ptrIiEEiEEEEvT0_T1__param_0,
	.param .align 8 .b8 _ZN3cub18CUB_300001_SM_10006detail8for_each13static_kernelINS2_12policy_hub_t12policy_500_tEmN6thrust24THRUST_300001_SM_1000_NS8cuda_cub20__uninitialized_fill7functorINS7_10device_ptrIiEEiEEEEvT0_T1__param_1[16]
)
.maxntid 256
{
	.reg .pred 	%p<4>;
	.reg .b16 	%rs<5>;
	.reg .b32 	%r<12>;
	.reg .b64 	%rd<16>;

	ld.param.u32 	%r3, [_ZN3cub18CUB_300001_SM_10006detail8for_each13static_kernelINS2_12policy_hub_t12policy_500_tEmN6thrust24THRUST_300001_SM_1000_NS8cuda_cub20__uninitialized_fill7functorINS7_10device_ptrIiEEiEEEEvT0_T1__param_1+8];
	ld.param.u64 	%rd4, [_ZN3cub18CUB_300001_SM_10006detail8for_each13static_kernelINS2_12policy_hub_t12policy_500_tEmN6thrust24THRUST_300001_SM_1000_NS8cuda_cub20__uninitialized_fill7functorINS7_10device_ptrIiEEiEEEEvT0_T1__param_1];
	ld.param.u64 	%rd5, [_ZN3cub18CUB_300001_SM_10006detail8for_each13static_kernelINS2_12policy_hub_t12policy_500_tEmN6thrust24THRUST_300001_SM_1000_NS8cuda_cub20__uninitialized_fill7functorINS7_10device_ptrIiEEiEEEEvT0_T1__param_0];
	mov.u32 	%r9, %ctaid.x;
	mul.wide.u32 	%rd1, %r9, 512;
	sub.s64 	%rd2, %rd5, %rd1;
	setp.lt.u64 	%p1, %rd2, 512;
	@%p1 bra 	$L__BB18_2;
	mov.u32 	%r11, %tid.x;
	cvta.to.global.u64 	%rd11, %rd4;
	cvt.u64.u32 	%rd12, %r11;
	add.s64 	%rd13, %rd1, %rd12;
	shl.b64 	%rd14, %rd13, 2;
	add.s64 	%rd15, %rd11, %rd14;
	st.global.u32 	[%rd15], %r3;
	st.global.u32 	[%rd15+1024], %r3;
	bra.uni 	$L__BB18_6;
$L__BB18_2:
	cvta.to.global.u64 	%rd6, %rd4;
	mov.u32 	%r2, %tid.x;
	cvt.u64.u32 	%rd7, %r2;
	setp.le.u64 	%p2, %rd2, %rd7;
	add.s64 	%rd8, %rd1, %rd7;
	shl.b64 	%rd9, %rd8, 2;
	add.s64 	%rd3, %rd6, %rd9;
	@%p2 bra 	$L__BB18_4;
	st.global.u32 	[%rd3], %r3;
$L__BB18_4:
	add.s32 	%r10, %r2, 256;
	cvt.u64.u32 	%rd10, %r10;
	setp.le.u64 	%p3, %rd2, %rd10;
	@%p3 bra 	$L__BB18_6;
	st.global.u32 	[%rd3+1024], %r3;
$L__BB18_6:
	ret;

}
	// .globl	_ZN3cub18CUB_300001_SM_10006detail8for_each13static_kernelINS2_12policy_hub_t12policy_500_tEmN6thrust24THRUST_300001_SM_1000_NS8cuda_cub20__uninitialized_fill7functorINS7_10device_ptrI7double2EESC_EEEEvT0_T1_
.visible .entry _ZN3cub18CUB_300001_SM_10006detail8for_each13static_kernelINS2_12policy_hub_t12policy_500_tEmN6thrust24THRUST_300001_SM_1000_NS8cuda_cub20__uninitialized_fill7functorINS7_10device_ptrI7double2EESC_EEEEvT0_T1_(
	.param .u64 _ZN3cub18CUB_300001_SM_10006detail8for_each13static_kernelINS2_12policy_hub_t12policy_500_tEmN6thrust24THRUST_300001_SM_1000_NS8cuda_cub20__uninitialized_fill7functorINS7_10device_ptrI7double2EESC_EEEEvT0_T1__param_0,
	.param .align 16 .b8 _ZN3cub18CUB_300001_SM_10006detail8for_each13static_kernelINS2_12policy_hub_t12policy_500_tEmN6thrust24THRUST_300001_SM_1000_NS8cuda_cub20__uninitialized_fill7functorINS7_10device_ptrI7double2EESC_EEEEvT0_T1__param_1[32]
)
.maxntid 256
{
	.reg .pred 	%p<4>;
	.reg .b16 	%rs<9>;
	.reg .b32 	%r<15>;
	.reg .b64 	%rd<16>;
	.reg .b64 	%fd<5>;

	ld.param.u64 	%rd4, [_ZN3cub18CUB_300001_SM_10006detail8for_each13static_kernelINS2_12policy_hub_t12policy_500_tEmN6thrust24THRUST_300001_SM_1000_NS8cuda_cub20__uninitialized_fill7functorINS7_10device_ptrI7double2EESC_EEEEvT0_T1__param_1];
	ld.param.u64 	%rd5, [_ZN3cub18CUB_300001_SM_10006detail8for_each13static_kernelINS2_12policy_hub_t12policy_500_tEmN6thrust24THRUST_300001_SM_1000_NS8cuda_cub20__uninitialized_fill7functorINS7_10device_ptrI7double2EESC_EEEEvT0_T1__param_0];
	ld.param.v2.f64 	{%fd3, %fd4}, [_ZN3cub18CUB_300001_SM_10006detail8for_each13static_kernelINS2_12policy_hub_t12policy_500_tEmN6thrust24THRUST_300001_SM_1000_NS8cuda_cub20__uninitialized_fill7functorINS7_10device_ptrI7double2EESC_EEEEvT0_T1__param_1+16];
	mov.u32 	%r12, %ctaid.x;
	mul.wide.u32 	%rd1, %r12, 512;
	sub.s64 	%rd2, %rd5, %rd1;
	setp.lt.u64 	%p1, %rd2, 512;
	@%p1 bra 	$L__BB19_2;
	mov.u32 	%r14, %tid.x;
	cvta.to.global.u64 	%rd11, %rd4;
	cvt.u64.u32 	%rd12, %r14;
	add.s64 	%rd13, %rd1, %rd12;
	shl.b64 	%rd14, %rd13, 4;
	add.s64 	%rd15, %rd11, %rd14;
	st.global.v2.f64 	[%rd15], {%fd3, %fd4};
	st.global.v2.f64 	[%rd15+4096], {%fd3, %fd4};
	bra.uni 	$L__BB19_6;
$L__BB19_2:
	cvta.to.global.u64 	%rd6, %rd4;
	mov.u32 	%r1, %tid.x;
	cvt.u64.u32 	%rd7, %r1;
	setp.le.u64 	%p2, %rd2, %rd7;
	add.s64 	%rd8, %rd1, %rd7;
	shl.b64 	%rd9, %rd8, 4;
	add.s64 	%rd3, %rd6, %rd9;
	@%p2 bra 	$L__BB19_4;
	st.global.v2.f64 	[%rd3], {%fd3, %fd4};
$L__BB19_4:
	add.s32 	%r13, %r1, 256;
	cvt.u64.u32 	%rd10, %r13;
	setp.le.u64 	%p3, %rd2, %rd10;
	@%p3 bra 	$L__BB19_6;
	st.global.v2.f64 	[%rd3+4096], {%fd3, %fd4};
$L__BB19_6:
	ret;

}
	// .globl	_ZN3cub18CUB_300001_SM_10006detail10radix_sort31DeviceRadixSortSingleTileKernelINS1_5radix10policy_hubImNS0_8NullTypeEyE10Policy1000ELNS0_9SortOrderE0EmS6_yNS1_21identity_decomposer_tEEEvPKT1_PSB_PKT2_PSF_T3_iiT4_
.visible .entry _ZN3cub18CUB_300001_SM_10006detail10radix_sort31DeviceRadixSortSingleTileKernelINS1_5radix10policy_hubImNS0_8NullTypeEyE10Policy1000ELNS0_9SortOrderE0EmS6_yNS1_21identity_decomposer_tEEEvPKT1_PSB_PKT2_PSF_T3_iiT4_(
	.param .u64 .ptr .align 1 _ZN3cub18CUB_300001_SM_10006detail10radix_sort31DeviceRadixSortSingleTileKernelINS1_5radix10policy_hubImNS0_8NullTypeEyE10Policy1000ELNS0_9SortOrderE0EmS6_yNS1_21identity_decomposer_tEEEvPKT1_PSB_PKT2_PSF_T3_iiT4__param_0,
	.param .u64 .ptr .align 1 _ZN3cub18CUB_300001_SM_10006detail10radix_sort31DeviceRadixSortSingleTileKernelINS1_5radix10policy_hubImNS0_8NullTypeEyE10Policy1000ELNS0_9SortOrderE0EmS6_yNS1_21identity_decomposer_tEEEvPKT1_PSB_PKT2_PSF_T3_iiT4__param_1,
	.param .u64 .ptr .align 1 _ZN3cub18CUB_300001_SM_10006detail10radix_sort31DeviceRadixSortSingleTileKernelINS1_5radix10policy_hubImNS0_8NullTypeEyE10Policy1000ELNS0_9SortOrderE0EmS6_yNS1_21identity_decomposer_tEEEvPKT1_PSB_PKT2_PSF_T3_iiT4__param_2,
	.param .u64 .ptr .align 1 _ZN3cub18CUB_300001_SM_10006detail10radix_sort31DeviceRadixSortSingleTileKernelINS1_5radix10policy_hubImNS0_8NullTypeEyE10Policy1000ELNS0_9SortOrderE0EmS6_yNS1_21identity_decomposer_tEEEvPKT1_PSB_PKT2_PSF_T3_iiT4__param_3,
	.param .u64 _ZN3cub18CUB_300001_SM_10006detail10radix_sort31DeviceRadixSortSingleTileKernelINS1_5radix10policy_hubImNS0_8NullTypeEyE10Policy1000ELNS0_9SortOrderE0EmS6_yNS1_21identity_decomposer_tEEEvPKT1_PSB_PKT2_PSF_T3_iiT4__param_4,
	.param .u32 _ZN3cub18CUB_300001_SM_10006detail10radix_sort31DeviceRadixSortSingleTileKernelINS1_5radix10policy_hubImNS0_8NullTypeEyE10Policy1000ELNS0_9SortOrderE0EmS6_yNS1_21identity_decomposer_tEEEvPKT1_PSB_PKT2_PSF_T3_iiT4__param_5,
	.param .u32 _ZN3cub18CUB_300001_SM_10006detail10radix_sort31DeviceRadixSortSingleTileKernelINS1_5radix10policy_hubImNS0_8NullTypeEyE10Policy1000ELNS0_9SortOrderE0EmS6_yNS1_21identity_decomposer_tEEEvPKT1_PSB_PKT2_PSF_T3_iiT4__param_6,
	.param .align 1 .b8 _ZN3cub18CUB_300001_SM_10006detail10radix_sort31DeviceRadixSortSingleTileKernelINS1_5radix10policy_hubImNS0_8NullTypeEyE10Policy1000ELNS0_9SortOrderE0EmS6_yNS1_21identity_decomposer_tEEEvPKT1_PSB_PKT2_PSF_T3_iiT4__param_7[1]
)
.maxntid 256
.minnctapersm 1
{
	.reg .pred 	%p<32>;
	.reg .b16 	%rs<19>;
	.reg .b32 	%r<356>;
	.reg .b64 	%rd<113>;
	// demoted variable
	.shared .align 16 .b8 _ZZN3cub18CUB_300001_SM_10006detail10radix_sort31DeviceRadixSortSingleTileKernelINS1_5radix10policy_hubImNS0_8NullTypeEyE10Policy1000ELNS0_9SortOrderE0EmS6_yNS1_21identity_decomposer_tEEEvPKT1_PSB_PKT2_PSF_T3_iiT4_E12temp_storage[33856];
	ld.param.u64 	%rd50, [_ZN3cub18CUB_300001_SM_10006detail10radix_sort31DeviceRadixSortSingleTileKernelINS1_5radix10policy_hubImNS0_8NullTypeEyE10Policy1000ELNS0_9SortOrderE0EmS6_yNS1_21identity_decomposer_tEEEvPKT1_PSB_PKT2_PSF_T3_iiT4__param_0];
	ld.param.u64 	%rd47, [_ZN3cub18CUB_300001_SM_10006detail10radix_sort31DeviceRadixSortSingleTileKernelINS1_5radix10policy_hubImNS0_8NullTypeEyE10Policy1000ELNS0_9SortOrderE0EmS6_yNS1_21identity_decomposer_tEEEvPKT1_PSB_PKT2_PSF_T3_iiT4__param_1];
	ld.param.u64 	%rd48, [_ZN3cub18CUB_300001_SM_10006detail10radix_sort31DeviceRadixSortSingleTileKernelINS1_5radix10policy_hubImNS0_8NullTypeEyE10Policy1000ELNS0_9SortOrderE0EmS6_yNS1_21identity_decomposer_tEEEvPKT1_PSB_PKT2_PSF_T3_iiT4__param_4];
	ld.param.u32 	%r75, [_ZN3cub18CUB_300001_SM_10006detail10radix_sort31DeviceRadixSortSingleTileKernelINS1_5radix10policy_hubImNS0_8NullTypeEyE10Policy1000ELNS0_9SortOrderE0EmS6_yNS1_21identity_decomposer_tEEEvPKT1_PSB_PKT2_PSF_T3_iiT4__param_5];
	ld.param.u32 	%r76, [_ZN3cub18CUB_300001_SM_10006detail10radix_sort31DeviceRadixSortSingleTileKernelINS1_5radix10policy_hubImNS0_8NullTypeEyE10Policy1000ELNS0_9SortOrderE0EmS6_yNS1_21identity_decomposer_tEEEvPKT1_PSB_PKT2_PSF_T3_iiT4__param_6];
	cvta.to.global.u64 	%rd51, %rd50;
	cvt.u32.u64 	%r1, %rd48;
	mov.u32 	%r2, %tid.x;
	mul.lo.s32 	%r3, %r2, 9;
	setp.ge.s32 	%p1, %r3, %r1;
	mul.wide.u32 	%rd52, %r3, 8;
	add.s64 	%rd1, %rd51, %rd52;
	mov.b64 	%rd112, -1;
	@%p1 bra 	$L__BB20_2;
	ld.global.u64 	%rd112, [%rd1];
$L__BB20_2:
	add.s32 	%r77, %r3, 1;
	setp.ge.s32 	%p2, %r77, %r1;
	mov.b64 	%rd111, -1;
	@%p2 bra 	$L__BB20_4;
	ld.global.u64 	%rd111, [%rd1+8];
$L__BB20_4:
	add.s32 	%r78, %r3, 2;
	setp.ge.s32 	%p3, %r78, %r1;
	mov.b64 	%rd110, -1;
	@%p3 bra 	$L__BB20_6;
	ld.global.u64 	%rd110, [%rd1+16];
$L__BB20_6:
	add.s32 	%r79, %r3, 3;
	setp.ge.s32 	%p4, %r79, %r1;
	mov.b64 	%rd109, -1;
	@%p4 bra 	$L__BB20_8;
	ld.global.u64 	%rd109, [%rd1+24];
$L__BB20_8:
	add.s32 	%r80, %r3, 4;
	setp.ge.s32 	%p5, %r80, %r1;
	mov.b64 	%rd108, -1;
	@%p5 bra 	$L__BB20_10;
	ld.global.u64 	%rd108, [%rd1+32];
$L__BB20_10:
	add.s32 	%r81, %r3, 5;
	setp.ge.s32 	%p6, %r81, %r1;
	mov.b64 	%rd107, -1;
	@%p6 bra 	$L__BB20_12;
	ld.global.u64 	%rd107, [%rd1+40];
$L__BB20_12:
	add.s32 	%r82, %r3, 6;
	setp.ge.s32 	%p7, %r82, %r1;
	mov.b64 	%rd106, -1;
	@%p7 bra 	$L__BB20_14;
	ld.global.u64 	%rd106, [%rd1+48];
$L__BB20_14:
	add.s32 	%r83, %r3, 7;
	setp.ge.s32 	%p8, %r83, %r1;
	mov.b64 	%rd105, -1;
	@%p8 bra 	$L__BB20_16;
	ld.global.u64 	%rd105, [%rd1+56];
$L__BB20_16:
	add.s32 	%r84, %r3, 8;
	setp.ge.s32 	%p9, %r84, %r1;
	mov.b64 	%rd104, -1;
	@%p9 bra 	$L__BB20_18;
	ld.global.u64 	%rd104, [%rd1+64];
$L__BB20_18:
	bar.sync 	0;
	shr.u32 	%r4, %r2, 5;
	shl.b32 	%r86, %r2, 2;
	mov.u32 	%r87, _ZZN3cub18CUB_300001_SM_10006detail10radix_sort31DeviceRadixSortSingleTileKernelINS1_5radix10policy_hubImNS0_8NullTypeEyE10Policy1000ELNS0_9SortOrderE0EmS6_yNS1_21identity_decomposer_tEEEvPKT1_PSB_PKT2_PSF_T3_iiT4_E12temp_storage;
	add.s32 	%r5, %r87, %r86;
	shl.b32 	%r88, %r2, 7;
	add.s32 	%r6, %r5, %r88;
	shl.b32 	%r89, %r4, 2;
	add.s32 	%r90, %r87, %r89;
	add.s32 	%r7, %r90, 33792;
	mad.lo.s32 	%r8, %r2, -60, %r6;
	add.s32 	%r353, %r75, 6;
	sub.s32 	%r352, %r76, %r75;
$L__BB20_19:
	add.s32 	%r101, %r353, -6;
	min.s32 	%r91, %r352, 6;
	mov.b32 	%r130, 0;
	st.shared.u32 	[%r5], %r130;
	st.shared.u32 	[%r5+1024], %r130;
	st.shared.u32 	[%r5+2048], %r130;
	st.shared.u32 	[%r5+3072], %r130;
	st.shared.u32 	[%r5+4096], %r130;
	st.shared.u32 	[%r5+5120], %r130;
	st.shared.u32 	[%r5+6144], %r130;
	st.shared.u32 	[%r5+7168], %r130;
	st.shared.u32 	[%r5+8192], %r130;
	st.shared.u32 	[%r5+9216], %r130;
	st.shared.u32 	[%r5+10240], %r130;
	st.shared.u32 	[%r5+11264], %r130;
	st.shared.u32 	[%r5+12288], %r130;
	st.shared.u32 	[%r5+13312], %r130;
	st.shared.u32 	[%r5+14336], %r130;
	st.shared.u32 	[%r5+15360], %r130;
	st.shared.u32 	[%r5+16384], %r130;
	st.shared.u32 	[%r5+17408], %r130;
	st.shared.u32 	[%r5+18432], %r130;
	st.shared.u32 	[%r5+19456], %r130;
	st.shared.u32 	[%r5+20480], %r130;
	st.shared.u32 	[%r5+21504], %r130;
	st.shared.u32 	[%r5+22528], %r130;
	st.shared.u32 	[%r5+23552], %r130;
	st.shared.u32 	[%r5+24576], %r130;
	st.shared.u32 	[%r5+25600], %r130;
	st.shared.u32 	[%r5+26624], %r130;
	st.shared.u32 	[%r5+27648], %r130;
	st.shared.u32 	[%r5+28672], %r130;
	st.shared.u32 	[%r5+29696], %r130;
	st.shared.u32 	[%r5+30720], %r130;
	st.shared.u32 	[%r5+31744], %r130;
	st.shared.u32 	[%r5+32768], %r130;
	mov.b64 	%rd62, 1;
	// begin inline asm
	shl.b64 %rd61, %rd62, %r91;
	// end inline asm
	add.s64 	%rd64, %rd61, -1;
	// begin inline asm
	shl.b64 %rd63, %rd64, %r130;
	// end inline asm
	// begin inline asm
	shr.b64 %rd65, %rd112, %r101;
	// end inline asm
	cvt.u32.u64 	%r133, %rd65;
	cvt.u32.u64 	%r134, %rd63;
	and.b32  	%r135, %r134, %r133;
	shl.b32 	%r136, %r135, 10;
	and.b32  	%r137, %r136, 31744;
	add.s32 	%r138, %r5, %r137;
	shr.u32 	%r139, %r135, 4;
	and.b32  	%r140, %r139, 268435454;
	add.s32 	%r14, %r138, %r140;
	ld.shared.u16 	%rs1, [%r14];
	add.s16 	%rs10, %rs1, 1;
	st.shared.u16 	[%r14], %rs10;
	// begin inline asm
	shr.b64 %rd67, %rd111, %r101;
	// end inline asm
	cvt.u32.u64 	%r141, %rd67;
	and.b32  	%r142, %r134, %r141;
	shl.b32 	%r143, %r142, 10;
	and.b32  	%r144, %r143, 31744;
	add.s32 	%r145, %r5, %r144;
	shr.u32 	%r146, %r142, 4;
	and.b32  	%r147, %r146, 268435454;
	add.s32 	%r15, %r145, %r147;
	ld.shared.u16 	%rs2, [%r15];
	add.s16 	%rs11, %rs2, 1;
	st.shared.u16 	[%r15], %rs11;
	// begin inline asm
	shr.b64 %rd69, %rd110, %r101;
	// end inline asm
	cvt.u32.u64 	%r148, %rd69;
	and.b32  	%r149, %r134, %r148;
	shl.b32 	%r150, %r149, 10;
	and.b32  	%r151, %r150, 31744;
	add.s32 	%r152, %r5, %r151;
	shr.u32 	%r153, %r149, 4;
	and.b32  	%r154, %r153, 268435454;
	add.s32 	%r16, %r152, %r154;
	ld.shared.u16 	%rs3, [%r16];
	add.s16 	%rs12, %rs3, 1;
	st.shared.u16 	[%r16], %rs12;
	// begin inline asm
	shr.b64 %rd71, %rd109, %r101;
	// end inline asm
	cvt.u32.u64 	%r155, %rd71;
	and.b32  	%r156, %r134, %r155;
	shl.b32 	%r157, %r156, 10;
	and.b32  	%r158, %r157, 31744;
	add.s32 	%r159, %r5, %r158;
	shr.u32 	%r160, %r156, 4;
	and.b32  	%r161, %r160, 268435454;
	add.s32 	%r17, %r159, %r161;
	ld.shared.u16 	%rs4, [%r17];
	add.s16 	%rs13, %rs4, 1;
	st.shared.u16 	[%r17], %rs13;
	// begin inline asm
	shr.b64 %rd73, %rd108, %r101;
	// end inline asm
	cvt.u32.u64 	%r162, %rd73;
	and.b32  	%r163, %r134, %r162;
	shl.b32 	%r164, %r163, 10;
	and.b32  	%r165, %r164, 31744;
	add.s32 	%r166, %r5, %r165;
	shr.u32 	%r167, %r163, 4;
	and.b32  	%r168, %r167, 268435454;
	add.s32 	%r18, %r166, %r168;
	ld.shared.u16 	%rs5, [%r18];
	add.s16 	%rs14, %rs5, 1;
	st.shared.u16 	[%r18], %rs14;
	// begin inline asm
	shr.b64 %rd75, %rd107, %r101;
	// end inline asm
	cvt.u32.u64 	%r169, %rd75;
	and.b32  	%r170, %r134, %r169;
	shl.b32 	%r171, %r170, 10;
	and.b32  	%r172, %r171, 31744;
	add.s32 	%r173, %r5, %r172;
	shr.u32 	%r174, %r170, 4;
	and.b32  	%r175, %r174, 268435454;
	add.s32 	%r19, %r173, %r175;
	ld.shared.u16 	%rs6, [%r19];
	add.s16 	%rs15, %rs6, 1;
	st.shared.u16 	[%r19], %rs15;
	// begin inline asm
	shr.b64 %rd77, %rd106, %r101;
	// end inline asm
	cvt.u32.u64 	%r176, %rd77;
	and.b32  	%r177, %r134, %r176;
	shl.b32 	%r178, %r177, 10;
	and.b32  	%r179, %r178, 31744;
	add.s32 	%r180, %r5, %r179;
	shr.u32 	%r181, %r177, 4;
	and.b32  	%r182, %r181, 268435454;
	add.s32 	%r20, %r180, %r182;
	ld.shared.u16 	%rs7, [%r20];
	add.s16 	%rs16, %rs7, 1;
	st.shared.u16 	[%r20], %rs16;
	// begin inline asm
	shr.b64 %rd79, %rd105, %r101;
	// end inline asm
	cvt.u32.u64 	%r183, %rd79;
	and.b32  	%r184, %r134, %r183;
	shl.b32 	%r185, %r184, 10;
	and.b32  	%r186, %r185, 31744;
	add.s32 	%r187, %r5, %r186;
	shr.u32 	%r188, %r184, 4;
	and.b32  	%r189, %r188, 268435454;
	add.s32 	%r21, %r187, %r189;
	ld.shared.u16 	%rs8, [%r21];
	add.s16 	%rs17, %rs8, 1;
	st.shared.u16 	[%r21], %rs17;
	// begin inline asm
	shr.b64 %rd81, %rd104, %r101;
	// end inline asm
	cvt.u32.u64 	%r190, %rd81;
	and.b32  	%r191, %r134, %r190;
	shl.b32 	%r192, %r191, 10;
	and.b32  	%r193, %r192, 31744;
	add.s32 	%r194, %r5, %r193;
	shr.u32 	%r195, %r191, 4;
	and.b32  	%r196, %r195, 268435454;
	add.s32 	%r22, %r194, %r196;
	ld.shared.u16 	%rs9, [%r22];
	add.s16 	%rs18, %rs9, 1;
	st.shared.u16 	[%r22], %rs18;
	bar.sync 	0;
	ld.shared.u32 	%r23, [%r6];
	ld.shared.u32 	%r197, [%r6+4];
	ld.shared.u32 	%r198, [%r6+8];
	ld.shared.u32 	%r199, [%r6+12];
	ld.shared.u32 	%r200, [%r6+16];
	ld.shared.u32 	%r201, [%r6+20];
	ld.shared.u32 	%r202, [%r6+24];
	ld.shared.u32 	%r203, [%r6+28];
	ld.shared.u32 	%r204, [%r6+32];
	ld.shared.u32 	%r205, [%r6+36];
	ld.shared.u32 	%r206, [%r6+40];
	ld.shared.u32 	%r207, [%r6+44];
	ld.shared.u32 	%r208, [%r6+48];
	ld.shared.u32 	%r209, [%r6+52];
	ld.shared.u32 	%r210, [%r6+56];
	ld.shared.u32 	%r211, [%r6+60];
	ld.shared.u32 	%r212, [%r6+64];
	ld.shared.u32 	%r213, [%r6+68];
	ld.shared.u32 	%r214, [%r6+72];
	ld.shared.u32 	%r215, [%r6+76];
	ld.shared.u32 	%r216, [%r6+80];
	ld.shared.u32 	%r217, [%r6+84];
	ld.shared.u32 	%r218, [%r6+88];
	ld.shared.u32 	%r219, [%r6+92];
	ld.shared.u32 	%r220, [%r6+96];
	ld.shared.u32 	%r221, [%r6+100];
	ld.shared.u32 	%r222, [%r6+104];
	ld.shared.u32 	%r223, [%r6+108];
	ld.shared.u32 	%r224, [%r6+112];
	ld.shared.u32 	%r225, [%r6+116];
	ld.shared.u32 	%r226, [%r6+120];
	ld.shared.u32 	%r227, [%r6+124];
	ld.shared.u32 	%r228, [%r6+128];
	add.s32 	%r24, %r197, %r23;
	add.s32 	%r25, %r198, %r24;
	add.s32 	%r26, %r199, %r25;
	add.s32 	%r27, %r200, %r26;
	add.s32 	%r28, %r201, %r27;
	add.s32 	%r29, %r202, %r28;
	add.s32 	%r30, %r203, %r29;
	add.s32 	%r31, %r204, %r30;
	add.s32 	%r32, %r205, %r31;
	add.s32 	%r33, %r206, %r32;
	add.s32 	%r34, %r207, %r33;
	add.s32 	%r35, %r208, %r34;
	add.s32 	%r36, %r209, %r35;
	add.s32 	%r37, %r210, %r36;
	add.s32 	%r38, %r211, %r37;
	add.s32 	%r39, %r212, %r38;
	add.s32 	%r40, %r213, %r39;
	add.s32 	%r41, %r214, %r40;
	add.s32 	%r42, %r215, %r41;
	add.s32 	%r43, %r216, %r42;
	add.s32 	%r44, %r217, %r43;
	add.s32 	%r45, %r218, %r44;
	add.s32 	%r46, %r219, %r45;
	add.s32 	%r47, %r220, %r46;
	add.s32 	%r48, %r221, %r47;
	add.s32 	%r49, %r222, %r48;
	add.s32 	%r50, %r223, %r49;
	add.s32 	%r51, %r224, %r50;
	add.s32 	%r52, %r225, %r51;
	add.s32 	%r53, %r226, %r52;
	add.s32 	%r54, %r227, %r53;
	add.s32 	%r107, %r228, %r54;
	// begin inline asm
	mov.u32 %r102, %laneid;
	// end inline asm
	mov.b32 	%r105, 1;
	mov.b32 	%r132, -1;
	// begin inline asm
	{  .reg .u32 r0;  .reg .pred p;  shfl.sync.up.b32 r0|p, %r107, %r105, %r130, %r132;  @p add.u32 r0, r0, %r107;  mov.u32 %r103, r0;}
	// end inline asm
	mov.b32 	%r111, 2;
	// begin inline asm
	{  .reg .u32 r0;  .reg .pred p;  shfl.sync.up.b32 r0|p, %r103, %r111, %r130, %r132;  @p add.u32 r0, r0, %r103;  mov.u32 %r109, r0;}
	// end inline asm
	mov.b32 	%r117, 4;
	// begin inline asm
	{  .reg .u32 r0;  .reg .pred p;  shfl.sync.up.b32 r0|p, %r109, %r117, %r130, %r132;  @p add.u32 r0, r0, %r109;  mov.u32 %r115, r0;}
	// end inline asm
	mov.b32 	%r123, 8;
	// begin inline asm
	{  .reg .u32 r0;  .reg .pred p;  shfl.sync.up.b32 r0|p, %r115, %r123, %r130, %r132;  @p add.u32 r0, r0, %r115;  mov.u32 %r121, r0;}
	// end inline asm
	mov.b32 	%r129, 16;
	// begin inline asm
	{  .reg .u32 r0;  .reg .pred p;  shfl.sync.up.b32 r0|p, %r121, %r129, %r130, %r132;  @p add.u32 r0, r0, %r121;  mov.u32 %r127, r0;}
	// end inline asm
	setp.ne.s32 	%p10, %r102, 31;
	@%p10 bra 	$L__BB20_21;
	st.shared.u32 	[%r7], %r127;
$L__BB20_21:
	sub.s32 	%r229, %r127, %r107;
	setp.gt.u32 	%p11, %r2, 31;
	setp.eq.s32 	%p12, %r4, 7;
	setp.eq.s32 	%p13, %r4, 6;
	setp.eq.s32 	%p14, %r4, 5;
	setp.eq.s32 	%p15, %r4, 4;
	setp.eq.s32 	%p16, %r4, 3;
	setp.eq.s32 	%p17, %r4, 2;
	setp.eq.s32 	%p18, %r4, 1;
	bar.sync 	0;
	ld.shared.v4.u32 	{%r230, %r231, %r232, %r233}, [_ZZN3cub18CUB_300001_SM_10006detail10radix_sort31DeviceRadixSortSingleTileKernelINS1_5radix10policy_hubImNS0_8NullTypeEyE10Policy1000ELNS0_9SortOrderE0EmS6_yNS1_21identity_decomposer_tEEEvPKT1_PSB_PKT2_PSF_T3_iiT4_E12temp_storage+33792];
	selp.b32 	%r234, %r230, %r354, %p18;
	add.s32 	%r235, %r231, %r230;
	selp.b32 	%r236, %r235, %r234, %p17;
	add.s32 	%r237, %r235, %r232;
	selp.b32 	%r238, %r237, %r236, %p16;
	add.s32 	%r239, %r237, %r233;
	selp.b32 	%r240, %r239, %r238, %p15;
	ld.shared.v4.u32 	{%r241, %r242, %r243, %r244}, [_ZZN3cub18CUB_300001_SM_10006detail10radix_sort31DeviceRadixSortSingleTileKernelINS1_5radix10policy_hubImNS0_8NullTypeEyE10Policy1000ELNS0_9SortOrderE0EmS6_yNS1_21identity_decomposer_tEEEvPKT1_PSB_PKT2_PSF_T3_iiT4_E12temp_storage+33808];
	add.s32 	%r245, %r239, %r241;
	selp.b32 	%r246, %r245, %r240, %p14;
	add.s32 	%r247, %r245, %r242;
	selp.b32 	%r248, %r247, %r246, %p13;
	add.s32 	%r249, %r247, %r243;
	selp.b32 	%r354, %r249, %r248, %p12;
	add.s32 	%r59, %r249, %r244;
	setp.ne.s32 	%p19, %r102, 0;
	selp.b32 	%r250, %r229, 0, %p19;
	add.s32 	%r251, %r354, %r250;
	or.pred  	%p20, %p11, %p19;
	selp.b32 	%r355, %r251, %r229, %p11;
	@%p20 bra 	$L__BB20_23;
	shl.b32 	%r355, %r59, 16;
	st.shared.u32 	[_ZZN3cub18CUB_300001_SM_10006detail10radix_sort31DeviceRadixSortSingleTileKernelINS1_5radix10policy_hubImNS0_8NullTypeEyE10Policy1000ELNS0_9SortOrderE0EmS6_yNS1_21identity_decomposer_tEEEvPKT1_PSB_PKT2_PSF_T3_iiT4_E12temp_storage+33832], %r355;
$L__BB20_23:
	setp.eq.s32 	%p21, %r2, 0;
	bar.sync 	0;
	ld.shared.u32 	%r252, [_ZZN3cub18CUB_300001_SM_10006detail10radix_sort31DeviceRadixSortSingleTileKernelINS1_5radix10policy_hubImNS0_8NullTypeEyE10Policy1000ELNS0_9SortOrderE0EmS6_yNS1_21identity_decomposer_tEEEvPKT1_PSB_PKT2_PSF_T3_iiT4_E12temp_storage+33832];
	selp.b32 	%r253, 0, %r252, %p21;
	add.s32 	%r254, %r355, %r253;
	add.s32 	%r255, %r23, %r254;
	add.s32 	%r256, %r24, %r254;
	add.s32 	%r257, %r25, %r254;
	add.s32 	%r258, %r26, %r254;
	add.s32 	%r259, %r27, %r254;
	add.s32 	%r260, %r28, %r254;
	add.s32 	%r261, %r29, %r254;
	add.s32 	%r262, %r30, %r254;
	add.s32 	%r263, %r31, %r254;
	add.s32 	%r264, %r32, %r254;
	add.s32 	%r265, %r33, %r254;
	add.s32 	%r266, %r34, %r254;
	add.s32 	%r267, %r35, %r254;
	add.s32 	%r268, %r36, %r254;
	add.s32 	%r269, %r37, %r254;
	add.s32 	%r270, %r38, %r254;
	add.s32 	%r271, %r39, %r254;
	add.s32 	%r272, %r40, %r254;
	add.s32 	%r273, %r41, %r254;
	add.s32 	%r274, %r42, %r254;
	add.s32 	%r275, %r43, %r254;
	add.s32 	%r276, %r44, %r254;
	add.s32 	%r277, %r45, %r254;
	add.s32 	%r278, %r46, %r254;
	add.s32 	%r279, %r47, %r254;
	add.s32 	%r280, %r48, %r254;
	add.s32 	%r281, %r49, %r254;
	add.s32 	%r282, %r50, %r254;
	add.s32 	%r283, %r51, %r254;
	add.s32 	%r284, %r52, %r254;
	add.s32 	%r285, %r53, %r254;
	add.s32 	%r286, %r54, %r254;
	st.shared.u32 	[%r6], %r254;
	st.shared.u32 	[%r6+4], %r255;
	st.shared.u32 	[%r6+8], %r256;
	st.shared.u32 	[%r6+12], %r257;
	st.shared.u32 	[%r6+16], %r258;
	st.shared.u32 	[%r6+20], %r259;
	st.shared.u32 	[%r6+24], %r260;
	st.shared.u32 	[%r6+28], %r261;
	st.shared.u32 	[%r6+32], %r262;
	st.shared.u32 	[%r6+36], %r263;
	st.shared.u32 	[%r6+40], %r264;
	st.shared.u32 	[%r6+44], %r265;
	st.shared.u32 	[%r6+48], %r266;
	st.shared.u32 	[%r6+52], %r267;
	st.shared.u32 	[%r6+56], %r268;
	st.shared.u32 	[%r6+60], %r269;
	st.shared.u32 	[%r6+64], %r270;
	st.shared.u32 	[%r6+68], %r271;
	st.shared.u32 	[%r6+72], %r272;
	st.shared.u32 	[%r6+76], %r273;
	st.shared.u32 	[%r6+80], %r274;
	st.shared.u32 	[%r6+84], %r275;
	st.shared.u32 	[%r6+88], %r276;
	st.shared.u32 	[%r6+92], %r277;
	st.shared.u32 	[%r6+96], %r278;
	st.shared.u32 	[%r6+100], %r279;
	st.shared.u32 	[%r6+104], %r280;
	st.shared.u32 	[%r6+108], %r281;
	st.shared.u32 	[%r6+112], %r282;
	st.shared.u32 	[%r6+116], %r283;
	st.shared.u32 	[%r6+120], %r284;
	st.shared.u32 	[%r6+124], %r285;
	st.shared.u32 	[%r6+128], %r286;
	bar.sync 	0;
	cvt.u32.u16 	%r287, %rs1;
	ld.shared.u16 	%r288, [%r14];
	add.s32 	%r63, %r288, %r287;
	cvt.u32.u16 	%r289, %rs2;
	ld.shared.u16 	%r290, [%r15];
	add.s32 	%r64, %r290, %r289;
	cvt.u32.u16 	%r291, %rs3;
	ld.shared.u16 	%r292, [%r16];
	add.s32 	%r65, %r292, %r291;
	cvt.u32.u16 	%r293, %rs4;
	ld.shared.u16 	%r294, [%r17];
	add.s32 	%r66, %r294, %r293;
	cvt.u32.u16 	%r295, %rs5;
	ld.shared.u16 	%r296, [%r18];
	add.s32 	%r67, %r296, %r295;
	cvt.u32.u16 	%r297, %rs6;
	ld.shared.u16 	%r298, [%r19];
	add.s32 	%r68, %r298, %r297;
	cvt.u32.u16 	%r299, %rs7;
	ld.shared.u16 	%r300, [%r20];
	add.s32 	%r69, %r300, %r299;
	cvt.u32.u16 	%r301, %rs8;
	ld.shared.u16 	%r302, [%r21];
	add.s32 	%r70, %r302, %r301;
	cvt.u32.u16 	%r303, %rs9;
	ld.shared.u16 	%r304, [%r22];
	add.s32 	%r71, %r304, %r303;
	bar.sync 	0;
	setp.lt.s32 	%p22, %r353, %r76;
	@%p22 bra 	$L__BB20_43;
	cvt.u64.u32 	%rd83, %r2;
	shl.b32 	%r305, %r63, 3;
	mov.u32 	%r306, _ZZN3cub18CUB_300001_SM_10006detail10radix_sort31DeviceRadixSortSingleTileKernelINS1_5radix10policy_hubImNS0_8NullTypeEyE10Policy1000ELNS0_9SortOrderE0EmS6_yNS1_21identity_decomposer_tEEEvPKT1_PSB_PKT2_PSF_T3_iiT4_E12temp_storage;
	add.s32 	%r307, %r306, %r305;
	st.shared.u64 	[%r307], %rd112;
	shl.b32 	%r308, %r64, 3;
	add.s32 	%r309, %r306, %r308;
	st.shared.u64 	[%r309], %rd111;
	shl.b32 	%r310, %r65, 3;
	add.s32 	%r311, %r306, %r310;
	st.shared.u64 	[%r311], %rd110;
	shl.b32 	%r312, %r66, 3;
	add.s32 	%r313, %r306, %r312;
	st.shared.u64 	[%r313], %rd109;
	shl.b32 	%r314, %r67, 3;
	add.s32 	%r315, %r306, %r314;
	st.shared.u64 	[%r315], %rd108;
	shl.b32 	%r316, %r68, 3;
	add.s32 	%r317, %r306, %r316;
	st.shared.u64 	[%r317], %rd107;
	shl.b32 	%r318, %r69, 3;
	add.s32 	%r319, %r306, %r318;
	st.shared.u64 	[%r319], %rd106;
	shl.b32 	%r320, %r70, 3;
	add.s32 	%r321, %r306, %r320;
	st.shared.u64 	[%r321], %rd105;
	shl.b32 	%r322, %r71, 3;
	add.s32 	%r323, %r306, %r322;
	st.shared.u64 	[%r323], %rd104;
	bar.sync 	0;
	shl.b32 	%r324, %r2, 6;
	sub.s32 	%r72, %r8, %r324;
	ld.shared.u64 	%rd29, [%r72+2048];
	ld.shared.u64 	%rd30, [%r72+4096];
	ld.shared.u64 	%rd31, [%r72+6144];
	ld.shared.u64 	%rd32, [%r72+8192];
	ld.shared.u64 	%rd33, [%r72+10240];
	ld.shared.u64 	%rd34, [%r72+12288];
	ld.shared.u64 	%rd35, [%r72+14336];
	ld.shared.u64 	%rd36, [%r72+16384];
	setp.gt.u64 	%p23, %rd48, %rd83;
	cvta.to.global.u64 	%rd84, %rd47;
	mul.wide.u32 	%rd85, %r2, 8;
	add.s64 	%rd37, %rd84, %rd85;
	@%p23 bra 	$L__BB20_25;
	bra.uni 	$L__BB20_26;
$L__BB20_25:
	ld.shared.u64 	%rd86, [%r72];
	st.global.u64 	[%rd37], %rd86;
$L__BB20_26:
	add.s32 	%r325, %r2, 256;
	cvt.u64.u32 	%rd87, %r325;
	setp.le.u64 	%p24, %rd48, %rd87;
	@%p24 bra 	$L__BB20_28;
	st.global.u64 	[%rd37+2048], %rd29;
$L__BB20_28:
	add.s32 	%r326, %r2, 512;
	cvt.u64.u32 	%rd88, %r326;
	setp.le.u64 	%p25, %rd48, %rd88;
	@%p25 bra 	$L__BB20_30;
	st.global.u64 	[%rd37+4096], %rd30;
$L__BB20_30:
	add.s32 	%r327, %r2, 768;
	cvt.u64.u32 	%rd89, %r327;
	setp.le.u64 	%p26, %rd48, %rd89;
	@%p26 bra 	$L__BB20_32;
	st.global.u64 	[%rd37+6144], %rd31;
$L__BB20_32:
	or.b32  	%r328, %r2, 1024;
	cvt.u64.u32 	%rd90, %r328;
	setp.le.u64 	%p27, %rd48, %rd90;
	@%p27 bra 	$L__BB20_34;
	st.global.u64 	[%rd37+8192], %rd32;
$L__BB20_34:
	add.s32 	%r329, %r2, 1280;
	cvt.u64.u32 	%rd91, %r329;
	setp.le.u64 	%p28, %rd48, %rd91;
	@%p28 bra 	$L__BB20_36;
	st.global.u64 	[%rd37+10240], %rd33;
$L__BB20_36:
	add.s32 	%r330, %r2, 1536;
	cvt.u64.u32 	%rd92, %r330;
	setp.le.u64 	%p29, %rd48, %rd92;
	@%p29 bra 	$L__BB20_38;
	st.global.u64 	[%rd37+12288], %rd34;
$L__BB20_38:
	add.s32 	%r331, %r2, 1792;
	cvt.u64.u32 	%rd93, %r331;
	setp.le.u64 	%p30, %rd48, %rd93;
	@%p30 bra 	$L__BB20_40;
	st.global.u64 	[%rd37+14336], %rd35;
$L__BB20_40:
	or.b32  	%r332, %r2, 2048;
	cvt.u64.u32 	%rd94, %r332;
	setp.le.u64 	%p31, %rd48, %rd94;
	@%p31 bra 	$L__BB20_42;
	st.global.u64 	[%rd37+16384], %rd36;
$L__BB20_42:
	ret;
$L__BB20_43:
	shl.b32 	%r333, %r63, 3;
	mov.u32 	%r334, _ZZN3cub18CUB_300001_SM_10006detail10radix_sort31DeviceRadixSortSingleTileKernelINS1_5radix10policy_hubImNS0_8NullTypeEyE10Policy1000ELNS0_9SortOrderE0EmS6_yNS1_21identity_decomposer_tEEEvPKT1_PSB_PKT2_PSF_T3_iiT4_E12temp_storage;
	add.s32 	%r335, %r334, %r333;
	st.shared.u64 	[%r335], %rd112;
	shl.b32 	%r336, %r64, 3;
	add.s32 	%r337, %r334, %r336;
	st.shared.u64 	[%r337], %rd111;
	shl.b32 	%r338, %r65, 3;
	add.s32 	%r339, %r334, %r338;
	st.shared.u64 	[%r339], %rd110;
	shl.b32 	%r340, %r66, 3;
	add.s32 	%r341, %r334, %r340;
	st.shared.u64 	[%r341], %rd109;
	shl.b32 	%r342, %r67, 3;
	add.s32 	%r343, %r334, %r342;
	st.shared.u64 	[%r343], %rd108;
	shl.b32 	%r344, %r68, 3;
	add.s32 	%r345, %r334, %r344;
	st.shared.u64 	[%r345], %rd107;
	shl.b32 	%r346, %r69, 3;
	add.s32 	%r347, %r334, %r346;
	st.shared.u64 	[%r347], %rd106;
	shl.b32 	%r348, %r70, 3;
	add.s32 	%r349, %r334, %r348;
	st.shared.u64 	[%r349], %rd105;
	shl.b32 	%r350, %r71, 3;
	add.s32 	%r351, %r334, %r350;
	st.shared.u64 	[%r351], %rd104;
	bar.sync 	0;
	ld.shared.u64 	%rd112, [%r8];
	ld.shared.u64 	%rd111, [%r8+8];
	ld.shared.u64 	%rd110, [%r8+16];
	ld.shared.u64 	%rd109, [%r8+24];
	ld.shared.u64 	%rd108, [%r8+32];
	ld.shared.u64 	%rd107, [%r8+40];
	ld.shared.u64 	%rd106, [%r8+48];
	ld.shared.u64 	%rd105, [%r8+56];
	ld.shared.u64 	%rd104, [%r8+64];
	bar.sync 	0;
	add.s32 	%r353, %r353, 6;
	add.s32 	%r352, %r352, -6;
	bra.uni 	$L__BB20_19;

}
	// .globl	_ZN3cub18CUB_300001_SM_10006detail10radix_sort30DeviceRadixSortHistogramKernelINS1_5radix10policy_hubImNS0_8NullTypeEyE10Policy1000ELNS0_9SortOrderE0EmyNS1_21identity_decomposer_tEEEvPT2_PKT1_SB_iiT3_
.visible .entry _ZN3cub18CUB_300001_SM_10006detail10radix_sort30DeviceRadixSortHistogramKernelINS1_5radix10policy_hubImNS0_8NullTypeEyE10Policy1000ELNS0_9SortOrderE0EmyNS1_21identity_decomposer_tEEEvPT2_PKT1_SB_iiT3_(
	.param .u64 .ptr .align 1 _ZN3cub18CUB_300001_SM_10006detail10radix_sort30DeviceRadixSortHistogramKernelINS1_5radix10policy_hubImNS0_8NullTypeEyE10Policy1000ELNS0_9SortOrderE0EmyNS1_21identity_decomposer_tEEEvPT2_PKT1_SB_iiT3__param_0,
	.param .u64 .ptr .align 1 _ZN3cub18CUB_300001_SM_10006detail10radix_sort30DeviceRadixSortHistogramKernelINS1_5radix10policy_hubImNS0_8NullTypeEyE10Policy1000ELNS0_9SortOrderE0EmyNS1_21identity_decomposer_tEEEvPT2_PKT1_SB_iiT3__param_1,
	.param .u64 _ZN3cub18CUB_300001_SM_10006detail10radix_sort30DeviceRadixSortHistogramKernelINS1_5radix10policy_hubImNS0_8NullTypeEyE10Policy1000ELNS0_9SortOrderE0EmyNS1_21identity_decomposer_tEEEvPT2_PKT1_SB_iiT3__param_2,
	.param .u32 _ZN3cub18CUB_300001_SM_10006detail10radix_sort30DeviceRadixSortHistogramKernelINS1_5radix10policy_hubImNS0_8NullTypeEyE10Policy1000ELNS0_9SortOrderE0EmyNS1_21identity_decomposer_tEEEvPT2_PKT1_SB_iiT3__param_3,
	.param .u32 _ZN3cub18CUB_300001_SM_10006detail10radix_sort30DeviceRadixSortHistogramKernelINS1_5radix10policy_hubImNS0_8NullTypeEyE10Policy1000ELNS0_9SortOrderE0EmyNS1_21identity_decomposer_tEEEvPT2_PKT1_SB_iiT3__param_4,
	.param .align 1 .b8 _ZN3cub18CUB_300001_SM_10006detail10radix_sort30DeviceRadixSortHistogramKernelINS1_5radix10policy_hubImNS0_8NullTypeEyE10Policy1000ELNS0_9SortOrderE0EmyNS1_21identity_decomposer_tEEEvPT2_PKT1_SB_iiT3__param_5[1]
)
.maxntid 128
{
	.reg .pred 	%p<91>;
	.reg .b32 	%r<362>;
	.reg .b64 	%rd<263>;
	// demoted variable
	.shared .align 4 .b8 _ZZN3cub18CUB_300001_SM_10006detail10radix_sort30DeviceRadixSortHistogramKernelINS1_5radix10policy_hubImNS0_8NullTypeEyE10Policy1000ELNS0_9SortOrderE0EmyNS1_21identity_decomposer_tEEEvPT2_PKT1_SB_iiT3_E12temp_storage[8192];
	ld.param.u64 	%rd81, [_ZN3cub18CUB_300001_SM_10006detail10radix_sort30DeviceRadixSortHistogramKernelINS1_5radix10policy_hubImNS0_8NullTypeEyE10Policy1000ELNS0_9SortOrderE0EmyNS1_21identity_decomposer_tEEEvPT2_PKT1_SB_iiT3__param_0];
	ld.param.u64 	%rd82, [_ZN3cub18CUB_300001_SM_10006detail10radix_sort30DeviceRadixSortHistogramKernelINS1_5radix10policy_hubImNS0_8NullTypeEyE10Policy1000ELNS0_9SortOrderE0EmyNS1_21identity_decomposer_tEEEvPT2_PKT1_SB_iiT3__param_1];
	ld.param.u64 	%rd80, [_ZN3cub18CUB_300001_SM_10006detail10radix_sort30DeviceRadixSortHistogramKernelINS1_5radix10policy_hubImNS0_8NullTypeEyE10Policy1000ELNS0_9SortOrderE0EmyNS1_21identity_decomposer_tEEEvPT2_PKT1_SB_iiT3__param_2];
	ld.param.u32 	%r93, [_ZN3cub18CUB_300001_SM_10006detail10radix_sort30DeviceRadixSortHistogramKernelINS1_5radix10policy_hubImNS0_8NullTypeEyE10Policy1000ELNS0_9SortOrderE0EmyNS1_21identity_decomposer_tEEEvPT2_PKT1_SB_iiT3__param_3];
	ld.param.u32 	%r94, [_ZN3cub18CUB_300001_SM_10006detail10radix_sort30DeviceRadixSortHistogramKernelINS1_5radix10policy_hubImNS0_8NullTypeEyE10Policy1000ELNS0_9SortOrderE0EmyNS1_21identity_decomposer_tEEEvPT2_PKT1_SB_iiT3__param_4];
	cvta.to.global.u64 	%rd1, %rd82;
	cvta.to.global.u64 	%rd2, %rd81;
	setp.eq.s64 	%p2, %rd80, 0;
	@%p2 bra 	$L__BB21_153;
	sub.s32 	%r95, %r94, %r93;
	add.s32 	%r96, %r95, 7;
	shr.s32 	%r97, %r96, 31;
	shr.u32 	%r98, %r97, 29;
	add.s32 	%r99, %r96, %r98;
	shr.s32 	%r100, %r99, 3;
	mov.u32 	%r101, %tid.x;
	setp.gt.u32 	%p3, %r101, 255;
	setp.lt.s32 	%p4, %r96, 8;
	mov.u32 	%r102, %ctaid.x;
	shl.b32 	%r103, %r102, 11;
	cvt.u64.u32 	%rd3, %r103;
	mov.u32 	%r104, %nctaid.x;
	shl.b32 	%r105, %r104, 11;
	cvt.u64.u32 	%rd4, %r105;
	add.s32 	%r1, %r100, -1;
	and.b32  	%r2, %r100, 15;
	and.b32  	%r3, %r100, 7;
	add.s32 	%r4, %r3, -1;
	and.b32  	%r5, %r100, 3;
	or.pred  	%p1, %p3, %p4;
	shl.b32 	%r106, %r101, 2;
	mov.u32 	%r107, _ZZN3cub18CUB_300001_SM_10006detail10radix_sort30DeviceRadixSortHistogramKernelINS1_5radix10policy_hubImNS0_8NullTypeEyE10Policy1000ELNS0_9SortOrderE0EmyNS1_21identity_decomposer_tEEEvPT2_PKT1_SB_iiT3_E12temp_storage;
	add.s32 	%r6, %r107, %r106;
	and.b32  	%r7, %r100, 268435440;
	cvt.u64.u32 	%rd5, %r101;
	add.s32 	%r8, %r101, 128;
	add.s32 	%r9, %r101, 256;
	add.s32 	%r10, %r101, 512;
	add.s32 	%r11, %r101, 640;
	add.s32 	%r12, %r101, 768;
	add.s32 	%r13, %r101, 1920;
	and.b32  	%r14, %r100, 268435448;
	and.b32  	%r15, %r100, 1;
	neg.s32 	%r16, %r7;
	add.s32 	%r17, %r6, 8192;
	add.s64 	%rd84, %rd80, -1;
	shr.u64 	%rd85, %rd84, 30;
	add.s64 	%rd86, %rd85, 1;
	min.u64 	%rd6, %rd86, %rd80;
	mov.b64 	%rd230, 0;
$L__BB21_2:
	@%p1 bra 	$L__BB21_30;
	setp.lt.u32 	%p5, %r1, 15;
	mov.b32 	%r346, 0;
	@%p5 bra 	$L__BB21_6;
	mov.u32 	%r343, %r17;
	mov.u32 	%r344, %r16;
$L__BB21_5:
	.pragma "nounroll";
	mov.b32 	%r109, 0;
	st.shared.u32 	[%r343+-8192], %r109;
	st.shared.u32 	[%r343+-7168], %r109;
	st.shared.u32 	[%r343+-6144], %r109;
	st.shared.u32 	[%r343+-5120], %r109;
	st.shared.u32 	[%r343+-4096], %r109;
	st.shared.u32 	[%r343+-3072], %r109;
	st.shared.u32 	[%r343+-2048], %r109;
	st.shared.u32 	[%r343+-1024], %r109;
	st.shared.u32 	[%r343], %r109;
	st.shared.u32 	[%r343+1024], %r109;
	st.shared.u32 	[%r343+2048], %r109;
	st.shared.u32 	[%r343+3072], %r109;
	st.shared.u32 	[%r343+4096], %r109;
	st.shared.u32 	[%r343+5120], %r109;
	st.shared.u32 	[%r343+6144], %r109;
	st.shared.u32 	[%r343+7168], %r109;
	add.s32 	%r344, %r344, 16;
	add.s32 	%r343, %r343, 16384;
	setp.ne.s32 	%p6, %r344, 0;
	mov.u32 	%r346, %r7;
	@%p6 bra 	$L__BB21_5;
$L__BB21_6:
	add.s32 	%r23, %r2, -1;
	setp.eq.s32 	%p7, %r2, 0;
	@%p7 bra 	$L__BB21_16;
	setp.lt.u32 	%p8, %r23, 7;
	@%p8 bra 	$L__BB21_9;
	shl.b32 	%r110, %r346, 10;
	add.s32 	%r111, %r6, %r110;
	mov.b32 	%r112, 0;
	st.shared.u32 	[%r111], %r112;
	st.shared.u32 	[%r111+1024], %r112;
	st.shared.u32 	[%r111+2048], %r112;
	st.shared.u32 	[%r111+3072], %r112;
	st.shared.u32 	[%r111+4096], %r112;
	st.shared.u32 	[%r111+5120], %r112;
	st.shared.u32 	[%r111+6144], %r112;
	st.shared.u32 	[%r111+7168], %r112;
	add.s32 	%r346, %r346, 8;
$L__BB21_9:
	setp.eq.s32 	%p9, %r3, 0;
	@%p9 bra 	$L__BB21_16;
	setp.lt.u32 	%p10, %r4, 3;
	@%p10 bra 	$L__BB21_12;
	shl.b32 	%r113, %r346, 10;
	add.s32 	%r114, %r6, %r113;
	mov.b32 	%r115, 0;
	st.shared.u32 	[%r114], %r115;
	st.shared.u32 	[%r114+1024], %r115;
	st.shared.u32 	[%r114+2048], %r115;
	st.shared.u32 	[%r114+3072], %r115;
	add.s32 	%r346, %r346, 4;
$L__BB21_12:
	setp.eq.s32 	%p11, %r5, 0;
	@%p11 bra 	$L__BB21_16;
	setp.eq.s32 	%p12, %r5, 1;
	shl.b32 	%r116, %r346, 10;
	add.s32 	%r28, %r6, %r116;
	mov.b32 	%r117, 0;
	st.shared.u32 	[%r28], %r117;
	@%p12 bra 	$L__BB21_16;
	setp.eq.s32 	%p13, %r5, 2;
	mov.b32 	%r118, 0;
	st.shared.u32 	[%r28+1024], %r118;
	@%p13 bra 	$L__BB21_16;
	mov.b32 	%r119, 0;
	st.shared.u32 	[%r28+2048], %r119;
$L__BB21_16:
	cvt.u32.u64 	%r120, %rd5;
	setp.gt.u32 	%p14, %r120, 127;
	@%p14 bra 	$L__BB21_30;
	setp.lt.u32 	%p15, %r1, 15;
	mov.b32 	%r350, 0;
	@%p15 bra 	$L__BB21_20;
	mov.b32 	%r348, 0;
$L__BB21_19:
	.pragma "nounroll";
	shl.b32 	%r123, %r348, 10;
	add.s32 	%r124, %r6, %r123;
	mov.b32 	%r125, 0;
	st.shared.u32 	[%r124+512], %r125;
	st.shared.u32 	[%r124+1536], %r125;
	st.shared.u32 	[%r124+2560], %r125;
	st.shared.u32 	[%r124+3584], %r125;
	st.shared.u32 	[%r124+4608], %r125;
	st.shared.u32 	[%r124+5632], %r125;
	st.shared.u32 	[%r124+6656], %r125;
	st.shared.u32 	[%r124+7680], %r125;
	st.shared.u32 	[%r124+8704], %r125;
	st.shared.u32 	[%r124+9728], %r125;
	st.shared.u32 	[%r124+10752], %r125;
	st.shared.u32 	[%r124+11776], %r125;
	st.shared.u32 	[%r124+12800], %r125;
	st.shared.u32 	[%r124+13824], %r125;
	st.shared.u32 	[%r124+14848], %r125;
	st.shared.u32 	[%r124+15872], %r125;
	add.s32 	%r348, %r348, 16;
	setp.ne.s32 	%p16, %r348, %r7;
	mov.u32 	%r350, %r7;
	@%p16 bra 	$L__BB21_19;
$L__BB21_20:
	setp.eq.s32 	%p17, %r2, 0;
	@%p17 bra 	$L__BB21_30;
	setp.lt.u32 	%p18, %r23, 7;
	@%p18 bra 	$L__BB21_23;
	shl.b32 	%r126, %r350, 10;
	add.s32 	%r127, %r6, %r126;
	mov.b32 	%r128, 0;
	st.shared.u32 	[%r127+512], %r128;
	st.shared.u32 	[%r127+1536], %r128;
	st.shared.u32 	[%r127+2560], %r128;
	st.shared.u32 	[%r127+3584], %r128;
	st.shared.u32 	[%r127+4608], %r128;
	st.shared.u32 	[%r127+5632], %r128;
	st.shared.u32 	[%r127+6656], %r128;
	st.shared.u32 	[%r127+7680], %r128;
	add.s32 	%r350, %r350, 8;
$L__BB21_23:
	setp.eq.s32 	%p19, %r3, 0;
	@%p19 bra 	$L__BB21_30;
	setp.lt.u32 	%p20, %r4, 3;
	@%p20 bra 	$L__BB21_26;
	shl.b32 	%r129, %r350, 10;
	add.s32 	%r130, %r6, %r129;
	mov.b32 	%r131, 0;
	st.shared.u32 	[%r130+512], %r131;
	st.shared.u32 	[%r130+1536], %r131;
	st.shared.u32 	[%r130+2560], %r131;
	st.shared.u32 	[%r130+3584], %r131;
	add.s32 	%r350, %r350, 4;
$L__BB21_26:
	setp.eq.s32 	%p21, %r5, 0;
	@%p21 bra 	$L__BB21_30;
	setp.eq.s32 	%p22, %r5, 1;
	shl.b32 	%r132, %r350, 10;
	add.s32 	%r36, %r6, %r132;
	mov.b32 	%r133, 0;
	st.shared.u32 	[%r36+512], %r133;
	@%p22 bra 	$L__BB21_30;
	setp.eq.s32 	%p23, %r5, 2;
	mov.b32 	%r134, 0;
	st.shared.u32 	[%r36+1536], %r134;
	@%p23 bra 	$L__BB21_30;
	mov.b32 	%r135, 0;
	st.shared.u32 	[%r36+2560], %r135;
$L__BB21_30:
	bar.sync 	0;
	bar.sync 	0;
	shl.b64 	%rd8, %rd230, 30;
	sub.s64 	%rd87, %rd80, %rd8;
	min.u64 	%rd9, %rd87, 1073741824;
	setp.le.u64 	%p24, %rd9, %rd3;
	@%p24 bra 	$L__BB21_70;
	mov.u64 	%rd231, %rd3;
$L__BB21_32:
	add.s64 	%rd11, %rd231, %rd8;
	sub.s64 	%rd12, %rd80, %rd11;
	setp.lt.u64 	%p25, %rd12, 2048;
	@%p25 bra 	$L__BB21_34;
	add.s64 	%rd106, %rd11, %rd5;
	shl.b64 	%rd107, %rd106, 3;
	add.s64 	%rd108, %rd1, %rd107;
	ld.global.u64 	%rd262, [%rd108];
	ld.global.u64 	%rd261, [%rd108+1024];
	ld.global.u64 	%rd260, [%rd108+2048];
	ld.global.u64 	%rd259, [%rd108+3072];
	ld.global.u64 	%rd258, [%rd108+4096];
	ld.global.u64 	%rd257, [%rd108+5120];
	ld.global.u64 	%rd256, [%rd108+6144];
	ld.global.u64 	%rd255, [%rd108+7168];
	ld.global.u64 	%rd254, [%rd108+8192];
	ld.global.u64 	%rd253, [%rd108+9216];
	ld.global.u64 	%rd252, [%rd108+10240];
	ld.global.u64 	%rd251, [%rd108+11264];
	ld.global.u64 	%rd250, [%rd108+12288];
	ld.global.u64 	%rd249, [%rd108+13312];
	ld.global.u64 	%rd248, [%rd108+14336];
	ld.global.u64 	%rd247, [%rd108+15360];
	bra.uni 	$L__BB21_66;
$L__BB21_34:
	cvt.u32.u64 	%r136, %rd5;
	cvt.u32.u64 	%r37, %rd12;
	setp.ge.s32 	%p26, %r136, %r37;
	add.s64 	%rd89, %rd11, %rd5;
	shl.b64 	%rd90, %rd89, 3;
	add.s64 	%rd29, %rd1, %rd90;
	mov.b64 	%rd262, -1;
	@%p26 bra 	$L__BB21_36;
	ld.global.u64 	%rd262, [%rd29];
$L__BB21_36:
	setp.ge.s32 	%p27, %r8, %r37;
	mov.b64 	%rd261, -1;
	@%p27 bra 	$L__BB21_38;
	ld.global.u64 	%rd261, [%rd29+1024];
$L__BB21_38:
	setp.ge.s32 	%p28, %r9, %r37;
	mov.b64 	%rd260, -1;
	@%p28 bra 	$L__BB21_40;
	ld.global.u64 	%rd260, [%rd29+2048];
$L__BB21_40:
	mov.u32 	%r137, %tid.x;
	add.s32 	%r138, %r137, 384;
	setp.ge.s32 	%p29, %r138, %r37;
	mov.b64 	%rd259, -1;
	@%p29 bra 	$L__BB21_42;
	ld.global.u64 	%rd259, [%rd29+3072];
$L__BB21_42:
	setp.ge.s32 	%p30, %r10, %r37;
	mov.b64 	%rd258, -1;
	@%p30 bra 	$L__BB21_44;
	ld.global.u64 	%rd258, [%rd29+4096];
$L__BB21_44:
	setp.ge.s32 	%p31, %r11, %r37;
	mov.b64 	%rd257, -1;
	@%p31 bra 	$L__BB21_46;
	ld.global.u64 	%rd257, [%rd29+5120];
$L__BB21_46:
	setp.ge.s32 	%p32, %r12, %r37;
	mov.b64 	%rd256, -1;
	@%p32 bra 	$L__BB21_48;
	ld.global.u64 	%rd256, [%rd29+6144];
$L__BB21_48:
	add.s32 	%r140, %r137, 896;
	setp.ge.s32 	%p33, %r140, %r37;
	mov.b64 	%rd255, -1;
	@%p33 bra 	$L__BB21_50;
	ld.global.u64 	%rd255, [%rd29+7168];
$L__BB21_50:
	or.b32  	%r142, %r137, 1024;
	setp.ge.s32 	%p34, %r142, %r37;
	mov.b64 	%rd254, -1;
	@%p34 bra 	$L__BB21_52;
	ld.global.u64 	%rd254, [%rd29+8192];
$L__BB21_52:
	add.s32 	%r144, %r137, 1152;
	setp.ge.s32 	%p35, %r144, %r37;
	mov.b64 	%rd253, -1;
	@%p35 bra 	$L__BB21_54;
	ld.global.u64 	%rd253, [%rd29+9216];
$L__BB21_54:
	add.s32 	%r146, %r137, 1280;
	setp.ge.s32 	%p36, %r146, %r37;
	mov.b64 	%rd252, -1;
	@%p36 bra 	$L__BB21_56;
	ld.global.u64 	%rd252, [%rd29+10240];
$L__BB21_56:
	add.s32 	%r148, %r137, 1408;
	setp.ge.s32 	%p37, %r148, %r37;
	mov.b64 	%rd251, -1;
	@%p37 bra 	$L__BB21_58;
	ld.global.u64 	%rd251, [%rd29+11264];
$L__BB21_58:
	add.s32 	%r150, %r137, 1536;
	setp.ge.s32 	%p38, %r150, %r37;
	mov.b64 	%rd250, -1;
	@%p38 bra 	$L__BB21_60;
	ld.global.u64 	%rd250, [%rd29+12288];
$L__BB21_60:
	add.s32 	%r152, %r137, 1664;
	setp.ge.s32 	%p39, %r152, %r37;
	mov.b64 	%rd249, -1;
	@%p39 bra 	$L__BB21_62;
	ld.global.u64 	%rd249, [%rd29+13312];
$L__BB21_62:
	add.s32 	%r154, %r137, 1792;
	setp.ge.s32 	%p40, %r154, %r37;
	mov.b64 	%rd248, -1;
	@%p40 bra 	$L__BB21_64;
	ld.global.u64 	%rd248, [%rd29+14336];
$L__BB21_64:
	setp.ge.s32 	%p41, %r13, %r37;
	mov.b64 	%rd247, -1;
	@%p41 bra 	$L__BB21_66;
	ld.global.u64 	%rd247, [%rd29+15360];
$L__BB21_66:
	setp.le.s32 	%p42, %r94, %r93;
	@%p42 bra 	$L__BB21_69;
	mov.b32 	%r352, 0;
	mov.u32 	%r353, %r93;
$L__BB21_68:
	sub.s32 	%r156, %r94, %r353;
	shl.b32 	%r157, %r352, 10;
	mov.u32 	%r158, _ZZN3cub18CUB_300001_SM_10006detail10radix_sort30DeviceRadixSortHistogramKernelINS1_5radix10policy_hubImNS0_8NullTypeEyE10Policy1000ELNS0_9SortOrderE0EmyNS1_21identity_decomposer_tEEEvPT2_PKT1_SB_iiT3_E12temp_storage;
	add.s32 	%r159, %r158, %r157;
	min.s32 	%r160, %r156, 8;
	mov.b32 	%r161, -1;
	shl.b32 	%r162, %r161, %r160;
	not.b32 	%r163, %r162;
	shr.u64 	%rd109, %rd262, %r353;
	cvt.u32.u64 	%r164, %rd109;
	and.b32  	%r165, %r164, %r163;
	shl.b32 	%r166, %r165, 2;
	add.s32 	%r167, %r159, %r166;
	atom.shared.add.u32 	%r168, [%r167], 1;
	shr.u64 	%rd110, %rd261, %r353;
	cvt.u32.u64 	%r169, %rd110;
	and.b32  	%r170, %r169, %r163;
	shl.b32 	%r171, %r170, 2;
	add.s32 	%r172, %r159, %r171;
	atom.shared.add.u32 	%r173, [%r172], 1;
	shr.u64 	%rd111, %rd260, %r353;
	cvt.u32.u64 	%r174, %rd111;
	and.b32  	%r175, %r174, %r163;
	shl.b32 	%r176, %r175, 2;
	add.s32 	%r177, %r159, %r176;
	atom.shared.add.u32 	%r178, [%r177], 1;
	shr.u64 	%rd112, %rd259, %r353;
	cvt.u32.u64 	%r179, %rd112;
	and.b32  	%r180, %r179, %r163;
	shl.b32 	%r181, %r180, 2;
	add.s32 	%r182, %r159, %r181;
	atom.shared.add.u32 	%r183, [%r182], 1;
	shr.u64 	%rd113, %rd258, %r353;
	cvt.u32.u64 	%r184, %rd113;
	and.b32  	%r185, %r184, %r163;
	shl.b32 	%r186, %r185, 2;
	add.s32 	%r187, %r159, %r186;
	atom.shared.add.u32 	%r188, [%r187], 1;
	shr.u64 	%rd114, %rd257, %r353;
	cvt.u32.u64 	%r189, %rd114;
	and.b32  	%r190, %r189, %r163;
	shl.b32 	%r191, %r190, 2;
	add.s32 	%r192, %r159, %r191;
	atom.shared.add.u32 	%r193, [%r192], 1;
	shr.u64 	%rd115, %rd256, %r353;
	cvt.u32.u64 	%r194, %rd115;
	and.b32  	%r195, %r194, %r163;
	shl.b32 	%r196, %r195, 2;
	add.s32 	%r197, %r159, %r196;
	atom.shared.add.u32 	%r198, [%r197], 1;
	shr.u64 	%rd116, %rd255, %r353;
	cvt.u32.u64 	%r199, %rd116;
	and.b32  	%r200, %r199, %r163;
	shl.b32 	%r201, %r200, 2;
	add.s32 	%r202, %r159, %r201;
	atom.shared.add.u32 	%r203, [%r202], 1;
	shr.u64 	%rd117, %rd254, %r353;
	cvt.u32.u64 	%r204, %rd117;
	and.b32  	%r205, %r204, %r163;
	shl.b32 	%r206, %r205, 2;
	add.s32 	%r207, %r159, %r206;
	atom.shared.add.u32 	%r208, [%r207], 1;
	shr.u64 	%rd118, %rd253, %r353;
	cvt.u32.u64 	%r209, %rd118;
	and.b32  	%r210, %r209, %r163;
	shl.b32 	%r211, %r210, 2;
	add.s32 	%r212, %r159, %r211;
	atom.shared.add.u32 	%r213, [%r212], 1;
	shr.u64 	%rd119, %rd252, %r353;
	cvt.u32.u64 	%r214, %rd119;
	and.b32  	%r215, %r214, %r163;
	shl.b32 	%r216, %r215, 2;
	add.s32 	%r217, %r159, %r216;
	atom.shared.add.u32 	%r218, [%r217], 1;
	shr.u64 	%rd120, %rd251, %r353;
	cvt.u32.u64 	%r219, %rd120;
	and.b32  	%r220, %r219, %r163;
	shl.b32 	%r221, %r220, 2;
	add.s32 	%r222, %r159, %r221;
	atom.shared.add.u32 	%r223, [%r222], 1;
	shr.u64 	%rd121, %rd250, %r353;
	cvt.u32.u64 	%r224, %rd121;
	and.b32  	%r225, %r224, %r163;
	shl.b32 	%r226, %r225, 2;
	add.s32 	%r227, %r159, %r226;
	atom.shared.add.u32 	%r228, [%r227], 1;
	shr.u64 	%rd122, %rd249, %r353;
	cvt.u32.u64 	%r229, %rd122;
	and.b32  	%r230, %r229, %r163;
	shl.b32 	%r231, %r230, 2;
	add.s32 	%r232, %r159, %r231;
	atom.shared.add.u32 	%r233, [%r232], 1;
	shr.u64 	%rd123, %rd248, %r353;
	cvt.u32.u64 	%r234, %rd123;
	and.b32  	%r235, %r234, %r163;
	shl.b32 	%r236, %r235, 2;
	add.s32 	%r237, %r159, %r236;
	atom.shared.add.u32 	%r238, [%r237], 1;
	shr.u64 	%rd124, %rd247, %r353;
	cvt.u32.u64 	%r239, %rd124;
	and.b32  	%r240, %r239, %r163;
	shl.b32 	%r241, %r240, 2;
	add.s32 	%r242, %r159, %r241;
	atom.shared.add.u32 	%r243, [%r242], 1;
	add.s32 	%r353, %r353, 8;
	add.s32 	%r352, %r352, 1;
	setp.lt.s32 	%p43, %r353, %r94;
	@%p43 bra 	$L__BB21_68;
$L__BB21_69:
	add.s64 	%rd231, %rd231, %rd4;
	setp.lt.u64 	%p44, %rd231, %rd9;
	@%p44 bra 	$L__BB21_32;
$L__BB21_70:
	bar.sync 	0;
	@%p1 bra 	$L__BB21_152;
	setp.lt.u32 	%p45, %r1, 7;
	mov.b32 	%r356, 0;
	@%p45 bra 	$L__BB21_90;
	mov.b32 	%r354, 0;
$L__BB21_73:
	.pragma "nounroll";
	shl.b32 	%r246, %r354, 10;
	add.s32 	%r43, %r6, %r246;
	ld.shared.u32 	%r44, [%r43];
	setp.eq.s32 	%p46, %r44, 0;
	@%p46 bra 	$L__BB21_75;
	cvt.u32.u64 	%r247, %rd5;
	shl.b32 	%r248, %r354, 8;
	add.s32 	%r249, %r248, %r247;
	mul.wide.u32 	%rd125, %r249, 8;
	add.s64 	%rd126, %rd2, %rd125;
	cvt.u64.u32 	%rd127, %r44;
	atom.global.add.u64 	%rd128, [%rd126], %rd127;
$L__BB21_75:
	ld.shared.u32 	%r45, [%r43+1024];
	setp.eq.s32 	%p47, %r45, 0;
	@%p47 bra 	$L__BB21_77;
	cvt.u32.u64 	%r250, %rd5;
	shl.b32 	%r251, %r354, 8;
	add.s32 	%r252, %r251, %r250;
	add.s32 	%r253, %r252, 256;
	mul.wide.u32 	%rd129, %r253, 8;
	add.s64 	%rd130, %rd2, %rd129;
	cvt.u64.u32 	%rd131, %r45;
	atom.global.add.u64 	%rd132, [%rd130], %rd131;
$L__BB21_77:
	ld.shared.u32 	%r46, [%r43+2048];
	setp.eq.s32 	%p48, %r46, 0;
	@%p48 bra 	$L__BB21_79;
	cvt.u32.u64 	%r254, %rd5;
	shl.b32 	%r255, %r354, 8;
	add.s32 	%r256, %r255, %r254;
	add.s32 	%r257, %r256, 512;
	mul.wide.u32 	%rd133, %r257, 8;
	add.s64 	%rd134, %rd2, %rd133;
	cvt.u64.u32 	%rd135, %r46;
	atom.global.add.u64 	%rd136, [%rd134], %rd135;
$L__BB21_79:
	ld.shared.u32 	%r47, [%r43+3072];
	setp.eq.s32 	%p49, %r47, 0;
	@%p49 bra 	$L__BB21_81;
	cvt.u32.u64 	%r258, %rd5;
	shl.b32 	%r259, %r354, 8;
	add.s32 	%r260, %r259, %r258;
	add.s32 	%r261, %r260, 768;
	mul.wide.u32 	%rd137, %r261, 8;
	add.s64 	%rd138, %rd2, %rd137;
	cvt.u64.u32 	%rd139, %r47;
	atom.global.add.u64 	%rd140, [%rd138], %rd139;
$L__BB21_81:
	ld.shared.u32 	%r48, [%r43+4096];
	setp.eq.s32 	%p50, %r48, 0;
	@%p50 bra 	$L__BB21_83;
	cvt.u32.u64 	%r262, %rd5;
	shl.b32 	%r263, %r354, 8;
	add.s32 	%r264, %r263, %r262;
	add.s32 	%r265, %r264, 1024;
	mul.wide.u32 	%rd141, %r265, 8;
	add.s64 	%rd142, %rd2, %rd141;
	cvt.u64.u32 	%rd143, %r48;
	atom.global.add.u64 	%rd144, [%rd142], %rd143;
$L__BB21_83:
	ld.shared.u32 	%r49, [%r43+5120];
	setp.eq.s32 	%p51, %r49, 0;
	@%p51 bra 	$L__BB21_85;
	cvt.u32.u64 	%r266, %rd5;
	shl.b32 	%r267, %r354, 8;
	add.s32 	%r268, %r267, %r266;
	add.s32 	%r269, %r268, 1280;
	mul.wide.u32 	%rd145, %r269, 8;
	add.s64 	%rd146, %rd2, %rd145;
	cvt.u64.u32 	%rd147, %r49;
	atom.global.add.u64 	%rd148, [%rd146], %rd147;
$L__BB21_85:
	ld.shared.u32 	%r50, [%r43+6144];
	setp.eq.s32 	%p52, %r50, 0;
	@%p52 bra 	$L__BB21_87;
	cvt.u32.u64 	%r270, %rd5;
	shl.b32 	%r271, %r354, 8;
	add.s32 	%r272, %r271, %r270;
	add.s32 	%r273, %r272, 1536;
	mul.wide.u32 	%rd149, %r273, 8;
	add.s64 	%rd150, %rd2, %rd149;
	cvt.u64.u32 	%rd151, %r50;
	atom.global.add.u64 	%rd152, [%rd150], %rd151;
$L__BB21_87:
	ld.shared.u32 	%r51, [%r43+7168];
	setp.eq.s32 	%p53, %r51, 0;
	@%p53 bra 	$L__BB21_89;
	cvt.u32.u64 	%r274, %rd5;
	shl.b32 	%r275, %r354, 8;
	add.s32 	%r276, %r275, %r274;
	add.s32 	%r277, %r276, 1792;
	mul.wide.u32 	%rd153, %r277, 8;
	add.s64 	%rd154, %rd2, %rd153;
	cvt.u64.u32 	%rd155, %r51;
	atom.global.add.u64 	%rd156, [%rd154], %rd155;
$L__BB21_89:
	add.s32 	%r354, %r354, 8;
	setp.ne.s32 	%p54, %r354, %r14;
	mov.u32 	%r356, %r14;
	@%p54 bra 	$L__BB21_73;
$L__BB21_90:
	add.s32 	%r54, %r5, -1;
	setp.eq.s32 	%p55, %r3, 0;
	@%p55 bra 	$L__BB21_111;
	setp.lt.u32 	%p56, %r4, 3;
	@%p56 bra 	$L__BB21_101;
	shl.b32 	%r278, %r356, 10;
	add.s32 	%r55, %r6, %r278;
	ld.shared.u32 	%r56, [%r55];
	setp.eq.s32 	%p57, %r56, 0;
	@%p57 bra 	$L__BB21_94;
	cvt.u32.u64 	%r279, %rd5;
	shl.b32 	%r280, %r356, 8;
	add.s32 	%r281, %r280, %r279;
	mul.wide.u32 	%rd157, %r281, 8;
	add.s64 	%rd158, %rd2, %rd157;
	cvt.u64.u32 	%rd159, %r56;
	atom.global.add.u64 	%rd160, [%rd158], %rd159;
$L__BB21_94:
	ld.shared.u32 	%r57, [%r55+1024];
	setp.eq.s32 	%p58, %r57, 0;
	@%p58 bra 	$L__BB21_96;
	cvt.u32.u64 	%r282, %rd5;
	shl.b32 	%r283, %r356, 8;
	add.s32 	%r284, %r283, %r282;
	add.s32 	%r285, %r284, 256;
	mul.wide.u32 	%rd161, %r285, 8;
	add.s64 	%rd162, %rd2, %rd161;
	cvt.u64.u32 	%rd163, %r57;
	atom.global.add.u64 	%rd164, [%rd162], %rd163;
$L__BB21_96:
	ld.shared.u32 	%r58, [%r55+2048];
	setp.eq.s32 	%p59, %r58, 0;
	@%p59 bra 	$L__BB21_98;
	cvt.u32.u64 	%r286, %rd5;
	shl.b32 	%r287, %r356, 8;
	add.s32 	%r288, %r287, %r286;
	add.s32 	%r289, %r288, 512;
	mul.wide.u32 	%rd165, %r289, 8;
	add.s64 	%rd166, %rd2, %rd165;
	cvt.u64.u32 	%rd167, %r58;
	atom.global.add.u64 	%rd168, [%rd166], %rd167;
$L__BB21_98:
	ld.shared.u32 	%r59, [%r55+3072];
	setp.eq.s32 	%p60, %r59, 0;
	@%p60 bra 	$L__BB21_100;
	cvt.u32.u64 	%r290, %rd5;
	shl.b32 	%r291, %r356, 8;
	add.s32 	%r292, %r291, %r290;
	add.s32 	%r293, %r292, 768;
	mul.wide.u32 	%rd169, %r293, 8;
	add.s64 	%rd170, %rd2, %rd169;
	cvt.u64.u32 	%rd171, %r59;
	atom.global.add.u64 	%rd172, [%rd170], %rd171;
$L__BB21_100:
	add.s32 	%r356, %r356, 4;
$L__BB21_101:
	setp.eq.s32 	%p61, %r5, 0;
	@%p61 bra 	$L__BB21_111;
	setp.eq.s32 	%p62, %r54, 0;
	@%p62 bra 	$L__BB21_108;
	shl.b32 	%r294, %r356, 10;
	add.s32 	%r62, %r6, %r294;
	ld.shared.u32 	%r63, [%r62];
	setp.eq.s32 	%p63, %r63, 0;
	@%p63 bra 	$L__BB21_105;
	cvt.u32.u64 	%r295, %rd5;
	shl.b32 	%r296, %r356, 8;
	add.s32 	%r297, %r296, %r295;
	mul.wide.u32 	%rd173, %r297, 8;
	add.s64 	%rd174, %rd2, %rd173;
	cvt.u64.u32 	%rd175, %r63;
	atom.global.add.u64 	%rd176, [%rd174], %rd175;
$L__BB21_105:
	ld.shared.u32 	%r64, [%r62+1024];
	setp.eq.s32 	%p64, %r64, 0;
	@%p64 bra 	$L__BB21_107;
	cvt.u32.u64 	%r298, %rd5;
	shl.b32 	%r299, %r356, 8;
	add.s32 	%r300, %r299, %r298;
	add.s32 	%r301, %r300, 256;
	mul.wide.u32 	%rd177, %r301, 8;
	add.s64 	%rd178, %rd2, %rd177;
	cvt.u64.u32 	%rd179, %r64;
	atom.global.add.u64 	%rd180, [%rd178], %rd179;
$L__BB21_107:
	add.s32 	%r356, %r356, 2;
$L__BB21_108:
	setp.eq.s32 	%p65, %r15, 0;
	@%p65 bra 	$L__BB21_111;
	shl.b32 	%r302, %r356, 10;
	add.s32 	%r303, %r6, %r302;
	ld.shared.u32 	%r67, [%r303];
	setp.eq.s32 	%p66, %r67, 0;
	@%p66 bra 	$L__BB21_111;
	cvt.u32.u64 	%r304, %rd5;
	shl.b32 	%r305, %r356, 8;
	add.s32 	%r306, %r305, %r304;
	mul.wide.u32 	%rd181, %r306, 8;
	add.s64 	%rd182, %rd2, %rd181;
	cvt.u64.u32 	%rd183, %r67;
	atom.global.add.u64 	%rd184, [%rd182], %rd183;
$L__BB21_111:
	cvt.u32.u64 	%r307, %rd5;
	setp.gt.u32 	%p67, %r307, 127;
	@%p67 bra 	$L__BB21_152;
	setp.lt.u32 	%p68, %r1, 7;
	mov.b32 	%r360, 0;
	@%p68 bra 	$L__BB21_131;
	mov.b32 	%r358, 0;
$L__BB21_114:
	.pragma "nounroll";
	shl.b32 	%r311, %r358, 10;
	add.s32 	%r69, %r6, %r311;
	ld.shared.u32 	%r70, [%r69+512];
	setp.eq.s32 	%p69, %r70, 0;
	shl.b32 	%r312, %r358, 8;
	add.s32 	%r313, %r312, %r307;
	mul.wide.u32 	%rd185, %r313, 8;
	add.s64 	%rd78, %rd2, %rd185;
	@%p69 bra 	$L__BB21_116;
	cvt.u64.u32 	%rd186, %r70;
	atom.global.add.u64 	%rd187, [%rd78+1024], %rd186;
$L__BB21_116:
	ld.shared.u32 	%r71, [%r69+1536];
	setp.eq.s32 	%p70, %r71, 0;
	@%p70 bra 	$L__BB21_118;
	cvt.u64.u32 	%rd188, %r71;
	atom.global.add.u64 	%rd189, [%rd78+3072], %rd188;
$L__BB21_118:
	ld.shared.u32 	%r72, [%r69+2560];
	setp.eq.s32 	%p71, %r72, 0;
	@%p71 bra 	$L__BB21_120;
	cvt.u64.u32 	%rd190, %r72;
	atom.global.add.u64 	%rd191, [%rd78+5120], %rd190;
$L__BB21_120:
	ld.shared.u32 	%r73, [%r69+3584];
	setp.eq.s32 	%p72, %r73, 0;
	@%p72 bra 	$L__BB21_122;
	cvt.u64.u32 	%rd192, %r73;
	atom.global.add.u64 	%rd193, [%rd78+7168], %rd192;
$L__BB21_122:
	ld.shared.u32 	%r74, [%r69+4608];
	setp.eq.s32 	%p73, %r74, 0;
	@%p73 bra 	$L__BB21_124;
	cvt.u64.u32 	%rd194, %r74;
	atom.global.add.u64 	%rd195, [%rd78+9216], %rd194;
$L__BB21_124:
	ld.shared.u32 	%r75, [%r69+5632];
	setp.eq.s32 	%p74, %r75, 0;
	@%p74 bra 	$L__BB21_126;
	cvt.u64.u32 	%rd196, %r75;
	atom.global.add.u64 	%rd197, [%rd78+11264], %rd196;
$L__BB21_126:
	ld.shared.u32 	%r76, [%r69+6656];
	setp.eq.s32 	%p75, %r76, 0;
	@%p75 bra 	$L__BB21_128;
	cvt.u64.u32 	%rd198, %r76;
	atom.global.add.u64 	%rd199, [%rd78+13312], %rd198;
$L__BB21_128:
	ld.shared.u32 	%r77, [%r69+7680];
	setp.eq.s32 	%p76, %r77, 0;
	@%p76 bra 	$L__BB21_130;
	cvt.u64.u32 	%rd200, %r77;
	atom.global.add.u64 	%rd201, [%rd78+15360], %rd200;
$L__BB21_130:
	add.s32 	%r358, %r358, 8;
	setp.ne.s32 	%p77, %r358, %r14;
	mov.u32 	%r360, %r14;
	@%p77 bra 	$L__BB21_114;
$L__BB21_131:
	setp.eq.s32 	%p78, %r3, 0;
	@%p78 bra 	$L__BB21_152;
	setp.lt.u32 	%p79, %r4, 3;
	@%p79 bra 	$L__BB21_142;
	shl.b32 	%r314, %r360, 10;
	add.s32 	%r80, %r6, %r314;
	ld.shared.u32 	%r81, [%r80+512];
	setp.eq.s32 	%p80, %r81, 0;
	@%p80 bra 	$L__BB21_135;
	shl.b32 	%r316, %r360, 8;
	add.s32 	%r317, %r316, %r307;
	mul.wide.u32 	%rd202, %r317, 8;
	add.s64 	%rd203, %rd2, %rd202;
	cvt.u64.u32 	%rd204, %r81;
	atom.global.add.u64 	%rd205, [%rd203+1024], %rd204;
$L__BB21_135:
	ld.shared.u32 	%r82, [%r80+1536];
	setp.eq.s32 	%p81, %r82, 0;
	@%p81 bra 	$L__BB21_137;
	shl.b32 	%r319, %r360, 8;
	add.s32 	%r320, %r319, %r307;
	add.s32 	%r321, %r320, 256;
	mul.wide.u32 	%rd206, %r321, 8;
	add.s64 	%rd207, %rd2, %rd206;
	cvt.u64.u32 	%rd208, %r82;
	atom.global.add.u64 	%rd209, [%rd207+1024], %rd208;
$L__BB21_137:
	ld.shared.u32 	%r83, [%r80+2560];
	setp.eq.s32 	%p82, %r83, 0;
	@%p82 bra 	$L__BB21_139;
	shl.b32 	%r323, %r360, 8;
	add.s32 	%r324, %r323, %r307;
	add.s32 	%r325, %r324, 512;
	mul.wide.u32 	%rd210, %r325, 8;
	add.s64 	%rd211, %rd2, %rd210;
	cvt.u64.u32 	%rd212, %r83;
	atom.global.add.u64 	%rd213, [%rd211+1024], %rd212;
$L__BB21_139:
	ld.shared.u32 	%r84, [%r80+3584];
	setp.eq.s32 	%p83, %r84, 0;
	@%p83 bra 	$L__BB21_141;
	shl.b32 	%r327, %r360, 8;
	add.s32 	%r328, %r327, %r307;
	add.s32 	%r329, %r328, 768;
	mul.wide.u32 	%rd214, %r329, 8;
	add.s64 	%rd215, %rd2, %rd214;
	cvt.u64.u32 	%rd216, %r84;
	atom.global.add.u64 	%rd217, [%rd215+1024], %rd216;
$L__BB21_141:
	add.s32 	%r360, %r360, 4;
$L__BB21_142:
	setp.eq.s32 	%p84, %r5, 0;
	@%p84 bra 	$L__BB21_152;
	setp.eq.s32 	%p85, %r54, 0;
	@%p85 bra 	$L__BB21_149;
	shl.b32 	%r330, %r360, 10;
	add.s32 	%r87, %r6, %r330;
	ld.shared.u32 	%r88, [%r87+512];
	setp.eq.s32 	%p86, %r88, 0;
	@%p86 bra 	$L__BB21_146;
	shl.b32 	%r332, %r360, 8;
	add.s32 	%r333, %r332, %r307;
	mul.wide.u32 	%rd218, %r333, 8;
	add.s64 	%rd219, %rd2, %rd218;
	cvt.u64.u32 	%rd220, %r88;
	atom.global.add.u64 	%rd221, [%rd219+1024], %rd220;
$L__BB21_146:
	ld.shared.u32 	%r89, [%r87+1536];
	setp.eq.s32 	%p87, %r89, 0;
	@%p87 bra 	$L__BB21_148;
	shl.b32 	%r335, %r360, 8;
	add.s32 	%r336, %r335, %r307;
	add.s32 	%r337, %r336, 256;
	mul.wide.u32 	%rd222, %r337, 8;
	add.s64 	%rd223, %rd2, %rd222;
	cvt.u64.u32 	%rd224, %r89;
	atom.global.add.u64 	%rd225, [%rd223+1024], %rd224;
$L__BB21_148:
	add.s32 	%r360, %r360, 2;
$L__BB21_149:
	setp.eq.s32 	%p88, %r15, 0;
	@%p88 bra 	$L__BB21_152;
	shl.b32 	%r338, %r360, 10;
	add.s32 	%r339, %r6, %r338;
	ld.shared.u32 	%r92, [%r339+512];
	setp.eq.s32 	%p89, %r92, 0;
	@%p89 bra 	$L__BB21_152;
	shl.b32 	%r341, %r360, 8;
	add.s32 	%r342, %r341, %r307;
	mul.wide.u32 	%rd226, %r342, 8;
	add.s64 	%rd227, %rd2, %rd226;
	cvt.u64.u32 	%rd228, %r92;
	atom.global.add.u64 	%rd229, [%rd227+1024], %rd228;
$L__BB21_152:
	bar.sync 	0;
	add.s64 	%rd230, %rd230, 1;
	setp.ne.s64 	%p90, %rd230, %rd6;
	@%p90 bra 	$L__BB21_2;
$L__BB21_153:
	ret;

}
	// .globl	_ZN3cub18CUB_300001_SM_10006detail10radix_sort33DeviceRadixSortExclusiveSumKernelINS1_5radix10policy_hubImNS0_8NullTypeEyE10Policy1000EyEEvPT0_
.visible .entry _ZN3cub18CUB_300001_SM_10006detail10radix_sort33DeviceRadixSortExclusiveSumKernelINS1_5radix10policy_hubImNS0_8NullTypeEyE10Policy1000EyEEvPT0_(
	.param .u64 .ptr .align 1 _ZN3cub18CUB_300001_SM_10006detail10radix_sort33DeviceRadixSortExclusiveSumKernelINS1_5radix10policy_hubImNS0_8NullTypeEyE10Policy1000EyEEvPT0__param_0
)
{
	.reg .pred 	%p<4>;
	.reg .b32 	%r<28>;
	.reg .b64 	%rd<54>;
	// demoted variable
	.shared .align 16 .b8 _ZZN3cub18CUB_300001_SM_10006detail10radix_sort33DeviceRadixSortExclusiveSumKernelINS1_5radix10policy_hubImNS0_8NullTypeEyE10Policy1000EyEEvPT0_E12temp_storage[2336];
	ld.param.u64 	%rd5, [_ZN3cub18CUB_300001_SM_10006detail10radix_sort33DeviceRadixSortExclusiveSumKernelINS1_5radix10policy_hubImNS0_8NullTypeEyE10Policy1000EyEEvPT0__param_0];
	cvta.to.global.u64 	%rd6, %rd5;
	mov.u32 	%r3, %ctaid.x;
	shl.b32 	%r4, %r3, 8;
	mov.u32 	%r1, %tid.x;
	setp.gt.u32 	%p1, %r1, 255;
	add.s32 	%r5, %r4, %r1;
	mul.wide.s32 	%rd7, %r5, 8;
	add.s64 	%rd1, %rd6, %rd7;
	@%p1 bra 	$L__BB22_2;
	ld.global.u64 	%rd53, [%rd1];
$L__BB22_2:
	shr.u32 	%r6, %r1, 3;
	add.s32 	%r7, %r6, %r1;
	shl.b32 	%r8, %r7, 3;
	mov.u32 	%r9, _ZZN3cub18CUB_300001_SM_10006detail10radix_sort33DeviceRadixSortExclusiveSumKernelINS1_5radix10policy_hubImNS0_8NullTypeEyE10Policy1000EyEEvPT0_E12temp_storage;
	add.s32 	%r10, %r9, %r8;
	add.s32 	%r2, %r10, 16;
	st.shared.u64 	[%r10+16], %rd53;
	bar.sync 	0;
	setp.gt.u32 	%p2, %r1, 31;
	@%p2 bra 	$L__BB22_4;
	mad.lo.s32 	%r27, %r1, 72, %r9;
	ld.shared.u64 	%rd23, [%r27+16];
	ld.shared.u64 	%rd24, [%r27+24];
	ld.shared.u64 	%rd25, [%r27+32];
	ld.shared.u64 	%rd26, [%r27+40];
	ld.shared.u64 	%rd27, [%r27+48];
	ld.shared.u64 	%rd28, [%r27+56];
	ld.shared.u64 	%rd29, [%r27+64];
	ld.shared.u64 	%rd30, [%r27+72];
	add.s64 	%rd31, %rd24, %rd23;
	add.s64 	%rd32, %rd31, %rd25;
	add.s64 	%rd33, %rd32, %rd26;
	add.s64 	%rd34, %rd33, %rd27;
	add.s64 	%rd35, %rd34, %rd28;
	add.s64 	%rd36, %rd35, %rd29;
	add.s64 	%rd10, %rd36, %rd30;
	mov.b32 	%r11, 1;
	mov.b32 	%r24, 0;
	mov.b32 	%r25, -1;
	// begin inline asm
	{  .reg .u64 r0;  .reg .u32 lo;  .reg .u32 hi;  .reg .pred p;  mov.b64 {lo, hi}, %rd10;  shfl.sync.up.b32 lo|p, lo, %r11, %r24, %r25;  shfl.sync.up.b32 hi|p, hi, %r11, %r24, %r25;  mov.b64 r0, {lo, hi};  @p add.u64 r0, r0, %rd10;  mov.u64 %rd8, r0;}
	// end inline asm
	mov.b32 	%r14, 2;
	// begin inline asm
	{  .reg .u64 r0;  .reg .u32 lo;  .reg .u32 hi;  .reg .pred p;  mov.b64 {lo, hi}, %rd8;  shfl.sync.up.b32 lo|p, lo, %r14, %r24, %r25;  shfl.sync.up.b32 hi|p, hi, %r14, %r24, %r25;  mov.b64 r0, {lo, hi};  @p add.u64 r0, r0, %rd8;  mov.u64 %rd11, r0;}
	// end inline asm
	mov.b32 	%r17, 4;
	// begin inline asm
	{  .reg .u64 r0;  .reg .u32 lo;  .reg .u32 hi;  .reg .pred p;  mov.b64 {lo, hi}, %rd11;  shfl.sync.up.b32 lo|p, lo, %r17, %r24, %r25;  shfl.sync.up.b32 hi|p, hi, %r17, %r24, %r25;  mov.b64 r0, {lo, hi};  @p add.u64 r0, r0, %rd11;  mov.u64 %rd14, r0;}
	// end inline asm
	mov.b32 	%r20, 8;
	// begin inline asm
	{  .reg .u64 r0;  .reg .u32 lo;  .reg .u32 hi;  .reg .pred p;  mov.b64 {lo, hi}, %rd14;  shfl.sync.up.b32 lo|p, lo, %r20, %r24, %r25;  shfl.sync.up.b32 hi|p, hi, %r20, %r24, %r25;  mov.b64 r0, {lo, hi};  @p add.u64 r0, r0, %rd14;  mov.u64 %rd17, r0;}
	// end inline asm
	mov.b32 	%r23, 16;
	// begin inline asm
	{  .reg .u64 r0;  .reg .u32 lo;  .reg .u32 hi;  .reg .pred p;  mov.b64 {lo, hi}, %rd17;  shfl.sync.up.b32 lo|p, lo, %r23, %r24, %r25;  shfl.sync.up.b32 hi|p, hi, %r23, %r24, %r25;  mov.b64 r0, {lo, hi};  @p add.u64 r0, r0, %rd17;  mov.u64 %rd20, r0;}
	// end inline asm
	sub.s64 	%rd37, %rd20, %rd10;
	ld.shared.u64 	%rd38, [%r27+16];
	ld.shared.u64 	%rd39, [%r27+24];
	ld.shared.u64 	%rd40, [%r27+32];
	ld.shared.u64 	%rd41, [%r27+40];
	ld.shared.u64 	%rd42, [%r27+48];
	ld.shared.u64 	%rd43, [%r27+56];
	ld.shared.u64 	%rd44, [%r27+64];
	add.s64 	%rd45, %rd38, %rd37;
	add.s64 	%rd46, %rd39, %rd45;
	add.s64 	%rd47, %rd40, %rd46;
	add.s64 	%rd48, %rd41, %rd47;
	add.s64 	%rd49, %rd42, %rd48;
	add.s64 	%rd50, %rd43, %rd49;
	add.s64 	%rd51, %rd44, %rd50;
	st.shared.u64 	[%r27+16], %rd37;
	st.shared.u64 	[%r27+24], %rd45;
	st.shared.u64 	[%r27+32], %rd46;
	st.shared.u64 	[%r27+40], %rd47;
	st.shared.u64 	[%r27+48], %rd48;
	st.shared.u64 	[%r27+56], %rd49;
	st.shared.u64 	[%r27+64], %rd50;
	st.shared.u64 	[%r27+72], %rd51;
$L__BB22_4:
	setp.gt.u32 	%p3, %r1, 255;
	bar.sync 	0;
	@%p3 bra 	$L__BB22_6;
	ld.shared.u64 	%rd52, [%r2];
	st.global.u64 	[%rd1], %rd52;
$L__BB22_6:
	ret;

}
	// .globl	_ZN3cub18CUB_300001_SM_10006detail10radix_sort29DeviceRadixSortOnesweepKernelINS1_5radix10policy_hubImNS0_8NullTypeEyE10Policy1000ELNS0_9SortOrderE0EmS6_yiiNS1_21identity_decomposer_tEEEvPT5_SC_PT3_PKSD_PT1_PKSH_PT2_PKSL_T4_iiT6_
.visible .entry _ZN3cub18CUB_300001_SM_10006detail10radix_sort29DeviceRadixSortOnesweepKernelINS1_5radix10policy_hubImNS0_8NullTypeEyE10Policy1000ELNS0_9SortOrderE0EmS6_yiiNS1_21identity_decomposer_tEEEvPT5_SC_PT3_PKSD_PT1_PKSH_PT2_PKSL_T4_iiT6_(
	.param .u64 .ptr .align 1 _ZN3cub18CUB_300001_SM_10006detail10radix_sort29DeviceRadixSortOnesweepKernelINS1_5radix10policy_hubImNS0_8NullTypeEyE10Policy1000ELNS0_9SortOrderE0EmS6_yiiNS1_21identity_decomposer_tEEEvPT5_SC_PT3_PKSD_PT1_PKSH_PT2_PKSL_T4_iiT6__param_0,
	.param .u64 .ptr .align 1 _ZN3cub18CUB_300001_SM_10006detail10radix_sort29DeviceRadixSortOnesweepKernelINS1_5radix10policy_hubImNS0_8NullTypeEyE10Policy1000ELNS0_9SortOrderE0EmS6_yiiNS1_21identity_decomposer_tEEEvPT5_SC_PT3_PKSD_PT1_PKSH_PT2_PKSL_T4_iiT6__param_1,
	.param .u64 .ptr .align 1 _ZN3cub18CUB_300001_SM_10006detail10radix_sort29DeviceRadixSortOnesweepKernelINS1_5radix10policy_hubImNS0_8NullTypeEyE10Policy1000ELNS0_9SortOrderE0EmS6_yiiNS1_21identity_decomposer_tEEEvPT5_SC_PT3_PKSD_PT1_PKSH_PT2_PKSL_T4_iiT6__param_2,
	.param .u64 .ptr .align 1 _ZN3cub18CUB_300001_SM_10006detail10radix_sort29DeviceRadixSortOnesweepKernelINS1_5radix10policy_hubImNS0_8NullTypeEyE10Policy1000ELNS0_9SortOrderE0EmS6_yiiNS1_21identity_decomposer_tEEEvPT5_SC_PT3_PKSD_PT1_PKSH_PT2_PKSL_T4_iiT6__param_3,
	.param .u64 .ptr .align 1 _ZN3cub18CUB_300001_SM_10006detail10radix_sort29DeviceRadixSortOnesweepKernelINS1_5radix10policy_hubImNS0_8NullTypeEyE10Policy1000ELNS0_9SortOrderE0EmS6_yiiNS1_21identity_decomposer_tEEEvPT5_SC_PT3_PKSD_PT1_PKSH_PT2_PKSL_T4_iiT6__param_4,
	.param .u64 .ptr .align 1 _ZN3cub18CUB_300001_SM_10006detail10radix_sort29DeviceRadixSortOnesweepKernelINS1_5radix10policy_hubImNS0_8NullTypeEyE10Policy1000ELNS0_9SortOrderE0EmS6_yiiNS1_21identity_decomposer_tEEEvPT5_SC_PT3_PKSD_PT1_PKSH_PT2_PKSL_T4_iiT6__param_5,
	.param .u64 .ptr .align 1 _ZN3cub18CUB_300001_SM_10006detail10radix_sort29DeviceRadixSortOnesweepKernelINS1_5radix10policy_hubImNS0_8NullTypeEyE10Policy1000ELNS0_9SortOrderE0EmS6_yiiNS1_21identity_decomposer_tEEEvPT5_SC_PT3_PKSD_PT1_PKSH_PT2_PKSL_T4_iiT6__param_6,
	.param .u64 .ptr .align 1 _ZN3cub18CUB_300001_SM_10006detail10radix_sort29DeviceRadixSortOnesweepKernelINS1_5radix10policy_hubImNS0_8NullTypeEyE10Policy1000ELNS0_9SortOrderE0EmS6_yiiNS1_21identity_decomposer_tEEEvPT5_SC_PT3_PKSD_PT1_PKSH_PT2_PKSL_T4_iiT6__param_7,
	.param .u32 _ZN3cub18CUB_300001_SM_10006detail10radix_sort29DeviceRadixSortOnesweepKernelINS1_5radix10policy_hubImNS0_8NullTypeEyE10Policy1000ELNS0_9SortOrderE0EmS6_yiiNS1_21identity_decomposer_tEEEvPT5_SC_PT3_PKSD_PT1_PKSH_PT2_PKSL_T4_iiT6__param_8,
	.param .u32 _ZN3cub18CUB_300001_SM_10006detail10radix_sort29DeviceRadixSortOnesweepKernelINS1_5radix10policy_hubImNS0_8NullTypeEyE10Policy1000ELNS0_9SortOrderE0EmS6_yiiNS1_21identity_decomposer_tEEEvPT5_SC_PT3_PKSD_PT1_PKSH_PT2_PKSL_T4_iiT6__param_9,
	.param .u32 _ZN3cub18CUB_300001_SM_10006detail10radix_sort29DeviceRadixSortOnesweepKernelINS1_5radix10policy_hubImNS0_8NullTypeEyE10Policy1000ELNS0_9SortOrderE0EmS6_yiiNS1_21identity_decomposer_tEEEvPT5_SC_PT3_PKSD_PT1_PKSH_PT2_PKSL_T4_iiT6__param_10,
	.param .align 1 .b8 _ZN3cub18CUB_300001_SM_10006detail10radix_sort29DeviceRadixSortOnesweepKernelINS1_5radix10policy_hubImNS0_8NullTypeEyE10Policy1000ELNS0_9SortOrderE0EmS6_yiiNS1_21identity_decomposer_tEEEvPT5_SC_PT3_PKSD_PT1_PKSH_PT2_PKSL_T4_iiT6__param_11[1]
)
.maxntid 384
{
	.reg .pred 	%p<123>;
	.reg .b32 	%r<1353>;
	.reg .b64 	%rd<414>;
	// demoted variable
	.shared .align 16 .b8 _ZZN3cub18CUB_300001_SM_10006detail10radix_sort29DeviceRadixSortOnesweepKernelINS1_5radix10policy_hubImNS0_8NullTypeEyE10Policy1000ELNS0_9SortOrderE0EmS6_yiiNS1_21identity_decomposer_tEEEvPT5_SC_PT3_PKSD_PT1_PKSH_PT2_PKSL_T4_iiT6_E1s[48128];
	ld.param.u64 	%rd81, [_ZN3cub18CUB_300001_SM_10006detail10radix_sort29DeviceRadixSortOnesweepKernelINS1_5radix10policy_hubImNS0_8NullTypeEyE10Policy1000ELNS0_9SortOrderE0EmS6_yiiNS1_21identity_decomposer_tEEEvPT5_SC_PT3_PKSD_PT1_PKSH_PT2_PKSL_T4_iiT6__param_1];
	ld.param.u64 	%rd85, [_ZN3cub18CUB_300001_SM_10006detail10radix_sort29DeviceRadixSortOnesweepKernelINS1_5radix10policy_hubImNS0_8NullTypeEyE10Policy1000ELNS0_9SortOrderE0EmS6_yiiNS1_21identity_decomposer_tEEEvPT5_SC_PT3_PKSD_PT1_PKSH_PT2_PKSL_T4_iiT6__param_5];
	cvta.to.global.u64 	%rd1, %rd85;
	mov.u32 	%r1, %tid.x;
	shr.u32 	%r2, %r1, 5;
	// begin inline asm
	mov.u32 %r140, %laneid;
	// end inline asm
	setp.ne.s32 	%p1, %r1, 0;
	@%p1 bra 	$L__BB23_2;
	cvta.to.global.u64 	%rd86, %rd81;
	atom.global.add.u32 	%r141, [%rd86], 1;
	st.shared.u32 	[_ZZN3cub18CUB_300001_SM_10006detail10radix_sort29DeviceRadixSortOnesweepKernelINS1_5radix10policy_hubImNS0_8NullTypeEyE10Policy1000ELNS0_9SortOrderE0EmS6_yiiNS1_21identity_decomposer_tEEEvPT5_SC_PT3_PKSD_PT1_PKSH_PT2_PKSL_T4_iiT6_E1s+46080], %r141;
$L__BB23_2:
	ld.param.u32 	%r1311, [_ZN3cub18CUB_300001_SM_10006detail10radix_sort29DeviceRadixSortOnesweepKernelINS1_5radix10policy_hubImNS0_8NullTypeEyE10Policy1000ELNS0_9SortOrderE0EmS6_yiiNS1_21identity_decomposer_tEEEvPT5_SC_PT3_PKSD_PT1_PKSH_PT2_PKSL_T4_iiT6__param_8];
	bar.sync 	0;
	ld.shared.u32 	%r4, [_ZZN3cub18CUB_300001_SM_10006detail10radix_sort29DeviceRadixSortOnesweepKernelINS1_5radix10policy_hubImNS0_8NullTypeEyE10Policy1000ELNS0_9SortOrderE0EmS6_yiiNS1_21identity_decomposer_tEEEvPT5_SC_PT3_PKSD_PT1_PKSH_PT2_PKSL_T4_iiT6_E1s+46080];
	mul.lo.s32 	%r142, %r4, 5760;
	add.s32 	%r143, %r142, 5760;
	setp.gt.s32 	%p2, %r143, %r1311;
	cvt.s64.s32 	%rd2, %r142;
	@%p2 bra 	$L__BB23_4;
	and.b32  	%r144, %r1, 31;
	and.b32  	%r145, %r1, 992;
	mul.lo.s32 	%r146, %r145, 15;
	or.b32  	%r147, %r146, %r144;
	cvt.u64.u32 	%rd87, %r147;
	add.s64 	%rd88, %rd87, %rd2;
	shl.b64 	%rd89, %rd88, 3;
	add.s64 	%rd90, %rd1, %rd89;
	ld.global.u64 	%rd397, [%rd90];
	ld.global.u64 	%rd398, [%rd90+256];
	ld.global.u64 	%rd399, [%rd90+512];
	ld.global.u64 	%rd400, [%rd90+768];
	ld.global.u64 	%rd401, [%rd90+1024];
	ld.global.u64 	%rd402, [%rd90+1280];
	ld.global.u64 	%rd403, [%rd90+1536];
	ld.global.u64 	%rd404, [%rd90+1792];
	ld.global.u64 	%rd405, [%rd90+2048];
	ld.global.u64 	%rd406, [%rd90+2304];
	ld.global.u64 	%rd407, [%rd90+2560];
	ld.global.u64 	%rd408, [%rd90+2816];
	ld.global.u64 	%rd409, [%rd90+3072];
	ld.global.u64 	%rd410, [%rd90+3328];
	ld.global.u64 	%rd411, [%rd90+3584];
	bra.uni 	$L__BB23_34;
$L__BB23_4:
	ld.param.u32 	%r1312, [_ZN3cub18CUB_300001_SM_10006detail10radix_sort29DeviceRadixSortOnesweepKernelINS1_5radix10policy_hubImNS0_8NullTypeEyE10Policy1000ELNS0_9SortOrderE0EmS6_yiiNS1_21identity_decomposer_tEEEvPT5_SC_PT3_PKSD_PT1_PKSH_PT2_PKSL_T4_iiT6__param_8];
	cvt.u32.u64 	%r148, %rd2;
	sub.s32 	%r5, %r1312, %r148;
	and.b32  	%r149, %r1, 31;
	and.b32  	%r150, %r1, 992;
	mul.lo.s32 	%r151, %r150, 15;
	or.b32  	%r6, %r151, %r149;
	setp.ge.s32 	%p3, %r6, %r5;
	cvt.u64.u32 	%rd92, %r6;
	add.s64 	%rd93, %rd92, %rd2;
	shl.b64 	%rd94, %rd93, 3;
	add.s64 	%rd18, %rd1, %rd94;
	mov.b64 	%rd397, -1;
	@%p3 bra 	$L__BB23_6;
	ld.global.u64 	%rd397, [%rd18];
$L__BB23_6:
	add.s32 	%r152, %r6, 32;
	setp.ge.s32 	%p4, %r152, %r5;
	mov.b64 	%rd398, -1;
	@%p4 bra 	$L__BB23_8;
	ld.global.u64 	%rd398, [%rd18+256];
$L__BB23_8:
	add.s32 	%r153, %r6, 64;
	setp.ge.s32 	%p5, %r153, %r5;
	mov.b64 	%rd399, -1;
	@%p5 bra 	$L__BB23_10;
	ld.global.u64 	%rd399, [%rd18+512];
$L__BB23_10:
	add.s32 	%r154, %r6, 96;
	setp.ge.s32 	%p6, %r154, %r5;
	mov.b64 	%rd400, -1;
	@%p6 bra 	$L__BB23_12;
	ld.global.u64 	%rd400, [%rd18+768];
$L__BB23_12:
	add.s32 	%r155, %r6, 128;
	setp.ge.s32 	%p7, %r155, %r5;
	mov.b64 	%rd401, -1;
	@%p7 bra 	$L__BB23_14;
	ld.global.u64 	%rd401, [%rd18+1024];
$L__BB23_14:
	add.s32 	%r156, %r6, 160;
	setp.ge.s32 	%p8, %r156, %r5;
	mov.b64 	%rd402, -1;
	@%p8 bra 	$L__BB23_16;
	ld.global.u64 	%rd402, [%rd18+1280];
$L__BB23_16:
	add.s32 	%r157, %r6, 192;
	setp.ge.s32 	%p9, %r157, %r5;
	mov.b64 	%rd403, -1;
	@%p9 bra 	$L__BB23_18;
	ld.global.u64 	%rd403, [%rd18+1536];
$L__BB23_18:
	add.s32 	%r158, %r6, 224;
	setp.ge.s32 	%p10, %r158, %r5;
	mov.b64 	%rd404, -1;
	@%p10 bra 	$L__BB23_20;
	ld.global.u64 	%rd404, [%rd18+1792];
$L__BB23_20:
	add.s32 	%r159, %r6, 256;
	setp.ge.s32 	%p11, %r159, %r5;
	mov.b64 	%rd405, -1;
	@%p11 bra 	$L__BB23_22;
	ld.global.u64 	%rd405, [%rd18+2048];
$L__BB23_22:
	add.s32 	%r160, %r6, 288;
	setp.ge.s32 	%p12, %r160, %r5;
	mov.b64 	%rd406, -1;
	@%p12 bra 	$L__BB23_24;
	ld.global.u64 	%rd406, [%rd18+2304];
$L__BB23_24:
	add.s32 	%r161, %r6, 320;
	setp.ge.s32 	%p13, %r161, %r5;
	mov.b64 	%rd407, -1;
	@%p13 bra 	$L__BB23_26;
	ld.global.u64 	%rd407, [%rd18+2560];
$L__BB23_26:
	add.s32 	%r162, %r6, 352;
	setp.ge.s32 	%p14, %r162, %r5;
	mov.b64 	%rd408, -1;
	@%p14 bra 	$L__BB23_28;
	ld.global.u64 	%rd408, [%rd18+2816];
$L__BB23_28:
	add.s32 	%r163, %r6, 384;
	setp.ge.s32 	%p15, %r163, %r5;
	mov.b64 	%rd409, -1;
	@%p15 bra 	$L__BB23_30;
	ld.global.u64 	%rd409, [%rd18+3072];
$L__BB23_30:
	add.s32 	%r164, %r6, 416;
	setp.ge.s32 	%p16, %r164, %r5;
	mov.b64 	%rd410, -1;
	@%p16 bra 	$L__BB23_32;
	ld.global.u64 	%rd410, [%rd18+3328];
$L__BB23_32:
	add.s32 	%r165, %r6, 448;
	setp.ge.s32 	%p17, %r165, %r5;
	mov.b64 	%rd411, -1;
	@%p17 bra 	$L__BB23_34;
	ld.global.u64 	%rd411, [%rd18+3584];
$L__BB23_34:
	shl.b32 	%r166, %r2, 10;
	mov.u32 	%r167, _ZZN3cub18CUB_300001_SM_10006detail10radix_sort29DeviceRadixSortOnesweepKernelINS1_5radix10policy_hubImNS0_8NullTypeEyE10Policy1000ELNS0_9SortOrderE0EmS6_yiiNS1_21identity_decomposer_tEEEvPT5_SC_PT3_PKSD_PT1_PKSH_PT2_PKSL_T4_iiT6_E1s;
	add.s32 	%r7, %r167, %r166;
	setp.gt.s32 	%p18, %r140, 255;
	@%p18 bra 	$L__BB23_47;
	max.s32 	%r168, %r140, 224;
	sub.s32 	%r169, %r168, %r140;
	add.s32 	%r170, %r169, 31;
	shr.u32 	%r171, %r170, 5;
	add.s32 	%r8, %r171, 1;
	and.b32  	%r9, %r8, 15;
	setp.lt.u32 	%p19, %r170, 480;
	mov.u32 	%r1324, %r140;
	@%p19 bra 	$L__BB23_38;
	and.b32  	%r172, %r8, 268435440;
	neg.s32 	%r1322, %r172;
	shl.b32 	%r174, %r140, 2;
	add.s32 	%r175, %r166, %r174;
	add.s32 	%r177, %r175, %r167;
	add.s32 	%r1321, %r177, 1024;
	mov.u32 	%r1324, %r140;
$L__BB23_37:
	.pragma "nounroll";
	mov.b32 	%r178, 0;
	st.shared.u32 	[%r1321+-1024], %r178;
	st.shared.u32 	[%r1321+-896], %r178;
	st.shared.u32 	[%r1321+-768], %r178;
	st.shared.u32 	[%r1321+-640], %r178;
	st.shared.u32 	[%r1321+-512], %r178;
	st.shared.u32 	[%r1321+-384], %r178;
	st.shared.u32 	[%r1321+-256], %r178;
	st.shared.u32 	[%r1321+-128], %r178;
	st.shared.u32 	[%r1321], %r178;
	st.shared.u32 	[%r1321+128], %r178;
	st.shared.u32 	[%r1321+256], %r178;
	st.shared.u32 	[%r1321+384], %r178;
	st.shared.u32 	[%r1321+512], %r178;
	st.shared.u32 	[%r1321+640], %r178;
	st.shared.u32 	[%r1321+768], %r178;
	st.shared.u32 	[%r1321+896], %r178;
	add.s32 	%r1324, %r1324, 512;
	add.s32 	%r1322, %r1322, 16;
	add.s32 	%r1321, %r1321, 2048;
	setp.ne.s32 	%p20, %r1322, 0;
	@%p20 bra 	$L__BB23_37;
$L__BB23_38:
	setp.eq.s32 	%p21, %r9, 0;
	@%p21 bra 	$L__BB23_47;
	and.b32  	%r19, %r8, 7;
	setp.lt.u32 	%p22, %r9, 8;
	@%p22 bra 	$L__BB23_41;
	shl.b32 	%r179, %r1324, 2;
	add.s32 	%r180, %r7, %r179;
	mov.b32 	%r181, 0;
	st.shared.u32 	[%r180], %r181;
	st.shared.u32 	[%r180+128], %r181;
	st.shared.u32 	[%r180+256], %r181;
	st.shared.u32 	[%r180+384], %r181;
	st.shared.u32 	[%r180+512], %r181;
	st.shared.u32 	[%r180+640], %r181;
	st.shared.u32 	[%r180+768], %r181;
	st.shared.u32 	[%r180+896], %r181;
	add.s32 	%r1324, %r1324, 256;
$L__BB23_41:
	setp.eq.s32 	%p23, %r19, 0;
	@%p23 bra 	$L__BB23_47;
	and.b32  	%r22, %r8, 3;
	setp.lt.u32 	%p24, %r19, 4;
	@%p24 bra 	$L__BB23_44;
	shl.b32 	%r182, %r1324, 2;
	add.s32 	%r183, %r7, %r182;
	mov.b32 	%r184, 0;
	st.shared.u32 	[%r183], %r184;
	st.shared.u32 	[%r183+128], %r184;
	st.shared.u32 	[%r183+256], %r184;
	st.shared.u32 	[%r183+384], %r184;
	add.s32 	%r1324, %r1324, 128;
$L__BB23_44:
	setp.eq.s32 	%p25, %r22, 0;
	@%p25 bra 	$L__BB23_47;
	shl.b32 	%r186, %r1324, 2;
	add.s32 	%r187, %r166, %r186;
	add.s32 	%r1328, %r167, %r187;
	neg.s32 	%r1327, %r22;
$L__BB23_46:
	.pragma "nounroll";
	mov.b32 	%r189, 0;
	st.shared.u32 	[%r1328], %r189;
	add.s32 	%r1328, %r1328, 128;
	add.s32 	%r1327, %r1327, 1;
	setp.ne.s32 	%p26, %r1327, 0;
	@%p26 bra 	$L__BB23_46;
$L__BB23_47:
	ld.param.u32 	%r1320, [_ZN3cub18CUB_300001_SM_10006detail10radix_sort29DeviceRadixSortOnesweepKernelINS1_5radix10policy_hubImNS0_8NullTypeEyE10Policy1000ELNS0_9SortOrderE0EmS6_yiiNS1_21identity_decomposer_tEEEvPT5_SC_PT3_PKSD_PT1_PKSH_PT2_PKSL_T4_iiT6__param_10];
	ld.param.u32 	%r1319, [_ZN3cub18CUB_300001_SM_10006detail10radix_sort29DeviceRadixSortOnesweepKernelINS1_5radix10policy_hubImNS0_8NullTypeEyE10Policy1000ELNS0_9SortOrderE0EmS6_yiiNS1_21identity_decomposer_tEEEvPT5_SC_PT3_PKSD_PT1_PKSH_PT2_PKSL_T4_iiT6__param_9];
	bar.warp.sync 	-1;
	cvt.u64.u32 	%rd63, %r1319;
	shr.u64 	%rd109, %rd397, %r1319;
	cvt.u32.u64 	%r191, %rd109;
	mov.b32 	%r192, -1;
	shl.b32 	%r193, %r192, %r1320;
	not.b32 	%r31, %r193;
	and.b32  	%r32, %r191, %r31;
	shl.b32 	%r194, %r1, 5;
	and.b32  	%r195, %r194, 31744;
	mov.u32 	%r196, _ZZN3cub18CUB_300001_SM_10006detail10radix_sort29DeviceRadixSortOnesweepKernelINS1_5radix10policy_hubImNS0_8NullTypeEyE10Policy1000ELNS0_9SortOrderE0EmS6_yiiNS1_21identity_decomposer_tEEEvPT5_SC_PT3_PKSD_PT1_PKSH_PT2_PKSL_T4_iiT6_E1s;
	add.s32 	%r197, %r196, %r195;
	shl.b32 	%r198, %r32, 2;
	add.s32 	%r33, %r197, %r198;
	atom.shared.add.u32 	%r199, [%r33], 1;
	shr.u64 	%rd110, %rd398, %r1319;
	cvt.u32.u64 	%r200, %rd110;
	and.b32  	%r201, %r200, %r31;
	shl.b32 	%r202, %r201, 2;
	add.s32 	%r34, %r197, %r202;
	atom.shared.add.u32 	%r203, [%r34], 1;
	shr.u64 	%rd111, %rd399, %r1319;
	cvt.u32.u64 	%r204, %rd111;
	and.b32  	%r205, %r204, %r31;
	shl.b32 	%r206, %r205, 2;
	add.s32 	%r207, %r197, %r206;
	atom.shared.add.u32 	%r208, [%r207], 1;
	shr.u64 	%rd112, %rd400, %r1319;
	cvt.u32.u64 	%r209, %rd112;
	and.b32  	%r210, %r209, %r31;
	shl.b32 	%r211, %r210, 2;
	add.s32 	%r212, %r197, %r211;
	atom.shared.add.u32 	%r213, [%r212], 1;
	shr.u64 	%rd113, %rd401, %r1319;
	cvt.u32.u64 	%r214, %rd113;
	and.b32  	%r215, %r214, %r31;
	shl.b32 	%r216, %r215, 2;
	add.s32 	%r217, %r197, %r216;
	atom.shared.add.u32 	%r218, [%r217], 1;
	shr.u64 	%rd114, %rd402, %r1319;
	cvt.u32.u64 	%r219, %rd114;
	and.b32  	%r220, %r219, %r31;
	shl.b32 	%r221, %r220, 2;
	add.s32 	%r222, %r197, %r221;
	atom.shared.add.u32 	%r223, [%r222], 1;
	shr.u64 	%rd115, %rd403, %r1319;
	cvt.u32.u64 	%r224, %rd115;
	and.b32  	%r225, %r224, %r31;
	shl.b32 	%r226, %r225, 2;
	add.s32 	%r227, %r197, %r226;
	atom.shared.add.u32 	%r228, [%r227], 1;
	shr.u64 	%rd116, %rd404, %r1319;
	cvt.u32.u64 	%r229, %rd116;
	and.b32  	%r230, %r229, %r31;
	shl.b32 	%r231, %r230, 2;
	add.s32 	%r232, %r197, %r231;
	atom.shared.add.u32 	%r233, [%r232], 1;
	shr.u64 	%rd117, %rd405, %r1319;
	cvt.u32.u64 	%r234, %rd117;
	and.b32  	%r235, %r234, %r31;
	shl.b32 	%r236, %r235, 2;
	add.s32 	%r237, %r197, %r236;
	atom.shared.add.u32 	%r238, [%r237], 1;
	shr.u64 	%rd118, %rd406, %r1319;
	cvt.u32.u64 	%r239, %rd118;
	and.b32  	%r240, %r239, %r31;
	shl.b32 	%r241, %r240, 2;
	add.s32 	%r242, %r197, %r241;
	atom.shared.add.u32 	%r243, [%r242], 1;
	shr.u64 	%rd119, %rd407, %r1319;
	cvt.u32.u64 	%r244, %rd119;
	and.b32  	%r245, %r244, %r31;
	shl.b32 	%r246, %r245, 2;
	add.s32 	%r247, %r197, %r246;
	atom.shared.add.u32 	%r248, [%r247], 1;
	shr.u64 	%rd120, %rd408, %r1319;
	cvt.u32.u64 	%r249, %rd120;
	and.b32  	%r250, %r249, %r31;
	shl.b32 	%r251, %r250, 2;
	add.s32 	%r252, %r197, %r251;
	atom.shared.add.u32 	%r253, [%r252], 1;
	shr.u64 	%rd121, %rd409, %r1319;
	cvt.u32.u64 	%r254, %rd121;
	and.b32  	%r255, %r254, %r31;
	shl.b32 	%r256, %r255, 2;
	add.s32 	%r257, %r197, %r256;
	atom.shared.add.u32 	%r258, [%r257], 1;
	shr.u64 	%rd122, %rd410, %r1319;
	cvt.u32.u64 	%r259, %rd122;
	and.b32  	%r260, %r259, %r31;
	shl.b32 	%r261, %r260, 2;
	add.s32 	%r262, %r197, %r261;
	atom.shared.add.u32 	%r263, [%r262], 1;
	shr.u64 	%rd123, %rd411, %r1319;
	cvt.u32.u64 	%r264, %rd123;
	and.b32  	%r265, %r264, %r31;
	shl.b32 	%r266, %r265, 2;
	add.s32 	%r267, %r197, %r266;
	atom.shared.add.u32 	%r268, [%r267], 1;
	bar.sync 	0;
	setp.gt.u32 	%p27, %r1, 255;
	mov.b32 	%r1329, 0;
	@%p27 bra 	$L__BB23_49;
	shl.b32 	%r269, %r1, 2;
	add.s32 	%r271, %r196, %r269;
	ld.shared.u32 	%r272, [%r271];
	mov.b32 	%r273, 0;
	st.shared.u32 	[%r271], %r273;
	ld.shared.u32 	%r274, [%r271+1024];
	st.shared.u32 	[%r271+1024], %r272;
	add.s32 	%r275, %r274, %r272;
	ld.shared.u32 	%r276, [%r271+2048];
	st.shared.u32 	[%r271+2048], %r275;
	add.s32 	%r277, %r276, %r275;
	ld.shared.u32 	%r278, [%r271+3072];
	st.shared.u32 	[%r271+3072], %r277;
	add.s32 	%r279, %r278, %r277;
	ld.shared.u32 	%r280, [%r271+4096];
	st.shared.u32 	[%r271+4096], %r279;
	add.s32 	%r281, %r280, %r279;
	ld.shared.u32 	%r282, [%r271+5120];
	st.shared.u32 	[%r271+5120], %r281;
	add.s32 	%r283, %r282, %r281;
	ld.shared.u32 	%r284, [%r271+6144];
	st.shared.u32 	[%r271+6144], %r283;
	add.s32 	%r285, %r284, %r283;
	ld.shared.u32 	%r286, [%r271+7168];
	st.shared.u32 	[%r271+7168], %r285;
	add.s32 	%r287, %r286, %r285;
	ld.shared.u32 	%r288, [%r271+8192];
	st.shared.u32 	[%r271+8192], %r287;
	add.s32 	%r289, %r288, %r287;
	ld.shared.u32 	%r290, [%r271+9216];
	st.shared.u32 	[%r271+9216], %r289;
	add.s32 	%r291, %r290, %r289;
	ld.shared.u32 	%r292, [%r271+10240];
	st.shared.u32 	[%r271+10240], %r291;
	add.s32 	%r293, %r292, %r291;
	ld.shared.u32 	%r294, [%r271+11264];
	st.shared.u32 	[%r271+11264], %r293;
	add.s32 	%r1329, %r294, %r293;
$L__BB23_49:
	ld.param.u64 	%rd373, [_ZN3cub18CUB_300001_SM_10006detail10radix_sort29DeviceRadixSortOnesweepKernelINS1_5radix10policy_hubImNS0_8NullTypeEyE10Policy1000ELNS0_9SortOrderE0EmS6_yiiNS1_21identity_decomposer_tEEEvPT5_SC_PT3_PKSD_PT1_PKSH_PT2_PKSL_T4_iiT6__param_0];
	setp.gt.u32 	%p28, %r1, 255;
	shl.b32 	%r295, %r4, 8;
	add.s32 	%r296, %r295, %r1;
	cvta.to.global.u64 	%rd64, %rd373;
	mul.wide.s32 	%rd124, %r296, 4;
	add.s64 	%rd65, %rd64, %rd124;
	@%p28 bra 	$L__BB23_51;
	or.b32  	%r297, %r1329, 1073741824;
	st.volatile.global.u32 	[%rd65], %r297;
$L__BB23_51:
	ld.param.u64 	%rd382, [_ZN3cub18CUB_300001_SM_10006detail10radix_sort29DeviceRadixSortOnesweepKernelINS1_5radix10policy_hubImNS0_8NullTypeEyE10Policy1000ELNS0_9SortOrderE0EmS6_yiiNS1_21identity_decomposer_tEEEvPT5_SC_PT3_PKSD_PT1_PKSH_PT2_PKSL_T4_iiT6__param_4];
	cvta.to.global.u64 	%rd66, %rd382;
	setp.lt.u32 	%p29, %r1, 256;
	setp.eq.s32 	%p30, %r1329, 5760;
	and.pred  	%p31, %p29, %p30;
	selp.u32 	%r298, 1, 0, %p31;
	{ 
	.reg .pred 	%p1; 
	.reg .pred 	%p2; 
	setp.ne.u32 	%p1, %r298, 0; 
	bar.red.or.pred 	%p2, 0, %p1; 
	selp.u32 	%r299, 1, 0, %p2; 
	}
	setp.eq.s32 	%p32, %r299, 0;
	cvt.u64.u32 	%rd67, %r1;
	@%p32 bra 	$L__BB23_95;
	shl.b32 	%r300, %r1, 3;
	add.s32 	%r302, %r196, %r300;
	add.s32 	%r37, %r302, 46080;
	@%p28 bra 	$L__BB23_60;
	ld.param.u64 	%rd380, [_ZN3cub18CUB_300001_SM_10006detail10radix_sort29DeviceRadixSortOnesweepKernelINS1_5radix10policy_hubImNS0_8NullTypeEyE10Policy1000ELNS0_9SortOrderE0EmS6_yiiNS1_21identity_decomposer_tEEEvPT5_SC_PT3_PKSD_PT1_PKSH_PT2_PKSL_T4_iiT6__param_3];
	cvta.to.global.u64 	%rd125, %rd380;
	shl.b64 	%rd126, %rd67, 3;
	add.s64 	%rd127, %rd125, %rd126;
	ld.global.u64 	%rd128, [%rd127];
	setp.gt.u32 	%p34, %r1, %r32;
	selp.b64 	%rd129, 5760, 0, %p34;
	sub.s64 	%rd412, %rd128, %rd129;
	st.shared.u64 	[%r37], %rd412;
	setp.lt.s32 	%p35, %r4, 1;
	mov.u32 	%r1333, %r1329;
	@%p35 bra 	$L__BB23_59;
	mov.b32 	%r1331, -1;
	mov.u32 	%r1330, %r4;
	mov.u32 	%r1333, %r1329;
$L__BB23_55:
	add.s32 	%r41, %r1330, -1;
	shl.b32 	%r304, %r41, 8;
	add.s32 	%r305, %r304, %r1;
	mul.wide.s32 	%rd130, %r305, 4;
	add.s64 	%rd69, %rd64, %rd130;
$L__BB23_56:
	membar.cta;
	ld.volatile.global.u32 	%r42, [%rd69];
	setp.eq.s32 	%p36, %r42, 0;
	@%p36 bra 	$L__BB23_56;
	and.b32  	%r306, %r42, 1073741823;
	add.s32 	%r1333, %r306, %r1333;
	setp.gt.s32 	%p37, %r42, -1;
	vote.sync.ballot.b32 	%r1331, %p37, %r1331;
	setp.gt.u32 	%p39, %r1330, 1;
	and.pred  	%p40, %p37, %p39;
	mov.u32 	%r1330, %r41;
	@%p40 bra 	$L__BB23_55;
	ld.shared.u64 	%rd412, [%r37];
$L__BB23_59:
	or.b32  	%r307, %r1333, -2147483648;
	st.volatile.global.u32 	[%rd65], %r307;
	sub.s32 	%r308, %r1333, %r1329;
	cvt.s64.s32 	%rd131, %r308;
	add.s64 	%rd132, %rd412, %rd131;
	st.shared.u64 	[%r37], %rd132;
$L__BB23_60:
	ld.param.u32 	%r1313, [_ZN3cub18CUB_300001_SM_10006detail10radix_sort29DeviceRadixSortOnesweepKernelINS1_5radix10policy_hubImNS0_8NullTypeEyE10Policy1000ELNS0_9SortOrderE0EmS6_yiiNS1_21identity_decomposer_tEEEvPT5_SC_PT3_PKSD_PT1_PKSH_PT2_PKSL_T4_iiT6__param_8];
	ld.param.u64 	%rd376, [_ZN3cub18CUB_300001_SM_10006detail10radix_sort29DeviceRadixSortOnesweepKernelINS1_5radix10policy_hubImNS0_8NullTypeEyE10Policy1000ELNS0_9SortOrderE0EmS6_yiiNS1_21identity_decomposer_tEEEvPT5_SC_PT3_PKSD_PT1_PKSH_PT2_PKSL_T4_iiT6__param_2];
	mad.lo.s32 	%r46, %r4, 5760, 5760;
	setp.lt.s32 	%p42, %r46, %r1313;
	setp.eq.s64 	%p43, %rd376, 0;
	or.pred  	%p44, %p43, %p42;
	or.pred  	%p45, %p28, %p44;
	@%p45 bra 	$L__BB23_62;
	ld.param.u64 	%rd377, [_ZN3cub18CUB_300001_SM_10006detail10radix_sort29DeviceRadixSortOnesweepKernelINS1_5radix10policy_hubImNS0_8NullTypeEyE10Policy1000ELNS0_9SortOrderE0EmS6_yiiNS1_21identity_decomposer_tEEEvPT5_SC_PT3_PKSD_PT1_PKSH_PT2_PKSL_T4_iiT6__param_2];
	ld.shared.u64 	%rd133, [%r37];
	setp.gt.u32 	%p46, %r1, %r32;
	selp.b64 	%rd134, 5760, 0, %p46;
	cvt.s64.s32 	%rd135, %r1329;
	add.s64 	%rd136, %rd134, %rd135;
	add.s64 	%rd137, %rd136, %rd133;
	cvta.to.global.u64 	%rd138, %rd377;
	shl.b64 	%rd139, %rd67, 3;
	add.s64 	%rd140, %rd138, %rd139;
	st.global.u64 	[%rd140], %rd137;
$L__BB23_62:
	ld.param.u32 	%r1314, [_ZN3cub18CUB_300001_SM_10006detail10radix_sort29DeviceRadixSortOnesweepKernelINS1_5radix10policy_hubImNS0_8NullTypeEyE10Policy1000ELNS0_9SortOrderE0EmS6_yiiNS1_21identity_decomposer_tEEEvPT5_SC_PT3_PKSD_PT1_PKSH_PT2_PKSL_T4_iiT6__param_8];
	setp.gt.s32 	%p47, %r46, %r1314;
	bar.sync 	0;
	shl.b32 	%r309, %r32, 3;
	mov.u32 	%r310, _ZZN3cub18CUB_300001_SM_10006detail10radix_sort29DeviceRadixSortOnesweepKernelINS1_5radix10policy_hubImNS0_8NullTypeEyE10Policy1000ELNS0_9SortOrderE0EmS6_yiiNS1_21identity_decomposer_tEEEvPT5_SC_PT3_PKSD_PT1_PKSH_PT2_PKSL_T4_iiT6_E1s;
	add.s32 	%r311, %r310, %r309;
	ld.shared.u64 	%rd72, [%r311+46080];
	@%p47 bra 	$L__BB23_64;
	and.b32  	%r312, %r1, 31;
	and.b32  	%r313, %r1, 992;
	mul.lo.s32 	%r314, %r313, 15;
	or.b32  	%r315, %r314, %r312;
	cvt.u64.u32 	%rd141, %r315;
	add.s64 	%rd142, %rd72, %rd141;
	shl.b64 	%rd143, %rd142, 3;
	add.s64 	%rd144, %rd66, %rd143;
	st.global.u64 	[%rd144], %rd397;
	st.global.u64 	[%rd144+256], %rd398;
	st.global.u64 	[%rd144+512], %rd399;
	st.global.u64 	[%rd144+768], %rd400;
	st.global.u64 	[%rd144+1024], %rd401;
	st.global.u64 	[%rd144+1280], %rd402;
	st.global.u64 	[%rd144+1536], %rd403;
	st.global.u64 	[%rd144+1792], %rd404;
	st.global.u64 	[%rd144+2048], %rd405;
	st.global.u64 	[%rd144+2304], %rd406;
	st.global.u64 	[%rd144+2560], %rd407;
	st.global.u64 	[%rd144+2816], %rd408;
	st.global.u64 	[%rd144+3072], %rd409;
	st.global.u64 	[%rd144+3328], %rd410;
	st.global.u64 	[%rd144+3584], %rd411;
	bra.uni 	$L__BB23_94;
$L__BB23_64:
	ld.param.u32 	%r1315, [_ZN3cub18CUB_300001_SM_10006detail10radix_sort29DeviceRadixSortOnesweepKernelINS1_5radix10policy_hubImNS0_8NullTypeEyE10Policy1000ELNS0_9SortOrderE0EmS6_yiiNS1_21identity_decomposer_tEEEvPT5_SC_PT3_PKSD_PT1_PKSH_PT2_PKSL_T4_iiT6__param_8];
	mad.lo.s32 	%r47, %r4, -5760, %r1315;
	and.b32  	%r316, %r1, 31;
	and.b32  	%r317, %r1, 992;
	mul.lo.s32 	%r318, %r317, 15;
	or.b32  	%r48, %r318, %r316;
	setp.ge.s32 	%p48, %r48, %r47;
	cvt.u64.u32 	%rd145, %r48;
	add.s64 	%rd146, %rd72, %rd145;
	shl.b64 	%rd147, %rd146, 3;
	add.s64 	%rd73, %rd66, %rd147;
	@%p48 bra 	$L__BB23_66;
	st.global.u64 	[%rd73], %rd397;
$L__BB23_66:
	add.s32 	%r319, %r48, 32;
	setp.ge.s32 	%p49, %r319, %r47;
	@%p49 bra 	$L__BB23_68;
	st.global.u64 	[%rd73+256], %rd398;
$L__BB23_68:
	add.s32 	%r320, %r48, 64;
	setp.ge.s32 	%p50, %r320, %r47;
	@%p50 bra 	$L__BB23_70;
	st.global.u64 	[%rd73+512], %rd399;
$L__BB23_70:
	add.s32 	%r321, %r48, 96;
	setp.ge.s32 	%p51, %r321, %r47;
	@%p51 bra 	$L__BB23_72;
	st.global.u64 	[%rd73+768], %rd400;
$L__BB23_72:
	add.s32 	%r322, %r48, 128;
	setp.ge.s32 	%p52, %r322, %r47;
	@%p52 bra 	$L__BB23_74;
	st.global.u64 	[%rd73+1024], %rd401;
$L__BB23_74:
	add.s32 	%r323, %r48, 160;
	setp.ge.s32 	%p53, %r323, %r47;
	@%p53 bra 	$L__BB23_76;
	st.global.u64 	[%rd73+1280], %rd402;
$L__BB23_76:
	add.s32 	%r324, %r48, 192;
	setp.ge.s32 	%p54, %r324, %r47;
	@%p54 bra 	$L__BB23_78;
	st.global.u64 	[%rd73+1536], %rd403;
$L__BB23_78:
	add.s32 	%r325, %r48, 224;
	setp.ge.s32 	%p55, %r325, %r47;
	@%p55 bra 	$L__BB23_80;
	st.global.u64 	[%rd73+1792], %rd404;
$L__BB23_80:
	add.s32 	%r326, %r48, 256;
	setp.ge.s32 	%p56, %r326, %r47;
	@%p56 bra 	$L__BB23_82;
	st.global.u64 	[%rd73+2048], %rd405;
$L__BB23_82:
	add.s32 	%r327, %r48, 288;
	setp.ge.s32 	%p57, %r327, %r47;
	@%p57 bra 	$L__BB23_84;
	st.global.u64 	[%rd73+2304], %rd406;
$L__BB23_84:
	add.s32 	%r328, %r48, 320;
	setp.ge.s32 	%p58, %r328, %r47;
	@%p58 bra 	$L__BB23_86;
	st.global.u64 	[%rd73+2560], %rd407;
$L__BB23_86:
	add.s32 	%r329, %r48, 352;
	setp.ge.s32 	%p59, %r329, %r47;
	@%p59 bra 	$L__BB23_88;
	st.global.u64 	[%rd73+2816], %rd408;
$L__BB23_88:
	add.s32 	%r330, %r48, 384;
	setp.ge.s32 	%p60, %r330, %r47;
	@%p60 bra 	$L__BB23_90;
	st.global.u64 	[%rd73+3072], %rd409;
$L__BB23_90:
	add.s32 	%r331, %r48, 416;
	setp.ge.s32 	%p61, %r331, %r47;
	@%p61 bra 	$L__BB23_92;
	st.global.u64 	[%rd73+3328], %rd410;
$L__BB23_92:
	add.s32 	%r332, %r48, 448;
	setp.ge.s32 	%p62, %r332, %r47;
	@%p62 bra 	$L__BB23_94;
	st.global.u64 	[%rd73+3584], %rd411;
$L__BB23_94:
	// begin inline asm
	exit;
	// end inline asm
$L__BB23_95:
	mul.hi.u32 	%r333, %r1, 357913942;
	add.s32 	%r334, %r333, %r1;
	shl.b32 	%r335, %r334, 2;
	mov.u32 	%r336, _ZZN3cub18CUB_300001_SM_10006detail10radix_sort29DeviceRadixSortOnesweepKernelINS1_5radix10policy_hubImNS0_8NullTypeEyE10Policy1000ELNS0_9SortOrderE0EmS6_yiiNS1_21identity_decomposer_tEEEvPT5_SC_PT3_PKSD_PT1_PKSH_PT2_PKSL_T4_iiT6_E1s;
	add.s32 	%r337, %r336, %r335;
	add.s32 	%r49, %r337, 13328;
	st.shared.u32 	[%r337+13328], %r1329;
	bar.sync 	0;
	setp.gt.u32 	%p63, %r1, 31;
	@%p63 bra 	$L__BB23_97;
	mov.u32 	%r368, _ZZN3cub18CUB_300001_SM_10006detail10radix_sort29DeviceRadixSortOnesweepKernelINS1_5radix10policy_hubImNS0_8NullTypeEyE10Policy1000ELNS0_9SortOrderE0EmS6_yiiNS1_21identity_decomposer_tEEEvPT5_SC_PT3_PKSD_PT1_PKSH_PT2_PKSL_T4_iiT6_E1s;
	mad.lo.s32 	%r369, %r1, 52, %r368;
	ld.shared.u32 	%r370, [%r369+13328];
	ld.shared.u32 	%r371, [%r369+13332];
	ld.shared.u32 	%r372, [%r369+13336];
	ld.shared.u32 	%r373, [%r369+13340];
	ld.shared.u32 	%r374, [%r369+13344];
	ld.shared.u32 	%r375, [%r369+13348];
	ld.shared.u32 	%r376, [%r369+13352];
	ld.shared.u32 	%r377, [%r369+13356];
	ld.shared.u32 	%r378, [%r369+13360];
	ld.shared.u32 	%r379, [%r369+13364];
	ld.shared.u32 	%r380, [%r369+13368];
	ld.shared.u32 	%r381, [%r369+13372];
	add.s32 	%r382, %r371, %r370;
	add.s32 	%r383, %r382, %r372;
	add.s32 	%r384, %r383, %r373;
	add.s32 	%r385, %r384, %r374;
	add.s32 	%r386, %r385, %r375;
	add.s32 	%r387, %r386, %r376;
	add.s32 	%r388, %r387, %r377;
	add.s32 	%r389, %r388, %r378;
	add.s32 	%r390, %r389, %r379;
	add.s32 	%r391, %r390, %r380;
	add.s32 	%r342, %r391, %r381;
	mov.b32 	%r340, 1;
	mov.b32 	%r365, 0;
	mov.b32 	%r367, -1;
	// begin inline asm
	{  .reg .s32 r0;  .reg .pred p;  shfl.sync.up.b32 r0|p, %r342, %r340, %r365, %r367;  @p add.s32 r0, r0, %r342;  mov.s32 %r338, r0;}
	// end inline asm
	mov.b32 	%r346, 2;
	// begin inline asm
	{  .reg .s32 r0;  .reg .pred p;  shfl.sync.up.b32 r0|p, %r338, %r346, %r365, %r367;  @p add.s32 r0, r0, %r338;  mov.s32 %r344, r0;}
	// end inline asm
	mov.b32 	%r352, 4;
	// begin inline asm
	{  .reg .s32 r0;  .reg .pred p;  shfl.sync.up.b32 r0|p, %r344, %r352, %r365, %r367;  @p add.s32 r0, r0, %r344;  mov.s32 %r350, r0;}
	// end inline asm
	mov.b32 	%r358, 8;
	// begin inline asm
	{  .reg .s32 r0;  .reg .pred p;  shfl.sync.up.b32 r0|p, %r350, %r358, %r365, %r367;  @p add.s32 r0, r0, %r350;  mov.s32 %r356, r0;}
	// end inline asm
	mov.b32 	%r364, 16;
	// begin inline asm
	{  .reg .s32 r0;  .reg .pred p;  shfl.sync.up.b32 r0|p, %r356, %r364, %r365, %r367;  @p add.s32 r0, r0, %r356;  mov.s32 %r362, r0;}
	// end inline asm
	sub.s32 	%r392, %r362, %r342;
	add.s32 	%r393, %r370, %r392;
	add.s32 	%r394, %r371, %r393;
	add.s32 	%r395, %r372, %r394;
	add.s32 	%r396, %r373, %r395;
	add.s32 	%r397, %r374, %r396;
	add.s32 	%r398, %r375, %r397;
	add.s32 	%r399, %r376, %r398;
	add.s32 	%r400, %r377, %r399;
	add.s32 	%r401, %r378, %r400;
	add.s32 	%r402, %r379, %r401;
	add.s32 	%r403, %r380, %r402;
	st.shared.u32 	[%r369+13328], %r392;
	st.shared.u32 	[%r369+13332], %r393;
	st.shared.u32 	[%r369+13336], %r394;
	st.shared.u32 	[%r369+13340], %r395;
	st.shared.u32 	[%r369+13344], %r396;
	st.shared.u32 	[%r369+13348], %r397;
	st.shared.u32 	[%r369+13352], %r398;
	st.shared.u32 	[%r369+13356], %r399;
	st.shared.u32 	[%r369+13360], %r400;
	st.shared.u32 	[%r369+13364], %r401;
	st.shared.u32 	[%r369+13368], %r402;
	st.shared.u32 	[%r369+13372], %r403;
$L__BB23_97:
	setp.gt.u32 	%p64, %r1, 255;
	bar.sync 	0;
	ld.shared.u32 	%r50, [%r49];
	@%p64 bra 	$L__BB23_99;
	shl.b32 	%r404, %r1, 2;
	mov.u32 	%r405, _ZZN3cub18CUB_300001_SM_10006detail10radix_sort29DeviceRadixSortOnesweepKernelINS1_5radix10policy_hubImNS0_8NullTypeEyE10Policy1000ELNS0_9SortOrderE0EmS6_yiiNS1_21identity_decomposer_tEEEvPT5_SC_PT3_PKSD_PT1_PKSH_PT2_PKSL_T4_iiT6_E1s;
	add.s32 	%r406, %r405, %r404;
	ld.shared.u32 	%r407, [%r406];
	add.s32 	%r408, %r407, %r50;
	st.shared.u32 	[%r406], %r408;
	ld.shared.u32 	%r409, [%r406+1024];
	add.s32 	%r410, %r409, %r50;
	st.shared.u32 	[%r406+1024], %r410;
	ld.shared.u32 	%r411, [%r406+2048];
	add.s32 	%r412, %r411, %r50;
	st.shared.u32 	[%r406+2048], %r412;
	ld.shared.u32 	%r413, [%r406+3072];
	add.s32 	%r414, %r413, %r50;
	st.shared.u32 	[%r406+3072], %r414;
	ld.shared.u32 	%r415, [%r406+4096];
	add.s32 	%r416, %r415, %r50;
	st.shared.u32 	[%r406+4096], %r416;
	ld.shared.u32 	%r417, [%r406+5120];
	add.s32 	%r418, %r417, %r50;
	st.shared.u32 	[%r406+5120], %r418;
	ld.shared.u32 	%r419, [%r406+6144];
	add.s32 	%r420, %r419, %r50;
	st.shared.u32 	[%r406+6144], %r420;
	ld.shared.u32 	%r421, [%r406+7168];
	add.s32 	%r422, %r421, %r50;
	st.shared.u32 	[%r406+7168], %r422;
	ld.shared.u32 	%r423, [%r406+8192];
	add.s32 	%r424, %r423, %r50;
	st.shared.u32 	[%r406+8192], %r424;
	ld.shared.u32 	%r425, [%r406+9216];
	add.s32 	%r426, %r425, %r50;
	st.shared.u32 	[%r406+9216], %r426;
	ld.shared.u32 	%r427, [%r406+10240];
	add.s32 	%r428, %r427, %r50;
	st.shared.u32 	[%r406+10240], %r428;
	ld.shared.u32 	%r429, [%r406+11264];
	add.s32 	%r430, %r429, %r50;
	st.shared.u32 	[%r406+11264], %r430;
$L__BB23_99:
	bar.sync 	0;
	// begin inline asm
	mov.u32 %r431, %lanemask_le;
	// end inline asm
	mov.b32 	%r434, 1;
	// begin inline asm
	{
    .reg .pred p;
    and.b32 %r432, %r32, %r434;    setp.ne.u32 p, %r432, 0;
    vote.ballot.sync.b32 %r432, p, 0xffffffff;
    @!p not.b32 %r432, %r432;
}

	// end inline asm
	mov.b32 	%r437, 2;
	// begin inline asm
	{
    .reg .pred p;
    and.b32 %r435, %r32, %r437;    setp.ne.u32 p, %r435, 0;
    vote.ballot.sync.b32 %r435, p, 0xffffffff;
    @!p not.b32 %r435, %r435;
}

	// end inline asm
	and.b32  	%r457, %r435, %r432;
	mov.b32 	%r440, 4;
	// begin inline asm
	{
    .reg .pred p;
    and.b32 %r438, %r32, %r440;    setp.ne.u32 p, %r438, 0;
    vote.ballot.sync.b32 %r438, p, 0xffffffff;
    @!p not.b32 %r438, %r438;
}

	// end inline asm
	and.b32  	%r458, %r438, %r457;
	mov.b32 	%r443, 8;
	// begin inline asm
	{
    .reg .pred p;
    and.b32 %r441, %r32, %r443;    setp.ne.u32 p, %r441, 0;
    vote.ballot.sync.b32 %r441, p, 0xffffffff;
    @!p not.b32 %r441, %r441;
}

	// end inline asm
	and.b32  	%r459, %r441, %r458;
	mov.b32 	%r446, 16;
	// begin inline asm
	{
    .reg .pred p;
    and.b32 %r444, %r32, %r446;    setp.ne.u32 p, %r444, 0;
    vote.ballot.sync.b32 %r444, p, 0xffffffff;
    @!p not.b32 %r444, %r444;
}

	// end inline asm
	and.b32  	%r460, %r444, %r459;
	mov.b32 	%r449, 32;
	// begin inline asm
	{
    .reg .pred p;
    and.b32 %r447, %r32, %r449;    setp.ne.u32 p, %r447, 0;
    vote.ballot.sync.b32 %r447, p, 0xffffffff;
    @!p not.b32 %r447, %r447;
}

	// end inline asm
	and.b32  	%r461, %r447, %r460;
	mov.b32 	%r452, 64;
	// begin inline asm
	{
    .reg .pred p;
    and.b32 %r450, %r32, %r452;    setp.ne.u32 p, %r450, 0;
    vote.ballot.sync.b32 %r450, p, 0xffffffff;
    @!p not.b32 %r450, %r450;
}

	// end inline asm
	and.b32  	%r462, %r450, %r461;
	mov.b32 	%r455, 128;
	// begin inline asm
	{
    .reg .pred p;
    and.b32 %r453, %r32, %r455;    setp.ne.u32 p, %r453, 0;
    vote.ballot.sync.b32 %r453, p, 0xffffffff;
    @!p not.b32 %r453, %r453;
}

	// end inline asm
	and.b32  	%r463, %r453, %r462;
	clz.b32 	%r464, %r463;
	sub.s32 	%r52, 31, %r464;
	and.b32  	%r465, %r431, %r463;
	popc.b32 	%r53, %r465;
	setp.ne.s32 	%p65, %r140, %r52;
	mov.b32 	%r1334, 0;
	@%p65 bra 	$L__BB23_101;
	atom.shared.add.u32 	%r1334, [%r33], %r53;
$L__BB23_101:
	shfl.sync.idx.b32	%r491|%p66, %r1334, %r52, 31, -1;
	add.s32 	%r56, %r53, %r491;
	cvt.u32.u64 	%r492, %rd63;
	shr.u64 	%rd148, %rd398, %r492;
	cvt.u32.u64 	%r493, %rd148;
	and.b32  	%r488, %r493, %r31;
	mov.b32 	%r468, 1;
	// begin inline asm
	{
    .reg .pred p;
    and.b32 %r466, %r488, %r468;    setp.ne.u32 p, %r466, 0;
    vote.ballot.sync.b32 %r466, p, 0xffffffff;
    @!p not.b32 %r466, %r466;
}

	// end inline asm
	mov.b32 	%r471, 2;
	// begin inline asm
	{
    .reg .pred p;
    and.b32 %r469, %r488, %r471;    setp.ne.u32 p, %r469, 0;
    vote.ballot.sync.b32 %r469, p, 0xffffffff;
    @!p not.b32 %r469, %r469;
}

	// end inline asm
	and.b32  	%r494, %r469, %r466;
	mov.b32 	%r474, 4;
	// begin inline asm
	{
    .reg .pred p;
    and.b32 %r472, %r488, %r474;    setp.ne.u32 p, %r472, 0;
    vote.ballot.sync.b32 %r472, p, 0xffffffff;
    @!p not.b32 %r472, %r472;
}

	// end inline asm
	and.b32  	%r495, %r472, %r494;
	mov.b32 	%r477, 8;
	// begin inline asm
	{
    .reg .pred p;
    and.b32 %r475, %r488, %r477;    setp.ne.u32 p, %r475, 0;
    vote.ballot.sync.b32 %r475, p, 0xffffffff;
    @!p not.b32 %r475, %r475;
}

	// end inline asm
	and.b32  	%r496, %r475, %r495;
	mov.b32 	%r480, 16;
	// begin inline asm
	{
    .reg .pred p;
    and.b32 %r478, %r488, %r480;    setp.ne.u32 p, %r478, 0;
    vote.ballot.sync.b32 %r478, p, 0xffffffff;
    @!p not.b32 %r478, %r478;
}

	// end inline asm
	and.b32  	%r497, %r478, %r496;
	mov.b32 	%r483, 32;
	// begin inline asm
	{
    .reg .pred p;
    and.b32 %r481, %r488, %r483;    setp.ne.u32 p, %r481, 0;
    vote.ballot.sync.b32 %r481, p, 0xffffffff;
    @!p not.b32 %r481, %r481;
}

	// end inline asm
	and.b32  	%r498, %r481, %r497;
	mov.b32 	%r486, 64;
	// begin inline asm
	{
    .reg .pred p;
    and.b32 %r484, %r488, %r486;    setp.ne.u32 p, %r484, 0;
    vote.ballot.sync.b32 %r484, p, 0xffffffff;
    @!p not.b32 %r484, %r484;
}

	// end inline asm
	and.b32  	%r499, %r484, %r498;
	mov.b32 	%r489, 128;
	// begin inline asm
	{
    .reg .pred p;
    and.b32 %r487, %r488, %r489;    setp.ne.u32 p, %r487, 0;
    vote.ballot.sync.b32 %r487, p, 0xffffffff;
    @!p not.b32 %r487, %r487;
}

	// end inline asm
	and.b32  	%r500, %r487, %r499;
	clz.b32 	%r501, %r500;
	sub.s32 	%r57, 31, %r501;
	and.b32  	%r502, %r431, %r500;
	popc.b32 	%r58, %r502;
	setp.ne.s32 	%p67, %r140, %r57;
	mov.b32 	%r1335, 0;
	@%p67 bra 	$L__BB23_103;
	atom.shared.add.u32 	%r1335, [%r34], %r58;
$L__BB23_103:
	shfl.sync.idx.b32	%r528|%p68, %r1335, %r57, 31, -1;
	add.s32 	%r61, %r58, %r528;
	shr.u64 	%rd149, %rd399, %r492;
	cvt.u32.u64 	%r530, %rd149;
	and.b32  	%r525, %r530, %r31;
	mov.b32 	%r505, 1;
	// begin inline asm
	{
    .reg .pred p;
    and.b32 %r503, %r525, %r505;    setp.ne.u32 p, %r503, 0;
    vote.ballot.sync.b32 %r503, p, 0xffffffff;
    @!p not.b32 %r503, %r503;
}

	// end inline asm
	mov.b32 	%r508, 2;
	// begin inline asm
	{
    .reg .pred p;
    and.b32 %r506, %r525, %r508;    setp.ne.u32 p, %r506, 0;
    vote.ballot.sync.b32 %r506, p, 0xffffffff;
    @!p not.b32 %r506, %r506;
}

	// end inline asm
	and.b32  	%r531, %r506, %r503;
	mov.b32 	%r511, 4;
	// begin inline asm
	{
    .reg .pred p;
    and.b32 %r509, %r525, %r511;    setp.ne.u32 p, %r509, 0;
    vote.ballot.sync.b32 %r509, p, 0xffffffff;
    @!p not.b32 %r509, %r509;
}

	// end inline asm
	and.b32  	%r532, %r509, %r531;
	mov.b32 	%r514, 8;
	// begin inline asm
	{
    .reg .pred p;
    and.b32 %r512, %r525, %r514;    setp.ne.u32 p, %r512, 0;
    vote.ballot.sync.b32 %r512, p, 0xffffffff;
    @!p not.b32 %r512, %r512;
}

	// end inline asm
	and.b32  	%r533, %r512, %r532;
	mov.b32 	%r517, 16;
	// begin inline asm
	{
    .reg .pred p;
    and.b32 %r515, %r525, %r517;    setp.ne.u32 p, %r515, 0;
    vote.ballot.sync.b32 %r515, p, 0xffffffff;
    @!p not.b32 %r515, %r515;
}

	// end inline asm
	and.b32  	%r534, %r515, %r533;
	mov.b32 	%r520, 32;
	// begin inline asm
	{
    .reg .pred p;
    and.b32 %r518, %r525, %r520;    setp.ne.u32 p, %r518, 0;
    vote.ballot.sync.b32 %r518, p, 0xffffffff;
    @!p not.b32 %r518, %r518;
}

	// end inline asm
	and.b32  	%r535, %r518, %r534;
	mov.b32 	%r523, 64;
	// begin inline asm
	{
    .reg .pred p;
    and.b32 %r521, %r525, %r523;    setp.ne.u32 p, %r521, 0;
    vote.ballot.sync.b32 %r521, p, 0xffffffff;
    @!p not.b32 %r521, %r521;
}

	// end inline asm
	and.b32  	%r536, %r521, %r535;
	mov.b32 	%r526, 128;
	// begin inline asm
	{
    .reg .pred p;
    and.b32 %r524, %r525, %r526;    setp.ne.u32 p, %r524, 0;
    vote.ballot.sync.b32 %r524, p, 0xffffffff;
    @!p not.b32 %r524, %r524;
}

	// end inline asm
	and.b32  	%r537, %r524, %r536;
	clz.b32 	%r538, %r537;
	sub.s32 	%r62, 31, %r538;
	and.b32  	%r539, %r431, %r537;
	popc.b32 	%r63, %r539;
	setp.ne.s32 	%p69, %r140, %r62;
	mov.b32 	%r1336, 0;
	@%p69 bra 	$L__BB23_105;
	shl.b32 	%r540, %r1, 5;
	and.b32  	%r541, %r540, 31744;
	mov.u32 	%r542, _ZZN3cub18CUB_300001_SM_10006detail10radix_sort29DeviceRadixSortOnesweepKernelINS1_5radix10policy_hubImNS0_8NullTypeEyE10Policy1000ELNS0_9SortOrderE0EmS6_yiiNS1_21identity_decomposer_tEEEvPT5_SC_PT3_PKSD_PT1_PKSH_PT2_PKSL_T4_iiT6_E1s;
	add.s32 	%r543, %r542, %r541;
	shl.b32 	%r547, %r525, 2;
	add.s32 	%r548, %r543, %r547;
	atom.shared.add.u32 	%r1336, [%r548], %r63;
$L__BB23_105:
	shfl.sync.idx.b32	%r574|%p70, %r1336, %r62, 31, -1;
	add.s32 	%r66, %r63, %r574;
	shr.u64 	%rd151, %rd400, %r492;
	cvt.u32.u64 	%r576, %rd151;
	and.b32  	%r571, %r576, %r31;
	mov.b32 	%r551, 1;
	// begin inline asm
	{
    .reg .pred p;
    and.b32 %r549, %r571, %r551;    setp.ne.u32 p, %r549, 0;
    vote.ballot.sync.b32 %r549, p, 0xffffffff;
    @!p not.b32 %r549, %r549;
}

	// end inline asm
	mov.b32 	%r554, 2;
	// begin inline asm
	{
    .reg .pred p;
    and.b32 %r552, %r571, %r554;    setp.ne.u32 p, %r552, 0;
    vote.ballot.sync.b32 %r552, p, 0xffffffff;
    @!p not.b32 %r552, %r552;
}

	// end inline asm
	and.b32  	%r577, %r552, %r549;
	mov.b32 	%r557, 4;
	// begin inline asm
	{
    .reg .pred p;
    and.b32 %r555, %r571, %r557;    setp.ne.u32 p, %r555, 0;
    vote.ballot.sync.b32 %r555, p, 0xffffffff;
    @!p not.b32 %r555, %r555;
}

	// end inline asm
	and.b32  	%r578, %r555, %r577;
	mov.b32 	%r560, 8;
	// begin inline asm
	{
    .reg .pred p;
    and.b32 %r558, %r571, %r560;    setp.ne.u32 p, %r558, 0;
    vote.ballot.sync.b32 %r558, p, 0xffffffff;
    @!p not.b32 %r558, %r558;
}

	// end inline asm
	and.b32  	%r579, %r558, %r578;
	mov.b32 	%r563, 16;
	// begin inline asm
	{
    .reg .pred p;
    and.b32 %r561, %r571, %r563;    setp.ne.u32 p, %r561, 0;
    vote.ballot.sync.b32 %r561, p, 0xffffffff;
    @!p not.b32 %r561, %r561;
}

	// end inline asm
	and.b32  	%r580, %r561, %r579;
	mov.b32 	%r566, 32;
	// begin inline asm
	{
    .reg .pred p;
    and.b32 %r564, %r571, %r566;    setp.ne.u32 p, %r564, 0;
    vote.ballot.sync.b32 %r564, p, 0xffffffff;
    @!p not.b32 %r564, %r564;
}

	// end inline asm
	and.b32  	%r581, %r564, %r580;
	mov.b32 	%r569, 64;
	// begin inline asm
	{
    .reg .pred p;
    and.b32 %r567, %r571, %r569;    setp.ne.u32 p, %r567, 0;
    vote.ballot.sync.b32 %r567, p, 0xffffffff;
    @!p not.b32 %r567, %r567;
}

	// end inline asm
	and.b32  	%r582, %r567, %r581;
	mov.b32 	%r572, 128;
	// begin inline asm
	{
    .reg .pred p;
    and.b32 %r570, %r571, %r572;    setp.ne.u32 p, %r570, 0;
    vote.ballot.sync.b32 %r570, p, 0xffffffff;
    @!p not.b32 %r570, %r570;
}

	// end inline asm
	and.b32  	%r583, %r570, %r582;
	clz.b32 	%r584, %r583;
	sub.s32 	%r67, 31, %r584;
	and.b32  	%r585, %r431, %r583;
	popc.b32 	%r68, %r585;
	setp.ne.s32 	%p71, %r140, %r67;
	mov.b32 	%r1337, 0;
	@%p71 bra 	$L__BB23_107;
	shl.b32 	%r586, %r1, 5;
	and.b32  	%r587, %r586, 31744;
	mov.u32 	%r588, _ZZN3cub18CUB_300001_SM_10006detail10radix_sort29DeviceRadixSortOnesweepKernelINS1_5radix10policy_hubImNS0_8NullTypeEyE10Policy1000ELNS0_9SortOrderE0EmS6_yiiNS1_21identity_decomposer_tEEEvPT5_SC_PT3_PKSD_PT1_PKSH_PT2_PKSL_T4_iiT6_E1s;
	add.s32 	%r589, %r588, %r587;
	shl.b32 	%r593, %r571, 2;
	add.s32 	%r594, %r589, %r593;
	atom.shared.add.u32 	%r1337, [%r594], %r68;
$L__BB23_107:
	shfl.sync.idx.b32	%r620|%p72, %r1337, %r67, 31, -1;
	add.s32 	%r71, %r68, %r620;
	shr.u64 	%rd153, %rd401, %r492;
	cvt.u32.u64 	%r622, %rd153;
	and.b32  	%r617, %r622, %r31;
	mov.b32 	%r597, 1;
	// begin inline asm
	{
    .reg .pred p;
    and.b32 %r595, %r617, %r597;    setp.ne.u32 p, %r595, 0;
    vote.ballot.sync.b32 %r595, p, 0xffffffff;
    @!p not.b32 %r595, %r595;
}

	// end inline asm
	mov.b32 	%r600, 2;
	// begin inline asm
	{
    .reg .pred p;
    and.b32 %r598, %r617, %r600;    setp.ne.u32 p, %r598, 0;
    vote.ballot.sync.b32 %r598, p, 0xffffffff;
    @!p not.b32 %r598, %r598;
}

	// end inline asm
	and.b32  	%r623, %r598, %r595;
	mov.b32 	%r603, 4;
	// begin inline asm
	{
    .reg .pred p;
    and.b32 %r601, %r617, %r603;    setp.ne.u32 p, %r601, 0;
    vote.ballot.sync.b32 %r601, p, 0xffffffff;
    @!p not.b32 %r601, %r601;
}

	// end inline asm
	and.b32  	%r624, %r601, %r623;
	mov.b32 	%r606, 8;
	// begin inline asm
	{
    .reg .pred p;
    and.b32 %r604, %r617, %r606;    setp.ne.u32 p, %r604, 0;
    vote.ballot.sync.b32 %r604, p, 0xffffffff;
    @!p not.b32 %r604, %r604;
}

	// end inline asm
	and.b32  	%r625, %r604, %r624;
	mov.b32 	%r609, 16;
	// begin inline asm
	{
    .reg .pred p;
    and.b32 %r607, %r617, %r609;    setp.ne.u32 p, %r607, 0;
    vote.ballot.sync.b32 %r607, p, 0xffffffff;
    @!p not.b32 %r607, %r607;
}

	// end inline asm
	and.b32  	%r626, %r607, %r625;
	mov.b32 	%r612, 32;
	// begin inline asm
	{
    .reg .pred p;
    and.b32 %r610, %r617, %r612;    setp.ne.u32 p, %r610, 0;
    vote.ballot.sync.b32 %r610, p, 0xffffffff;
    @!p not.b32 %r610, %r610;
}

	// end inline asm
	and.b32  	%r627, %r610, %r626;
	mov.b32 	%r615, 64;
	// begin inline asm
	{
    .reg .pred p;
    and.b32 %r613, %r617, %r615;    setp.ne.u32 p, %r613, 0;
    vote.ballot.sync.b32 %r613, p, 0xffffffff;
    @!p not.b32 %r613, %r613;
}

	// end inline asm
	and.b32  	%r628, %r613, %r627;
	mov.b32 	%r618, 128;
	// begin inline asm
	{
    .reg .pred p;
    and.b32 %r616, %r617, %r618;    setp.ne.u32 p, %r616, 0;
    vote.ballot.sync.b32 %r616, p, 0xffffffff;
    @!p not.b32 %r616, %r616;
}

	// end inline asm
	and.b32  	%r629, %r616, %r628;
	clz.b32 	%r630, %r629;
	sub.s32 	%r72, 31, %r630;
	and.b32  	%r631, %r431, %r629;
	popc.b32 	%r73, %r631;
	setp.ne.s32 	%p73, %r140, %r72;
	mov.b32 	%r1338, 0;
	@%p73 bra 	$L__BB23_109;
	shl.b32 	%r632, %r1, 5;
	and.b32  	%r633, %r632, 31744;
	mov.u32 	%r634, _ZZN3cub18CUB_300001_SM_10006detail10radix_sort29DeviceRadixSortOnesweepKernelINS1_5radix10policy_hubImNS0_8NullTypeEyE10Policy1000ELNS0_9SortOrderE0EmS6_yiiNS1_21identity_decomposer_tEEEvPT5_SC_PT3_PKSD_PT1_PKSH_PT2_PKSL_T4_iiT6_E1s;
	add.s32 	%r635, %r634, %r633;
	shl.b32 	%r639, %r617, 2;
	add.s32 	%r640, %r635, %r639;
	atom.shared.add.u32 	%r1338, [%r640], %r73;
$L__BB23_109:
	shfl.sync.idx.b32	%r666|%p74, %r1338, %r72, 31, -1;
	add.s32 	%r76, %r73, %r666;
	shr.u64 	%rd155, %rd402, %r492;
	cvt.u32.u64 	%r668, %rd155;
	and.b32  	%r663, %r668, %r31;
	mov.b32 	%r643, 1;
	// begin inline asm
	{
    .reg .pred p;
    and.b32 %r641, %r663, %r643;    setp.ne.u32 p, %r641, 0;
    vote.ballot.sync.b32 %r641, p, 0xffffffff;
    @!p not.b32 %r641, %r641;
}

	// end inline asm
	mov.b32 	%r646, 2;
	// begin inline asm
	{
    .reg .pred p;
    and.b32 %r644, %r663, %r646;    setp.ne.u32 p, %r644, 0;
    vote.ballot.sync.b32 %r644, p, 0xffffffff;
    @!p not.b32 %r644, %r644;
}

	// end inline asm
	and.b32  	%r669, %r644, %r641;
	mov.b32 	%r649, 4;
	// begin inline asm
	{
    .reg .pred p;
    and.b32 %r647, %r663, %r649;    setp.ne.u32 p, %r647, 0;
    vote.ballot.sync.b32 %r647, p, 0xffffffff;
    @!p not.b32 %r647, %r647;
}

	// end inline asm
	and.b32  	%r670, %r647, %r669;
	mov.b32 	%r652, 8;
	// begin inline asm
	{
    .reg .pred p;
    and.b32 %r650, %r663, %r652;    setp.ne.u32 p, %r650, 0;
    vote.ballot.sync.b32 %r650, p, 0xffffffff;
    @!p not.b32 %r650, %r650;
}

	// end inline asm
	and.b32  	%r671, %r650, %r670;
	mov.b32 	%r655, 16;
	// begin inline asm
	{
    .reg .pred p;
    and.b32 %r653, %r663, %r655;    setp.ne.u32 p, %r653, 0;
    vote.ballot.sync.b32 %r653, p, 0xffffffff;
    @!p not.b32 %r653, %r653;
}

	// end inline asm
	and.b32  	%r672, %r653, %r671;
	mov.b32 	%r658, 32;
	// begin inline asm
	{
    .reg .pred p;
    and.b32 %r656, %r663, %r658;    setp.ne.u32 p, %r656, 0;
    vote.ballot.sync.b32 %r656, p, 0xffffffff;
    @!p not.b32 %r656, %r656;
}

	// end inline asm
	and.b32  	%r673, %r656, %r672;
	mov.b32 	%r661, 64;
	// begin inline asm
	{
    .reg .pred p;
    and.b32 %r659, %r663, %r661;    setp.ne.u32 p, %r659, 0;
    vote.ballot.sync.b32 %r659, p, 0xffffffff;
    @!p not.b32 %r659, %r659;
}

	// end inline asm
	and.b32  	%r674, %r659, %r673;
	mov.b32 	%r664, 128;
	// begin inline asm
	{
    .reg .pred p;
    and.b32 %r662, %r663, %r664;    setp.ne.u32 p, %r662, 0;
    vote.ballot.sync.b32 %r662, p, 0xffffffff;
    @!p not.b32 %r662, %r662;
}

	// end inline asm
	and.b32  	%r675, %r662, %r674;
	clz.b32 	%r676, %r675;
	sub.s32 	%r77, 31, %r676;
	and.b32  	%r677, %r431, %r675;
	popc.b32 	%r78, %r677;
	setp.ne.s32 	%p75, %r140, %r77;
	mov.b32 	%r1339, 0;
	@%p75 bra 	$L__BB23_111;
	shl.b32 	%r678, %r1, 5;
	and.b32  	%r679, %r678, 31744;
	mov.u32 	%r680, _ZZN3cub18CUB_300001_SM_10006detail10radix_sort29DeviceRadixSortOnesweepKernelINS1_5radix10policy_hubImNS0_8NullTypeEyE10Policy1000ELNS0_9SortOrderE0EmS6_yiiNS1_21identity_decomposer_tEEEvPT5_SC_PT3_PKSD_PT1_PKSH_PT2_PKSL_T4_iiT6_E1s;
	add.s32 	%r681, %r680, %r679;
	shl.b32 	%r685, %r663, 2;
	add.s32 	%r686, %r681, %r685;
	atom.shared.add.u32 	%r1339, [%r686], %r78;
$L__BB23_111:
	shfl.sync.idx.b32	%r712|%p76, %r1339, %r77, 31, -1;
	add.s32 	%r81, %r78, %r712;
	shr.u64 	%rd157, %rd403, %r492;
	cvt.u32.u64 	%r714, %rd157;
	and.b32  	%r709, %r714, %r31;
	mov.b32 	%r689, 1;
	// begin inline asm
	{
    .reg .pred p;
    and.b32 %r687, %r709, %r689;    setp.ne.u32 p, %r687, 0;
    vote.ballot.sync.b32 %r687, p, 0xffffffff;
    @!p not.b32 %r687, %r687;
}

	// end inline asm
	mov.b32 	%r692, 2;
	// begin inline asm
	{
    .reg .pred p;
    and.b32 %r690, %r709, %r692;    setp.ne.u32 p, %r690, 0;
    vote.ballot.sync.b32 %r690, p, 0xffffffff;
    @!p not.b32 %r690, %r690;
}

	// end inline asm
	and.b32  	%r715, %r690, %r687;
	mov.b32 	%r695, 4;
	// begin inline asm
	{
    .reg .pred p;
    and.b32 %r693, %r709, %r695;    setp.ne.u32 p, %r693, 0;
    vote.ballot.sync.b32 %r693, p, 0xffffffff;
    @!p not.b32 %r693, %r693;
}

	// end inline asm
	and.b32  	%r716, %r693, %r715;
	mov.b32 	%r698, 8;
	// begin inline asm
	{
    .reg .pred p;
    and.b32 %r696, %r709, %r698;    setp.ne.u32 p, %r696, 0;
    vote.ballot.sync.b32 %r696, p, 0xffffffff;
    @!p not.b32 %r696, %r696;
}

	// end inline asm
	and.b32  	%r717, %r696, %r716;
	mov.b32 	%r701, 16;
	// begin inline asm
	{
    .reg .pred p;
    and.b32 %r699, %r709, %r701;    setp.ne.u32 p, %r699, 0;
    vote.ballot.sync.b32 %r699, p, 0xffffffff;
    @!p not.b32 %r699, %r699;
}

	// end inline asm
	and.b32  	%r718, %r699, %r717;
	mov.b32 	%r704, 32;
	// begin inline asm
	{
    .reg .pred p;
    and.b32 %r702, %r709, %r704;    setp.ne.u32 p, %r702, 0;
    vote.ballot.sync.b32 %r702, p, 0xffffffff;
    @!p not.b32 %r702, %r702;
}

	// end inline asm
	and.b32  	%r719, %r702, %r718;
	mov.b32 	%r707, 64;
	// begin inline asm
	{
    .reg .pred p;
    and.b32 %r705, %r709, %r707;    setp.ne.u32 p, %r705, 0;
    vote.ballot.sync.b32 %r705, p, 0xffffffff;
    @!p not.b32 %r705, %r705;
}

	// end inline asm
	and.b32  	%r720, %r705, %r719;
	mov.b32 	%r710, 128;
	// begin inline asm
	{
    .reg .pred p;
    and.b32 %r708, %r709, %r710;    setp.ne.u32 p, %r708, 0;
    vote.ballot.sync.b32 %r708, p, 0xffffffff;
    @!p not.b32 %r708, %r708;
}

	// end inline asm
	and.b32  	%r721, %r708, %r720;
	clz.b32 	%r722, %r721;
	sub.s32 	%r82, 31, %r722;
	and.b32  	%r723, %r431, %r721;
	popc.b32 	%r83, %r723;
	setp.ne.s32 	%p77, %r140, %r82;
	mov.b32 	%r1340, 0;
	@%p77 bra 	$L__BB23_113;
	shl.b32 	%r724, %r1, 5;
	and.b32  	%r725, %r724, 31744;
	mov.u32 	%r726, _ZZN3cub18CUB_300001_SM_10006detail10radix_sort29DeviceRadixSortOnesweepKernelINS1_5radix10policy_hubImNS0_8NullTypeEyE10Policy1000ELNS0_9SortOrderE0EmS6_yiiNS1_21identity_decomposer_tEEEvPT5_SC_PT3_PKSD_PT1_PKSH_PT2_PKSL_T4_iiT6_E1s;
	add.s32 	%r727, %r726, %r725;
	shr.u64 	%rd158, %rd403, %r492;
	cvt.u32.u64 	%r729, %rd158;
	and.b32  	%r730, %r729, %r31;
	shl.b32 	%r731, %r730, 2;
	add.s32 	%r732, %r727, %r731;
	atom.shared.add.u32 	%r1340, [%r732], %r83;
$L__BB23_113:
	shfl.sync.idx.b32	%r758|%p78, %r1340, %r82, 31, -1;
	add.s32 	%r86, %r83, %r758;
	shr.u64 	%rd159, %rd404, %r492;
	cvt.u32.u64 	%r760, %rd159;
	and.b32  	%r755, %r760, %r31;
	mov.b32 	%r735, 1;
	// begin inline asm
	{
    .reg .pred p;
    and.b32 %r733, %r755, %r735;    setp.ne.u32 p, %r733, 0;
    vote.ballot.sync.b32 %r733, p, 0xffffffff;
    @!p not.b32 %r733, %r733;
}

	// end inline asm
	mov.b32 	%r738, 2;
	// begin inline asm
	{
    .reg .pred p;
    and.b32 %r736, %r755, %r738;    setp.ne.u32 p, %r736, 0;
    vote.ballot.sync.b32 %r736, p, 0xffffffff;
    @!p not.b32 %r736, %r736;
}

	// end inline asm
	and.b32  	%r761, %r736, %r733;
	mov.b32 	%r741, 4;
	// begin inline asm
	{
    .reg .pred p;
    and.b32 %r739, %r755, %r741;    setp.ne.u32 p, %r739, 0;
    vote.ballot.sync.b32 %r739, p, 0xffffffff;
    @!p not.b32 %r739, %r739;
}

	// end inline asm
	and.b32  	%r762, %r739, %r761;
	mov.b32 	%r744, 8;
	// begin inline asm
	{
    .reg .pred p;
    and.b32 %r742, %r755, %r744;    setp.ne.u32 p, %r742, 0;
    vote.ballot.sync.b32 %r742, p, 0xffffffff;
    @!p not.b32 %r742, %r742;
}

	// end inline asm
	and.b32  	%r763, %r742, %r762;
	mov.b32 	%r747, 16;
	// begin inline asm
	{
    .reg .pred p;
    and.b32 %r745, %r755, %r747;    setp.ne.u32 p, %r745, 0;
    vote.ballot.sync.b32 %r745, p, 0xffffffff;
    @!p not.b32 %r745, %r745;
}

	// end inline asm
	and.b32  	%r764, %r745, %r763;
	mov.b32 	%r750, 32;
	// begin inline asm
	{
    .reg .pred p;
    and.b32 %r748, %r755, %r750;    setp.ne.u32 p, %r748, 0;
    vote.ballot.sync.b32 %r748, p, 0xffffffff;
    @!p not.b32 %r748, %r748;
}

	// end inline asm
	and.b32  	%r765, %r748, %r764;
	mov.b32 	%r753, 64;
	// begin inline asm
	{
    .reg .pred p;
    and.b32 %r751, %r755, %r753;    setp.ne.u32 p, %r751, 0;
    vote.ballot.sync.b32 %r751, p, 0xffffffff;
    @!p not.b32 %r751, %r751;
}

	// end inline asm
	and.b32  	%r766, %r751, %r765;
	mov.b32 	%r756, 128;
	// begin inline asm
	{
    .reg .pred p;
    and.b32 %r754, %r755, %r756;    setp.ne.u32 p, %r754, 0;
    vote.ballot.sync.b32 %r754, p, 0xffffffff;
    @!p not.b32 %r754, %r754;
}

	// end inline asm
	and.b32  	%r767, %r754, %r766;
	clz.b32 	%r768, %r767;
	sub.s32 	%r87, 31, %r768;
	and.b32  	%r769, %r431, %r767;
	popc.b32 	%r88, %r769;
	setp.ne.s32 	%p79, %r140, %r87;
	mov.b32 	%r1341, 0;
	@%p79 bra 	$L__BB23_115;
	shl.b32 	%r770, %r1, 5;
	and.b32  	%r771, %r770, 31744;
	mov.u32 	%r772, _ZZN3cub18CUB_300001_SM_10006detail10radix_sort29DeviceRadixSortOnesweepKernelINS1_5radix10policy_hubImNS0_8NullTypeEyE10Policy1000ELNS0_9SortOrderE0EmS6_yiiNS1_21identity_decomposer_tEEEvPT5_SC_PT3_PKSD_PT1_PKSH_PT2_PKSL_T4_iiT6_E1s;
	add.s32 	%r773, %r772, %r771;
	shr.u64 	%rd160, %rd404, %r492;
	cvt.u32.u64 	%r775, %rd160;
	and.b32  	%r776, %r775, %r31;
	shl.b32 	%r777, %r776, 2;
	add.s32 	%r778, %r773, %r777;
	atom.shared.add.u32 	%r1341, [%r778], %r88;
$L__BB23_115:
	shfl.sync.idx.b32	%r804|%p80, %r1341, %r87, 31, -1;
	add.s32 	%r91, %r88, %r804;
	shr.u64 	%rd161, %rd405, %r492;
	cvt.u32.u64 	%r806, %rd161;
	and.b32  	%r801, %r806, %r31;
	mov.b32 	%r781, 1;
	// begin inline asm
	{
    .reg .pred p;
    and.b32 %r779, %r801, %r781;    setp.ne.u32 p, %r779, 0;
    vote.ballot.sync.b32 %r779, p, 0xffffffff;
    @!p not.b32 %r779, %r779;
}

	// end inline asm
	mov.b32 	%r784, 2;
	// begin inline asm
	{
    .reg .pred p;
    and.b32 %r782, %r801, %r784;    setp.ne.u32 p, %r782, 0;
    vote.ballot.sync.b32 %r782, p, 0xffffffff;
    @!p not.b32 %r782, %r782;
}

	// end inline asm
	and.b32  	%r807, %r782, %r779;
	mov.b32 	%r787, 4;
	// begin inline asm
	{
    .reg .pred p;
    and.b32 %r785, %r801, %r787;    setp.ne.u32 p, %r785, 0;
    vote.ballot.sync.b32 %r785, p, 0xffffffff;
    @!p not.b32 %r785, %r785;
}

	// end inline asm
	and.b32  	%r808, %r785, %r807;
	mov.b32 	%r790, 8;
	// begin inline asm
	{
    .reg .pred p;
    and.b32 %r788, %r801, %r790;    setp.ne.u32 p, %r788, 0;
    vote.ballot.sync.b32 %r788, p, 0xffffffff;
    @!p not.b32 %r788, %r788;
}

	// end inline asm
	and.b32  	%r809, %r788, %r808;
	mov.b32 	%r793, 16;
	// begin inline asm
	{
    .reg .pred p;
    and.b32 %r791, %r801, %r793;    setp.ne.u32 p, %r791, 0;
    vote.ballot.sync.b32 %r791, p, 0xffffffff;
    @!p not.b32 %r791, %r791;
}

	// end inline asm
	and.b32  	%r810, %r791, %r809;
	mov.b32 	%r796, 32;
	// begin inline asm
	{
    .reg .pred p;
    and.b32 %r794, %r801, %r796;    setp.ne.u32 p, %r794, 0;
    vote.ballot.sync.b32 %r794, p, 0xffffffff;
    @!p not.b32 %r794, %r794;
}

	// end inline asm
	and.b32  	%r811, %r794, %r810;
	mov.b32 	%r799, 64;
	// begin inline asm
	{
    .reg .pred p;
    and.b32 %r797, %r801, %r799;    setp.ne.u32 p, %r797, 0;
    vote.ballot.sync.b32 %r797, p, 0xffffffff;
    @!p not.b32 %r797, %r797;
}

	// end inline asm
	and.b32  	%r812, %r797, %r811;
	mov.b32 	%r802, 128;
	// begin inline asm
	{
    .reg .pred p;
    and.b32 %r800, %r801, %r802;    setp.ne.u32 p, %r800, 0;
    vote.ballot.sync.b32 %r800, p, 0xffffffff;
    @!p not.b32 %r800, %r800;
}

	// end inline asm
	and.b32  	%r813, %r800, %r812;
	clz.b32 	%r814, %r813;
	sub.s32 	%r92, 31, %r814;
	and.b32  	%r815, %r431, %r813;
	popc.b32 	%r93, %r815;
	setp.ne.s32 	%p81, %r140, %r92;
	mov.b32 	%r1342, 0;
	@%p81 bra 	$L__BB23_117;
	shl.b32 	%r816, %r1, 5;
	and.b32  	%r817, %r816, 31744;
	mov.u32 	%r818, _ZZN3cub18CUB_300001_SM_10006detail10radix_sort29DeviceRadixSortOnesweepKernelINS1_5radix10policy_hubImNS0_8NullTypeEyE10Policy1000ELNS0_9SortOrderE0EmS6_yiiNS1_21identity_decomposer_tEEEvPT5_SC_PT3_PKSD_PT1_PKSH_PT2_PKSL_T4_iiT6_E1s;
	add.s32 	%r819, %r818, %r817;
	shr.u64 	%rd162, %rd405, %r492;
	cvt.u32.u64 	%r821, %rd162;
	and.b32  	%r822, %r821, %r31;
	shl.b32 	%r823, %r822, 2;
	add.s32 	%r824, %r819, %r823;
	atom.shared.add.u32 	%r1342, [%r824], %r93;
$L__BB23_117:
	shfl.sync.idx.b32	%r850|%p82, %r1342, %r92, 31, -1;
	add.s32 	%r96, %r93, %r850;
	shr.u64 	%rd163, %rd406, %r492;
	cvt.u32.u64 	%r852, %rd163;
	and.b32  	%r847, %r852, %r31;
	mov.b32 	%r827, 1;
	// begin inline asm
	{
    .reg .pred p;
    and.b32 %r825, %r847, %r827;    setp.ne.u32 p, %r825, 0;
    vote.ballot.sync.b32 %r825, p, 0xffffffff;
    @!p not.b32 %r825, %r825;
}

	// end inline asm
	mov.b32 	%r830, 2;
	// begin inline asm
	{
    .reg .pred p;
    and.b32 %r828, %r847, %r830;    setp.ne.u32 p, %r828, 0;
    vote.ballot.sync.b32 %r828, p, 0xffffffff;
    @!p not.b32 %r828, %r828;
}

	// end inline asm
	and.b32  	%r853, %r828, %r825;
	mov.b32 	%r833, 4;
	// begin inline asm
	{
    .reg .pred p;
    and.b32 %r831, %r847, %r833;    setp.ne.u32 p, %r831, 0;
    vote.ballot.sync.b32 %r831, p, 0xffffffff;
    @!p not.b32 %r831, %r831;
}

	// end inline asm
	and.b32  	%r854, %r831, %r853;
	mov.b32 	%r836, 8;
	// begin inline asm
	{
    .reg .pred p;
    and.b32 %r834, %r847, %r836;    setp.ne.u32 p, %r834, 0;
    vote.ballot.sync.b32 %r834, p, 0xffffffff;
    @!p not.b32 %r834, %r834;
}

	// end inline asm
	and.b32  	%r855, %r834, %r854;
	mov.b32 	%r839, 16;
	// begin inline asm
	{
    .reg .pred p;
    and.b32 %r837, %r847, %r839;    setp.ne.u32 p, %r837, 0;
    vote.ballot.sync.b32 %r837, p, 0xffffffff;
    @!p not.b32 %r837, %r837;
}

	// end inline asm
	and.b32  	%r856, %r837, %r855;
	mov.b32 	%r842, 32;
	// begin inline asm
	{
    .reg .pred p;
    and.b32 %r840, %r847, %r842;    setp.ne.u32 p, %r840, 0;
    vote.ballot.sync.b32 %r840, p, 0xffffffff;
    @!p not.b32 %r840, %r840;
}

	// end inline asm
	and.b32  	%r857, %r840, %r856;
	mov.b32 	%r845, 64;
	// begin inline asm
	{
    .reg .pred p;
    and.b32 %r843, %r847, %r845;    setp.ne.u32 p, %r843, 0;
    vote.ballot.sync.b32 %r843, p, 0xffffffff;
    @!p not.b32 %r843, %r843;
}

	// end inline asm
	and.b32  	%r858, %r843, %r857;
	mov.b32 	%r848, 128;
	// begin inline asm
	{
    .reg .pred p;
    and.b32 %r846, %r847, %r848;    setp.ne.u32 p, %r846, 0;
    vote.ballot.sync.b32 %r846, p, 0xffffffff;
    @!p not.b32 %r846, %r846;
}

	// end inline asm
	and.b32  	%r859, %r846, %r858;
	clz.b32 	%r860, %r859;
	sub.s32 	%r97, 31, %r860;
	and.b32  	%r861, %r431, %r859;
	popc.b32 	%r98, %r861;
	setp.ne.s32 	%p83, %r140, %r97;
	mov.b32 	%r1343, 0;
	@%p83 bra 	$L__BB23_119;
	shl.b32 	%r862, %r1, 5;
	and.b32  	%r863, %r862, 31744;
	mov.u32 	%r864, _ZZN3cub18CUB_300001_SM_10006detail10radix_sort29DeviceRadixSortOnesweepKernelINS1_5radix10policy_hubImNS0_8NullTypeEyE10Policy1000ELNS0_9SortOrderE0EmS6_yiiNS1_21identity_decomposer_tEEEvPT5_SC_PT3_PKSD_PT1_PKSH_PT2_PKSL_T4_iiT6_E1s;
	add.s32 	%r865, %r864, %r863;
	shr.u64 	%rd164, %rd406, %r492;
	cvt.u32.u64 	%r867, %rd164;
	and.b32  	%r868, %r867, %r31;
	shl.b32 	%r869, %r868, 2;
	add.s32 	%r870, %r865, %r869;
	atom.shared.add.u32 	%r1343, [%r870], %r98;
$L__BB23_119:
	shfl.sync.idx.b32	%r896|%p84, %r1343, %r97, 31, -1;
	add.s32 	%r101, %r98, %r896;
	shr.u64 	%rd165, %rd407, %r492;
	cvt.u32.u64 	%r898, %rd165;
	and.b32  	%r893, %r898, %r31;
	mov.b32 	%r873, 1;
	// begin inline asm
	{
    .reg .pred p;
    and.b32 %r871, %r893, %r873;    setp.ne.u32 p, %r871, 0;
    vote.ballot.sync.b32 %r871, p, 0xffffffff;
    @!p not.b32 %r871, %r871;
}

	// end inline asm
	mov.b32 	%r876, 2;
	// begin inline asm
	{
    .reg .pred p;
    and.b32 %r874, %r893, %r876;    setp.ne.u32 p, %r874, 0;
    vote.ballot.sync.b32 %r874, p, 0xffffffff;
    @!p not.b32 %r874, %r874;
}

	// end inline asm
	and.b32  	%r899, %r874, %r871;
	mov.b32 	%r879, 4;
	// begin inline asm
	{
    .reg .pred p;
    and.b32 %r877, %r893, %r879;    setp.ne.u32 p, %r877, 0;
    vote.ballot.sync.b32 %r877, p, 0xffffffff;
    @!p not.b32 %r877, %r877;
}

	// end inline asm
	and.b32  	%r900, %r877, %r899;
	mov.b32 	%r882, 8;
	// begin inline asm
	{
    .reg .pred p;
    and.b32 %r880, %r893, %r882;    setp.ne.u32 p, %r880, 0;
    vote.ballot.sync.b32 %r880, p, 0xffffffff;
    @!p not.b32 %r880, %r880;
}

	// end inline asm
	and.b32  	%r901, %r880, %r900;
	mov.b32 	%r885, 16;
	// begin inline asm
	{
    .reg .pred p;
    and.b32 %r883, %r893, %r885;    setp.ne.u32 p, %r883, 0;
    vote.ballot.sync.b32 %r883, p, 0xffffffff;
    @!p not.b32 %r883, %r883;
}

	// end inline asm
	and.b32  	%r902, %r883, %r901;
	mov.b32 	%r888, 32;
	// begin inline asm
	{
    .reg .pred p;
    and.b32 %r886, %r893, %r888;    setp.ne.u32 p, %r886, 0;
    vote.ballot.sync.b32 %r886, p, 0xffffffff;
    @!p not.b32 %r886, %r886;
}

	// end inline asm
	and.b32  	%r903, %r886, %r902;
	mov.b32 	%r891, 64;
	// begin inline asm
	{
    .reg .pred p;
    and.b32 %r889, %r893, %r891;    setp.ne.u32 p, %r889, 0;
    vote.ballot.sync.b32 %r889, p, 0xffffffff;
    @!p not.b32 %r889, %r889;
}

	// end inline asm
	and.b32  	%r904, %r889, %r903;
	mov.b32 	%r894, 128;
	// begin inline asm
	{
    .reg .pred p;
    and.b32 %r892, %r893, %r894;    setp.ne.u32 p, %r892, 0;
    vote.ballot.sync.b32 %r892, p, 0xffffffff;
    @!p not.b32 %r892, %r892;
}

	// end inline asm
	and.b32  	%r905, %r892, %r904;
	clz.b32 	%r906, %r905;
	sub.s32 	%r102, 31, %r906;
	and.b32  	%r907, %r431, %r905;
	popc.b32 	%r103, %r907;
	setp.ne.s32 	%p85, %r140, %r102;
	mov.b32 	%r1344, 0;
	@%p85 bra 	$L__BB23_121;
	shl.b32 	%r908, %r1, 5;
	and.b32  	%r909, %r908, 31744;
	mov.u32 	%r910, _ZZN3cub18CUB_300001_SM_10006detail10radix_sort29DeviceRadixSortOnesweepKernelINS1_5radix10policy_hubImNS0_8NullTypeEyE10Policy1000ELNS0_9SortOrderE0EmS6_yiiNS1_21identity_decomposer_tEEEvPT5_SC_PT3_PKSD_PT1_PKSH_PT2_PKSL_T4_iiT6_E1s;
	add.s32 	%r911, %r910, %r909;
	shr.u64 	%rd166, %rd407, %r492;
	cvt.u32.u64 	%r913, %rd166;
	and.b32  	%r914, %r913, %r31;
	shl.b32 	%r915, %r914, 2;
	add.s32 	%r916, %r911, %r915;
	atom.shared.add.u32 	%r1344, [%r916], %r103;
$L__BB23_121:
	shfl.sync.idx.b32	%r942|%p86, %r1344, %r102, 31, -1;
	add.s32 	%r106, %r103, %r942;
	shr.u64 	%rd167, %rd408, %r492;
	cvt.u32.u64 	%r944, %rd167;
	and.b32  	%r939, %r944, %r31;
	mov.b32 	%r919, 1;
	// begin inline asm
	{
    .reg .pred p;
    and.b32 %r917, %r939, %r919;    setp.ne.u32 p, %r917, 0;
    vote.ballot.sync.b32 %r917, p, 0xffffffff;
    @!p not.b32 %r917, %r917;
}

	// end inline asm
	mov.b32 	%r922, 2;
	// begin inline asm
	{
    .reg .pred p;
    and.b32 %r920, %r939, %r922;    setp.ne.u32 p, %r920, 0;
    vote.ballot.sync.b32 %r920, p, 0xffffffff;
    @!p not.b32 %r920, %r920;
}

	// end inline asm
	and.b32  	%r945, %r920, %r917;
	mov.b32 	%r925, 4;
	// begin inline asm
	{
    .reg .pred p;
    and.b32 %r923, %r939, %r925;    setp.ne.u32 p, %r923, 0;
    vote.ballot.sync.b32 %r923, p, 0xffffffff;
    @!p not.b32 %r923, %r923;
}

	// end inline asm
	and.b32  	%r946, %r923, %r945;
	mov.b32 	%r928, 8;
	// begin inline asm
	{
    .reg .pred p;
    and.b32 %r926, %r939, %r928;    setp.ne.u32 p, %r926, 0;
    vote.ballot.sync.b32 %r926, p, 0xffffffff;
    @!p not.b32 %r926, %r926;
}

	// end inline asm
	and.b32  	%r947, %r926, %r946;
	mov.b32 	%r931, 16;
	// begin inline asm
	{
    .reg .pred p;
    and.b32 %r929, %r939, %r931;    setp.ne.u32 p, %r929, 0;
    vote.ballot.sync.b32 %r929, p, 0xffffffff;
    @!p not.b32 %r929, %r929;
}

	// end inline asm
	and.b32  	%r948, %r929, %r947;
	mov.b32 	%r934, 32;
	// begin inline asm
	{
    .reg .pred p;
    and.b32 %r932, %r939, %r934;    setp.ne.u32 p, %r932, 0;
    vote.ballot.sync.b32 %r932, p, 0xffffffff;
    @!p not.b32 %r932, %r932;
}

	// end inline asm
	and.b32  	%r949, %r932, %r948;
	mov.b32 	%r937, 64;
	// begin inline asm
	{
    .reg .pred p;
    and.b32 %r935, %r939, %r937;    setp.ne.u32 p, %r935, 0;
    vote.ballot.sync.b32 %r935, p, 0xffffffff;
    @!p not.b32 %r935, %r935;
}

	// end inline asm
	and.b32  	%r950, %r935, %r949;
	mov.b32 	%r940, 128;
	// begin inline asm
	{
    .reg .pred p;
    and.b32 %r938, %r939, %r940;    setp.ne.u32 p, %r938, 0;
    vote.ballot.sync.b32 %r938, p, 0xffffffff;
    @!p not.b32 %r938, %r938;
}

	// end inline asm
	and.b32  	%r951, %r938, %r950;
	clz.b32 	%r952, %r951;
	sub.s32 	%r107, 31, %r952;
	and.b32  	%r953, %r431, %r951;
	popc.b32 	%r108, %r953;
	setp.ne.s32 	%p87, %r140, %r107;
	mov.b32 	%r1345, 0;
	@%p87 bra 	$L__BB23_123;
	shl.b32 	%r954, %r1, 5;
	and.b32  	%r955, %r954, 31744;
	mov.u32 	%r956, _ZZN3cub18CUB_300001_SM_10006detail10radix_sort29DeviceRadixSortOnesweepKernelINS1_5radix10policy_hubImNS0_8NullTypeEyE10Policy1000ELNS0_9SortOrderE0EmS6_yiiNS1_21identity_decomposer_tEEEvPT5_SC_PT3_PKSD_PT1_PKSH_PT2_PKSL_T4_iiT6_E1s;
	add.s32 	%r957, %r956, %r955;
	shr.u64 	%rd168, %rd408, %r492;
	cvt.u32.u64 	%r959, %rd168;
	and.b32  	%r960, %r959, %r31;
	shl.b32 	%r961, %r960, 2;
	add.s32 	%r962, %r957, %r961;
	atom.shared.add.u32 	%r1345, [%r962], %r108;
$L__BB23_123:
	shfl.sync.idx.b32	%r988|%p88, %r1345, %r107, 31, -1;
	add.s32 	%r111, %r108, %r988;
	shr.u64 	%rd169, %rd409, %r492;
	cvt.u32.u64 	%r990, %rd169;
	and.b32  	%r985, %r990, %r31;
	mov.b32 	%r965, 1;
	// begin inline asm
	{
    .reg .pred p;
    and.b32 %r963, %r985, %r965;    setp.ne.u32 p, %r963, 0;
    vote.ballot.sync.b32 %r963, p, 0xffffffff;
    @!p not.b32 %r963, %r963;
}

	// end inline asm
	mov.b32 	%r968, 2;
	// begin inline asm
	{
    .reg .pred p;
    and.b32 %r966, %r985, %r968;    setp.ne.u32 p, %r966, 0;
    vote.ballot.sync.b32 %r966, p, 0xffffffff;
    @!p not.b32 %r966, %r966;
}

	// end inline asm
	and.b32  	%r991, %r966, %r963;
	mov.b32 	%r971, 4;
	// begin inline asm
	{
    .reg .pred p;
    and.b32 %r969, %r985, %r971;    setp.ne.u32 p, %r969, 0;
    vote.ballot.sync.b32 %r969, p, 0xffffffff;
    @!p not.b32 %r969, %r969;
}

	// end inline asm
	and.b32  	%r992, %r969, %r991;
	mov.b32 	%r974, 8;
	// begin inline asm
	{
    .reg .pred p;
    and.b32 %r972, %r985, %r974;    setp.ne.u32 p, %r972, 0;
    vote.ballot.sync.b32 %r972, p, 0xffffffff;
    @!p not.b32 %r972, %r972;
}

	// end inline asm
	and.b32  	%r993, %r972, %r992;
	mov.b32 	%r977, 16;
	// begin inline asm
	{
    .reg .pred p;
    and.b32 %r975, %r985, %r977;    setp.ne.u32 p, %r975, 0;
    vote.ballot.sync.b32 %r975, p, 0xffffffff;
    @!p not.b32 %r975, %r975;
}

	// end inline asm
	and.b32  	%r994, %r975, %r993;
	mov.b32 	%r980, 32;
	// begin inline asm
	{
    .reg .pred p;
    and.b32 %r978, %r985, %r980;    setp.ne.u32 p, %r978, 0;
    vote.ballot.sync.b32 %r978, p, 0xffffffff;
    @!p not.b32 %r978, %r978;
}

	// end inline asm
	and.b32  	%r995, %r978, %r994;
	mov.b32 	%r983, 64;
	// begin inline asm
	{
    .reg .pred p;
    and.b32 %r981, %r985, %r983;    setp.ne.u32 p, %r981, 0;
    vote.ballot.sync.b32 %r981, p, 0xffffffff;
    @!p not.b32 %r981, %r981;
}

	// end inline asm
	and.b32  	%r996, %r981, %r995;
	mov.b32 	%r986, 128;
	// begin inline asm
	{
    .reg .pred p;
    and.b32 %r984, %r985, %r986;    setp.ne.u32 p, %r984, 0;
    vote.ballot.sync.b32 %r984, p, 0xffffffff;
    @!p not.b32 %r984, %r984;
}

	// end inline asm
	and.b32  	%r997, %r984, %r996;
	clz.b32 	%r998, %r997;
	sub.s32 	%r112, 31, %r998;
	and.b32  	%r999, %r431, %r997;
	popc.b32 	%r113, %r999;
	setp.ne.s32 	%p89, %r140, %r112;
	mov.b32 	%r1346, 0;
	@%p89 bra 	$L__BB23_125;
	shl.b32 	%r1000, %r1, 5;
	and.b32  	%r1001, %r1000, 31744;
	mov.u32 	%r1002, _ZZN3cub18CUB_300001_SM_10006detail10radix_sort29DeviceRadixSortOnesweepKernelINS1_5radix10policy_hubImNS0_8NullTypeEyE10Policy1000ELNS0_9SortOrderE0EmS6_yiiNS1_21identity_decomposer_tEEEvPT5_SC_PT3_PKSD_PT1_PKSH_PT2_PKSL_T4_iiT6_E1s;
	add.s32 	%r1003, %r1002, %r1001;
	shr.u64 	%rd170, %rd409, %r492;
	cvt.u32.u64 	%r1005, %rd170;
	and.b32  	%r1006, %r1005, %r31;
	shl.b32 	%r1007, %r1006, 2;
	add.s32 	%r1008, %r1003, %r1007;
	atom.shared.add.u32 	%r1346, [%r1008], %r113;
$L__BB23_125:
	shfl.sync.idx.b32	%r1034|%p90, %r1346, %r112, 31, -1;
	add.s32 	%r116, %r113, %r1034;
	shr.u64 	%rd171, %rd410, %r492;
	cvt.u32.u64 	%r1036, %rd171;
	and.b32  	%r1031, %r1036, %r31;
	mov.b32 	%r1011, 1;
	// begin inline asm
	{
    .reg .pred p;
    and.b32 %r1009, %r1031, %r1011;    setp.ne.u32 p, %r1009, 0;
    vote.ballot.sync.b32 %r1009, p, 0xffffffff;
    @!p not.b32 %r1009, %r1009;
}

	// end inline asm
	mov.b32 	%r1014, 2;
	// begin inline asm
	{
    .reg .pred p;
    and.b32 %r1012, %r1031, %r1014;    setp.ne.u32 p, %r1012, 0;
    vote.ballot.sync.b32 %r1012, p, 0xffffffff;
    @!p not.b32 %r1012, %r1012;
}

	// end inline asm
	and.b32  	%r1037, %r1012, %r1009;
	mov.b32 	%r1017, 4;
	// begin inline asm
	{
    .reg .pred p;
    and.b32 %r1015, %r1031, %r1017;    setp.ne.u32 p, %r1015, 0;
    vote.ballot.sync.b32 %r1015, p, 0xffffffff;
    @!p not.b32 %r1015, %r1015;
}

	// end inline asm
	and.b32  	%r1038, %r1015, %r1037;
	mov.b32 	%r1020, 8;
	// begin inline asm
	{
    .reg .pred p;
    and.b32 %r1018, %r1031, %r1020;    setp.ne.u32 p, %r1018, 0;
    vote.ballot.sync.b32 %r1018, p, 0xffffffff;
    @!p not.b32 %r1018, %r1018;
}

	// end inline asm
	and.b32  	%r1039, %r1018, %r1038;
	mov.b32 	%r1023, 16;
	// begin inline asm
	{
    .reg .pred p;
    and.b32 %r1021, %r1031, %r1023;    setp.ne.u32 p, %r1021, 0;
    vote.ballot.sync.b32 %r1021, p, 0xffffffff;
    @!p not.b32 %r1021, %r1021;
}

	// end inline asm
	and.b32  	%r1040, %r1021, %r1039;
	mov.b32 	%r1026, 32;
	// begin inline asm
	{
    .reg .pred p;
    and.b32 %r1024, %r1031, %r1026;    setp.ne.u32 p, %r1024, 0;
    vote.ballot.sync.b32 %r1024, p, 0xffffffff;
    @!p not.b32 %r1024, %r1024;
}

	// end inline asm
	and.b32  	%r1041, %r1024, %r1040;
	mov.b32 	%r1029, 64;
	// begin inline asm
	{
    .reg .pred p;
    and.b32 %r1027, %r1031, %r1029;    setp.ne.u32 p, %r1027, 0;
    vote.ballot.sync.b32 %r1027, p, 0xffffffff;
    @!p not.b32 %r1027, %r1027;
}

	// end inline asm
	and.b32  	%r1042, %r1027, %r1041;
	mov.b32 	%r1032, 128;
	// begin inline asm
	{
    .reg .pred p;
    and.b32 %r1030, %r1031, %r1032;    setp.ne.u32 p, %r1030, 0;
    vote.ballot.sync.b32 %r1030, p, 0xffffffff;
    @!p not.b32 %r1030, %r1030;
}

	// end inline asm
	and.b32  	%r1043, %r1030, %r1042;
	clz.b32 	%r1044, %r1043;
	sub.s32 	%r117, 31, %r1044;
	and.b32  	%r1045, %r431, %r1043;
	popc.b32 	%r118, %r1045;
	setp.ne.s32 	%p91, %r140, %r117;
	mov.b32 	%r1347, 0;
	@%p91 bra 	$L__BB23_127;
	shl.b32 	%r1046, %r1, 5;
	and.b32  	%r1047, %r1046, 31744;
	mov.u32 	%r1048, _ZZN3cub18CUB_300001_SM_10006detail10radix_sort29DeviceRadixSortOnesweepKernelINS1_5radix10policy_hubImNS0_8NullTypeEyE10Policy1000ELNS0_9SortOrderE0EmS6_yiiNS1_21identity_decomposer_tEEEvPT5_SC_PT3_PKSD_PT1_PKSH_PT2_PKSL_T4_iiT6_E1s;
	add.s32 	%r1049, %r1048, %r1047;
	shr.u64 	%rd172, %rd410, %r492;
	cvt.u32.u64 	%r1051, %rd172;
	and.b32  	%r1052, %r1051, %r31;
	shl.b32 	%r1053, %r1052, 2;
	add.s32 	%r1054, %r1049, %r1053;
	atom.shared.add.u32 	%r1347, [%r1054], %r118;
$L__BB23_127:
	shfl.sync.idx.b32	%r1080|%p92, %r1347, %r117, 31, -1;
	add.s32 	%r121, %r118, %r1080;
	shr.u64 	%rd173, %rd411, %r492;
	cvt.u32.u64 	%r1082, %rd173;
	and.b32  	%r1077, %r1082, %r31;
	mov.b32 	%r1057, 1;
	// begin inline asm
	{
    .reg .pred p;
    and.b32 %r1055, %r1077, %r1057;    setp.ne.u32 p, %r1055, 0;
    vote.ballot.sync.b32 %r1055, p, 0xffffffff;
    @!p not.b32 %r1055, %r1055;
}

	// end inline asm
	mov.b32 	%r1060, 2;
	// begin inline asm
	{
    .reg .pred p;
    and.b32 %r1058, %r1077, %r1060;    setp.ne.u32 p, %r1058, 0;
    vote.ballot.sync.b32 %r1058, p, 0xffffffff;
    @!p not.b32 %r1058, %r1058;
}

	// end inline asm
	and.b32  	%r1083, %r1058, %r1055;
	mov.b32 	%r1063, 4;
	// begin inline asm
	{
    .reg .pred p;
    and.b32 %r1061, %r1077, %r1063;    setp.ne.u32 p, %r1061, 0;
    vote.ballot.sync.b32 %r1061, p, 0xffffffff;
    @!p not.b32 %r1061, %r1061;
}

	// end inline asm
	and.b32  	%r1084, %r1061, %r1083;
	mov.b32 	%r1066, 8;
	// begin inline asm
	{
    .reg .pred p;
    and.b32 %r1064, %r1077, %r1066;    setp.ne.u32 p, %r1064, 0;
    vote.ballot.sync.b32 %r1064, p, 0xffffffff;
    @!p not.b32 %r1064, %r1064;
}

	// end inline asm
	and.b32  	%r1085, %r1064, %r1084;
	mov.b32 	%r1069, 16;
	// begin inline asm
	{
    .reg .pred p;
    and.b32 %r1067, %r1077, %r1069;    setp.ne.u32 p, %r1067, 0;
    vote.ballot.sync.b32 %r1067, p, 0xffffffff;
    @!p not.b32 %r1067, %r1067;
}

	// end inline asm
	and.b32  	%r1086, %r1067, %r1085;
	mov.b32 	%r1072, 32;
	// begin inline asm
	{
    .reg .pred p;
    and.b32 %r1070, %r1077, %r1072;    setp.ne.u32 p, %r1070, 0;
    vote.ballot.sync.b32 %r1070, p, 0xffffffff;
    @!p not.b32 %r1070, %r1070;
}

	// end inline asm
	and.b32  	%r1087, %r1070, %r1086;
	mov.b32 	%r1075, 64;
	// begin inline asm
	{
    .reg .pred p;
    and.b32 %r1073, %r1077, %r1075;    setp.ne.u32 p, %r1073, 0;
    vote.ballot.sync.b32 %r1073, p, 0xffffffff;
    @!p not.b32 %r1073, %r1073;
}

	// end inline asm
	and.b32  	%r1088, %r1073, %r1087;
	mov.b32 	%r1078, 128;
	// begin inline asm
	{
    .reg .pred p;
    and.b32 %r1076, %r1077, %r1078;    setp.ne.u32 p, %r1076, 0;
    vote.ballot.sync.b32 %r1076, p, 0xffffffff;
    @!p not.b32 %r1076, %r1076;
}

	// end inline asm
	and.b32  	%r1089, %r1076, %r1088;
	clz.b32 	%r1090, %r1089;
	sub.s32 	%r122, 31, %r1090;
	and.b32  	%r1091, %r431, %r1089;
	popc.b32 	%r123, %r1091;
	setp.ne.s32 	%p93, %r140, %r122;
	mov.b32 	%r1348, 0;
	@%p93 bra 	$L__BB23_129;
	shl.b32 	%r1092, %r1, 5;
	and.b32  	%r1093, %r1092, 31744;
	mov.u32 	%r1094, _ZZN3cub18CUB_300001_SM_10006detail10radix_sort29DeviceRadixSortOnesweepKernelINS1_5radix10policy_hubImNS0_8NullTypeEyE10Policy1000ELNS0_9SortOrderE0EmS6_yiiNS1_21identity_decomposer_tEEEvPT5_SC_PT3_PKSD_PT1_PKSH_PT2_PKSL_T4_iiT6_E1s;
	add.s32 	%r1095, %r1094, %r1093;
	shr.u64 	%rd174, %rd411, %r492;
	cvt.u32.u64 	%r1097, %rd174;
	and.b32  	%r1098, %r1097, %r31;
	shl.b32 	%r1099, %r1098, 2;
	add.s32 	%r1100, %r1095, %r1099;
	atom.shared.add.u32 	%r1348, [%r1100], %r123;
$L__BB23_129:
	shfl.sync.idx.b32	%r1101|%p95, %r1348, %r122, 31, -1;
	add.s32 	%r1102, %r123, %r1101;
	bar.sync 	0;
	shl.b32 	%r1103, %r56, 3;
	mov.u32 	%r1104, _ZZN3cub18CUB_300001_SM_10006detail10radix_sort29DeviceRadixSortOnesweepKernelINS1_5radix10policy_hubImNS0_8NullTypeEyE10Policy1000ELNS0_9SortOrderE0EmS6_yiiNS1_21identity_decomposer_tEEEvPT5_SC_PT3_PKSD_PT1_PKSH_PT2_PKSL_T4_iiT6_E1s;
	add.s32 	%r1105, %r1104, %r1103;
	st.shared.u64 	[%r1105+-8], %rd397;
	shl.b32 	%r1106, %r61, 3;
	add.s32 	%r1107, %r1104, %r1106;
	st.shared.u64 	[%r1107+-8], %rd398;
	shl.b32 	%r1108, %r66, 3;
	add.s32 	%r1109, %r1104, %r1108;
	st.shared.u64 	[%r1109+-8], %rd399;
	shl.b32 	%r1110, %r71, 3;
	add.s32 	%r1111, %r1104, %r1110;
	st.shared.u64 	[%r1111+-8], %rd400;
	shl.b32 	%r1112, %r76, 3;
	add.s32 	%r1113, %r1104, %r1112;
	st.shared.u64 	[%r1113+-8], %rd401;
	shl.b32 	%r1114, %r81, 3;
	add.s32 	%r1115, %r1104, %r1114;
	st.shared.u64 	[%r1115+-8], %rd402;
	shl.b32 	%r1116, %r86, 3;
	add.s32 	%r1117, %r1104, %r1116;
	st.shared.u64 	[%r1117+-8], %rd403;
	shl.b32 	%r1118, %r91, 3;
	add.s32 	%r1119, %r1104, %r1118;
	st.shared.u64 	[%r1119+-8], %rd404;
	shl.b32 	%r1120, %r96, 3;
	add.s32 	%r1121, %r1104, %r1120;
	st.shared.u64 	[%r1121+-8], %rd405;
	shl.b32 	%r1122, %r101, 3;
	add.s32 	%r1123, %r1104, %r1122;
	st.shared.u64 	[%r1123+-8], %rd406;
	shl.b32 	%r1124, %r106, 3;
	add.s32 	%r1125, %r1104, %r1124;
	st.shared.u64 	[%r1125+-8], %rd407;
	shl.b32 	%r1126, %r111, 3;
	add.s32 	%r1127, %r1104, %r1126;
	st.shared.u64 	[%r1127+-8], %rd408;
	shl.b32 	%r1128, %r116, 3;
	add.s32 	%r1129, %r1104, %r1128;
	st.shared.u64 	[%r1129+-8], %rd409;
	shl.b32 	%r1130, %r121, 3;
	add.s32 	%r1131, %r1104, %r1130;
	st.shared.u64 	[%r1131+-8], %rd410;
	shl.b32 	%r1132, %r1102, 3;
	add.s32 	%r1133, %r1104, %r1132;
	st.shared.u64 	[%r1133+-8], %rd411;
	shl.b32 	%r1134, %r1, 3;
	add.s32 	%r1135, %r1104, %r1134;
	add.s32 	%r126, %r1135, 46080;
	@%p64 bra 	$L__BB23_137;
	ld.param.u64 	%rd381, [_ZN3cub18CUB_300001_SM_10006detail10radix_sort29DeviceRadixSortOnesweepKernelINS1_5radix10policy_hubImNS0_8NullTypeEyE10Policy1000ELNS0_9SortOrderE0EmS6_yiiNS1_21identity_decomposer_tEEEvPT5_SC_PT3_PKSD_PT1_PKSH_PT2_PKSL_T4_iiT6__param_3];
	cvta.to.global.u64 	%rd175, %rd381;
	shl.b64 	%rd176, %rd67, 3;
	add.s64 	%rd177, %rd175, %rd176;
	ld.global.u64 	%rd178, [%rd177];
	cvt.s64.s32 	%rd179, %r50;
	sub.s64 	%rd413, %rd178, %rd179;
	st.shared.u64 	[%r126], %rd413;
	setp.lt.s32 	%p96, %r4, 1;
	mov.u32 	%r1352, %r1329;
	@%p96 bra 	$L__BB23_136;
	mov.b32 	%r1350, -1;
	mov.u32 	%r1349, %r4;
	mov.u32 	%r1352, %r1329;
$L__BB23_132:
	ld.param.u64 	%rd374, [_ZN3cub18CUB_300001_SM_10006detail10radix_sort29DeviceRadixSortOnesweepKernelINS1_5radix10policy_hubImNS0_8NullTypeEyE10Policy1000ELNS0_9SortOrderE0EmS6_yiiNS1_21identity_decomposer_tEEEvPT5_SC_PT3_PKSD_PT1_PKSH_PT2_PKSL_T4_iiT6__param_0];
	add.s32 	%r130, %r1349, -1;
	shl.b32 	%r1137, %r130, 8;
	add.s32 	%r1138, %r1137, %r1;
	cvta.to.global.u64 	%rd180, %rd374;
	mul.wide.s32 	%rd181, %r1138, 4;
	add.s64 	%rd75, %rd180, %rd181;
$L__BB23_133:
	membar.cta;
	ld.volatile.global.u32 	%r131, [%rd75];
	setp.eq.s32 	%p97, %r131, 0;
	@%p97 bra 	$L__BB23_133;
	and.b32  	%r1139, %r131, 1073741823;
	add.s32 	%r1352, %r1139, %r1352;
	setp.gt.s32 	%p98, %r131, -1;
	vote.sync.ballot.b32 	%r1350, %p98, %r1350;
	setp.gt.u32 	%p100, %r1349, 1;
	and.pred  	%p101, %p98, %p100;
	mov.u32 	%r1349, %r130;
	@%p101 bra 	$L__BB23_132;
	ld.shared.u64 	%rd413, [%r126];
$L__BB23_136:
	ld.param.u64 	%rd375, [_ZN3cub18CUB_300001_SM_10006detail10radix_sort29DeviceRadixSortOnesweepKernelINS1_5radix10policy_hubImNS0_8NullTypeEyE10Policy1000ELNS0_9SortOrderE0EmS6_yiiNS1_21identity_decomposer_tEEEvPT5_SC_PT3_PKSD_PT1_PKSH_PT2_PKSL_T4_iiT6__param_0];
	or.b32  	%r1140, %r1352, -2147483648;
	cvta.to.global.u64 	%rd182, %rd375;
	shl.b32 	%r1141, %r4, 8;
	add.s32 	%r1142, %r1141, %r1;
	mul.wide.s32 	%rd183, %r1142, 4;
	add.s64 	%rd184, %rd182, %rd183;
	st.volatile.global.u32 	[%rd184], %r1140;
	sub.s32 	%r1143, %r1352, %r1329;
	cvt.s64.s32 	%rd185, %r1143;
	add.s64 	%rd186, %rd413, %rd185;
	st.shared.u64 	[%r126], %rd186;
$L__BB23_137:
	ld.param.u32 	%r1316, [_ZN3cub18CUB_300001_SM_10006detail10radix_sort29DeviceRadixSortOnesweepKernelINS1_5radix10policy_hubImNS0_8NullTypeEyE10Policy1000ELNS0_9SortOrderE0EmS6_yiiNS1_21identity_decomposer_tEEEvPT5_SC_PT3_PKSD_PT1_PKSH_PT2_PKSL_T4_iiT6__param_8];
	ld.param.u64 	%rd378, [_ZN3cub18CUB_300001_SM_10006detail10radix_sort29DeviceRadixSortOnesweepKernelINS1_5radix10policy_hubImNS0_8NullTypeEyE10Policy1000ELNS0_9SortOrderE0EmS6_yiiNS1_21identity_decomposer_tEEEvPT5_SC_PT3_PKSD_PT1_PKSH_PT2_PKSL_T4_iiT6__param_2];
	setp.gt.u32 	%p102, %r1, 255;
	mad.lo.s32 	%r135, %r4, 5760, 5760;
	setp.lt.s32 	%p103, %r135, %r1316;
	setp.eq.s64 	%p104, %rd378, 0;
	or.pred  	%p105, %p104, %p103;
	or.pred  	%p106, %p102, %p105;
	@%p106 bra 	$L__BB23_139;
	ld.param.u64 	%rd379, [_ZN3cub18CUB_300001_SM_10006detail10radix_sort29DeviceRadixSortOnesweepKernelINS1_5radix10policy_hubImNS0_8NullTypeEyE10Policy1000ELNS0_9SortOrderE0EmS6_yiiNS1_21identity_decomposer_tEEEvPT5_SC_PT3_PKSD_PT1_PKSH_PT2_PKSL_T4_iiT6__param_2];
	ld.shared.u64 	%rd187, [%r126];
	cvt.s64.s32 	%rd188, %r1329;
	cvt.s64.s32 	%rd189, %r50;
	add.s64 	%rd190, %rd189, %rd188;
	add.s64 	%rd191, %rd190, %rd187;
	cvta.to.global.u64 	%rd192, %rd379;
	shl.b64 	%rd193, %rd67, 3;
	add.s64 	%rd194, %rd192, %rd193;
	st.global.u64 	[%rd194], %rd191;
$L__BB23_139:
	ld.param.u32 	%r1317, [_ZN3cub18CUB_300001_SM_10006detail10radix_sort29DeviceRadixSortOnesweepKernelINS1_5radix10policy_hubImNS0_8NullTypeEyE10Policy1000ELNS0_9SortOrderE0EmS6_yiiNS1_21identity_decomposer_tEEEvPT5_SC_PT3_PKSD_PT1_PKSH_PT2_PKSL_T4_iiT6__param_8];
	setp.gt.s32 	%p107, %r135, %r1317;
	bar.sync 	0;
	@%p107 bra 	$L__BB23_141;
	ld.shared.u64 	%rd195, [%r126+-46080];
	shr.u64 	%rd196, %rd195, %r492;
	cvt.u32.u64 	%r1145, %rd196;
	and.b32  	%r1146, %r1145, %r31;
	shl.b32 	%r1147, %r1146, 3;
	add.s32 	%r1149, %r1104, 46080;
	add.s32 	%r1150, %r1149, %r1147;
	ld.shared.u64 	%rd197, [%r1150];
	add.s64 	%rd198, %rd197, %rd67;
	shl.b64 	%rd199, %rd198, 3;
	add.s64 	%rd200, %rd66, %rd199;
	st.global.u64 	[%rd200], %rd195;
	bar.warp.sync 	-1;
	ld.shared.u64 	%rd201, [%r126+-43008];
	shr.u64 	%rd202, %rd201, %r492;
	cvt.u32.u64 	%r1151, %rd202;
	and.b32  	%r1152, %r1151, %r31;
	shl.b32 	%r1153, %r1152, 3;
	add.s32 	%r1154, %r1149, %r1153;
	ld.shared.u64 	%rd203, [%r1154];
	add.s64 	%rd204, %rd203, %rd67;
	shl.b64 	%rd205, %rd204, 3;
	add.s64 	%rd206, %rd66, %rd205;
	st.global.u64 	[%rd206+3072], %rd201;
	bar.warp.sync 	-1;
	ld.shared.u64 	%rd207, [%r126+-39936];
	shr.u64 	%rd208, %rd207, %r492;
	cvt.u32.u64 	%r1155, %rd208;
	and.b32  	%r1156, %r1155, %r31;
	shl.b32 	%r1157, %r1156, 3;
	add.s32 	%r1158, %r1149, %r1157;
	ld.shared.u64 	%rd209, [%r1158];
	add.s64 	%rd210, %rd209, %rd67;
	shl.b64 	%rd211, %rd210, 3;
	add.s64 	%rd212, %rd66, %rd211;
	st.global.u64 	[%rd212+6144], %rd207;
	bar.warp.sync 	-1;
	ld.shared.u64 	%rd213, [%r126+-36864];
	shr.u64 	%rd214, %rd213, %r492;
	cvt.u32.u64 	%r1159, %rd214;
	and.b32  	%r1160, %r1159, %r31;
	shl.b32 	%r1161, %r1160, 3;
	add.s32 	%r1162, %r1149, %r1161;
	ld.shared.u64 	%rd215, [%r1162];
	add.s64 	%rd216, %rd215, %rd67;
	shl.b64 	%rd217, %rd216, 3;
	add.s64 	%rd218, %rd66, %rd217;
	st.global.u64 	[%rd218+9216], %rd213;
	bar.warp.sync 	-1;
	ld.shared.u64 	%rd219, [%r126+-33792];
	shr.u64 	%rd220, %rd219, %r492;
	cvt.u32.u64 	%r1163, %rd220;
	and.b32  	%r1164, %r1163, %r31;
	shl.b32 	%r1165, %r1164, 3;
	add.s32 	%r1166, %r1149, %r1165;
	ld.shared.u64 	%rd221, [%r1166];
	add.s64 	%rd222, %rd221, %rd67;
	shl.b64 	%rd223, %rd222, 3;
	add.s64 	%rd224, %rd66, %rd223;
	st.global.u64 	[%rd224+12288], %rd219;
	bar.warp.sync 	-1;
	ld.shared.u64 	%rd225, [%r126+-30720];
	shr.u64 	%rd226, %rd225, %r492;
	cvt.u32.u64 	%r1167, %rd226;
	and.b32  	%r1168, %r1167, %r31;
	shl.b32 	%r1169, %r1168, 3;
	add.s32 	%r1170, %r1149, %r1169;
	ld.shared.u64 	%rd227, [%r1170];
	add.s64 	%rd228, %rd227, %rd67;
	shl.b64 	%rd229, %rd228, 3;
	add.s64 	%rd230, %rd66, %rd229;
	st.global.u64 	[%rd230+15360], %rd225;
	bar.warp.sync 	-1;
	ld.shared.u64 	%rd231, [%r126+-27648];
	shr.u64 	%rd232, %rd231, %r492;
	cvt.u32.u64 	%r1171, %rd232;
	and.b32  	%r1172, %r1171, %r31;
	shl.b32 	%r1173, %r1172, 3;
	add.s32 	%r1174, %r1149, %r1173;
	ld.shared.u64 	%rd233, [%r1174];
	add.s64 	%rd234, %rd233, %rd67;
	shl.b64 	%rd235, %rd234, 3;
	add.s64 	%rd236, %rd66, %rd235;
	st.global.u64 	[%rd236+18432], %rd231;
	bar.warp.sync 	-1;
	ld.shared.u64 	%rd237, [%r126+-24576];
	shr.u64 	%rd238, %rd237, %r492;
	cvt.u32.u64 	%r1175, %rd238;
	and.b32  	%r1176, %r1175, %r31;
	shl.b32 	%r1177, %r1176, 3;
	add.s32 	%r1178, %r1149, %r1177;
	ld.shared.u64 	%rd239, [%r1178];
	add.s64 	%rd240, %rd239, %rd67;
	shl.b64 	%rd241, %rd240, 3;
	add.s64 	%rd242, %rd66, %rd241;
	st.global.u64 	[%rd242+21504], %rd237;
	bar.warp.sync 	-1;
	ld.shared.u64 	%rd243, [%r126+-21504];
	shr.u64 	%rd244, %rd243, %r492;
	cvt.u32.u64 	%r1179, %rd244;
	and.b32  	%r1180, %r1179, %r31;
	shl.b32 	%r1181, %r1180, 3;
	add.s32 	%r1182, %r1149, %r1181;
	ld.shared.u64 	%rd245, [%r1182];
	add.s64 	%rd246, %rd245, %rd67;
	shl.b64 	%rd247, %rd246, 3;
	add.s64 	%rd248, %rd66, %rd247;
	st.global.u64 	[%rd248+24576], %rd243;
	bar.warp.sync 	-1;
	ld.shared.u64 	%rd249, [%r126+-18432];
	shr.u64 	%rd250, %rd249, %r492;
	cvt.u32.u64 	%r1183, %rd250;
	and.b32  	%r1184, %r1183, %r31;
	shl.b32 	%r1185, %r1184, 3;
	add.s32 	%r1186, %r1149, %r1185;
	ld.shared.u64 	%rd251, [%r1186];
	add.s64 	%rd252, %rd251, %rd67;
	shl.b64 	%rd253, %rd252, 3;
	add.s64 	%rd254, %rd66, %rd253;
	st.global.u64 	[%rd254+27648], %rd249;
	bar.warp.sync 	-1;
	ld.shared.u64 	%rd255, [%r126+-15360];
	shr.u64 	%rd256, %rd255, %r492;
	cvt.u32.u64 	%r1187, %rd256;
	and.b32  	%r1188, %r1187, %r31;
	shl.b32 	%r1189, %r1188, 3;
	add.s32 	%r1190, %r1149, %r1189;
	ld.shared.u64 	%rd257, [%r1190];
	add.s64 	%rd258, %rd257, %rd67;
	shl.b64 	%rd259, %rd258, 3;
	add.s64 	%rd260, %rd66, %rd259;
	st.global.u64 	[%rd260+30720], %rd255;
	bar.warp.sync 	-1;
	ld.shared.u64 	%rd261, [%r126+-12288];
	shr.u64 	%rd262, %rd261, %r492;
	cvt.u32.u64 	%r1191, %rd262;
	and.b32  	%r1192, %r1191, %r31;
	shl.b32 	%r1193, %r1192, 3;
	add.s32 	%r1194, %r1149, %r1193;
	ld.shared.u64 	%rd263, [%r1194];
	add.s64 	%rd264, %rd263, %rd67;
	shl.b64 	%rd265, %rd264, 3;
	add.s64 	%rd266, %rd66, %rd265;
	st.global.u64 	[%rd266+33792], %rd261;
	bar.warp.sync 	-1;
	ld.shared.u64 	%rd267, [%r126+-9216];
	shr.u64 	%rd268, %rd267, %r492;
	cvt.u32.u64 	%r1195, %rd268;
	and.b32  	%r1196, %r1195, %r31;
	shl.b32 	%r1197, %r1196, 3;
	add.s32 	%r1198, %r1149, %r1197;
	ld.shared.u64 	%rd269, [%r1198];
	add.s64 	%rd270, %rd269, %rd67;
	shl.b64 	%rd271, %rd270, 3;
	add.s64 	%rd272, %rd66, %rd271;
	st.global.u64 	[%rd272+36864], %rd267;
	bar.warp.sync 	-1;
	ld.shared.u64 	%rd273, [%r126+-6144];
	shr.u64 	%rd274, %rd273, %r492;
	cvt.u32.u64 	%r1199, %rd274;
	and.b32  	%r1200, %r1199, %r31;
	shl.b32 	%r1201, %r1200, 3;
	add.s32 	%r1202, %r1149, %r1201;
	ld.shared.u64 	%rd275, [%r1202];
	add.s64 	%rd276, %rd275, %rd67;
	shl.b64 	%rd277, %rd276, 3;
	add.s64 	%rd278, %rd66, %rd277;
	st.global.u64 	[%rd278+39936], %rd273;
	bar.warp.sync 	-1;
	ld.shared.u64 	%rd279, [%r126+-3072];
	shr.u64 	%rd280, %rd279, %r492;
	cvt.u32.u64 	%r1203, %rd280;
	and.b32  	%r1204, %r1203, %r31;
	shl.b32 	%r1205, %r1204, 3;
	add.s32 	%r1206, %r1149, %r1205;
	ld.shared.u64 	%rd281, [%r1206];
	add.s64 	%rd282, %rd281, %rd67;
	shl.b64 	%rd283, %rd282, 3;
	add.s64 	%rd284, %rd66, %rd283;
	st.global.u64 	[%rd284+43008], %rd279;
	bar.warp.sync 	-1;
	bra.uni 	$L__BB23_172;
$L__BB23_141:
	ld.param.u32 	%r1318, [_ZN3cub18CUB_300001_SM_10006detail10radix_sort29DeviceRadixSortOnesweepKernelINS1_5radix10policy_hubImNS0_8NullTypeEyE10Policy1000ELNS0_9SortOrderE0EmS6_yiiNS1_21identity_decomposer_tEEEvPT5_SC_PT3_PKSD_PT1_PKSH_PT2_PKSL_T4_iiT6__param_8];
	mad.lo.s32 	%r136, %r4, -5760, %r1318;
	setp.ge.s32 	%p108, %r1, %r136;
	@%p108 bra 	$L__BB23_143;
	ld.shared.u64 	%rd285, [%r126+-46080];
	shr.u64 	%rd286, %rd285, %r492;
	cvt.u32.u64 	%r1208, %rd286;
	and.b32  	%r1209, %r1208, %r31;
	shl.b32 	%r1210, %r1209, 3;
	add.s32 	%r1212, %r1104, %r1210;
	ld.shared.u64 	%rd287, [%r1212+46080];
	add.s64 	%rd288, %rd287, %rd67;
	shl.b64 	%rd289, %rd288, 3;
	add.s64 	%rd290, %rd66, %rd289;
	st.global.u64 	[%rd290], %rd285;
$L__BB23_143:
	bar.warp.sync 	-1;
	add.s32 	%r1213, %r1, 384;
	setp.ge.s32 	%p109, %r1213, %r136;
	@%p109 bra 	$L__BB23_145;
	ld.shared.u64 	%rd291, [%r126+-43008];
	shr.u64 	%rd292, %rd291, %r492;
	cvt.u32.u64 	%r1215, %rd292;
	and.b32  	%r1216, %r1215, %r31;
	shl.b32 	%r1217, %r1216, 3;
	add.s32 	%r1219, %r1104, %r1217;
	ld.shared.u64 	%rd293, [%r1219+46080];
	add.s64 	%rd294, %rd293, %rd67;
	shl.b64 	%rd295, %rd294, 3;
	add.s64 	%rd296, %rd66, %rd295;
	st.global.u64 	[%rd296+3072], %rd291;
$L__BB23_145:
	bar.warp.sync 	-1;
	add.s32 	%r1220, %r1, 768;
	setp.ge.s32 	%p110, %r1220, %r136;
	@%p110 bra 	$L__BB23_147;
	ld.shared.u64 	%rd297, [%r126+-39936];
	shr.u64 	%rd298, %rd297, %r492;
	cvt.u32.u64 	%r1222, %rd298;
	and.b32  	%r1223, %r1222, %r31;
	shl.b32 	%r1224, %r1223, 3;
	add.s32 	%r1226, %r1104, %r1224;
	ld.shared.u64 	%rd299, [%r1226+46080];
	add.s64 	%rd300, %rd299, %rd67;
	shl.b64 	%rd301, %rd300, 3;
	add.s64 	%rd302, %rd66, %rd301;
	st.global.u64 	[%rd302+6144], %rd297;
$L__BB23_147:
	bar.warp.sync 	-1;
	add.s32 	%r1227, %r1, 1152;
	setp.ge.s32 	%p111, %r1227, %r136;
	@%p111 bra 	$L__BB23_149;
	ld.shared.u64 	%rd303, [%r126+-36864];
	shr.u64 	%rd304, %rd303, %r492;
	cvt.u32.u64 	%r1229, %rd304;
	and.b32  	%r1230, %r1229, %r31;
	shl.b32 	%r1231, %r1230, 3;
	add.s32 	%r1233, %r1104, %r1231;
	ld.shared.u64 	%rd305, [%r1233+46080];
	add.s64 	%rd306, %rd305, %rd67;
	shl.b64 	%rd307, %rd306, 3;
	add.s64 	%rd308, %rd66, %rd307;
	st.global.u64 	[%rd308+9216], %rd303;
$L__BB23_149:
	bar.warp.sync 	-1;
	add.s32 	%r1234, %r1, 1536;
	setp.ge.s32 	%p112, %r1234, %r136;
	@%p112 bra 	$L__BB23_151;
	ld.shared.u64 	%rd309, [%r126+-33792];
	shr.u64 	%rd310, %rd309, %r492;
	cvt.u32.u64 	%r1236, %rd310;
	and.b32  	%r1237, %r1236, %r31;
	shl.b32 	%r1238, %r1237, 3;
	add.s32 	%r1240, %r1104, %r1238;
	ld.shared.u64 	%rd311, [%r1240+46080];
	add.s64 	%rd312, %rd311, %rd67;
	shl.b64 	%rd313, %rd312, 3;
	add.s64 	%rd314, %rd66, %rd313;
	st.global.u64 	[%rd314+12288], %rd309;
$L__BB23_151:
	bar.warp.sync 	-1;
	add.s32 	%r1241, %r1, 1920;
	setp.ge.s32 	%p113, %r1241, %r136;
	@%p113 bra 	$L__BB23_153;
	ld.shared.u64 	%rd315, [%r126+-30720];
	shr.u64 	%rd316, %rd315, %r492;
	cvt.u32.u64 	%r1243, %rd316;
	and.b32  	%r1244, %r1243, %r31;
	shl.b32 	%r1245, %r1244, 3;
	add.s32 	%r1247, %r1104, %r1245;
	ld.shared.u64 	%rd317, [%r1247+46080];
	add.s64 	%rd318, %rd317, %rd67;
	shl.b64 	%rd319, %rd318, 3;
	add.s64 	%rd320, %rd66, %rd319;
	st.global.u64 	[%rd320+15360], %rd315;
$L__BB23_153:
	bar.warp.sync 	-1;
	add.s32 	%r1248, %r1, 2304;
	setp.ge.s32 	%p114, %r1248, %r136;
	@%p114 bra 	$L__BB23_155;
	ld.shared.u64 	%rd321, [%r126+-27648];
	shr.u64 	%rd322, %rd321, %r492;
	cvt.u32.u64 	%r1250, %rd322;
	and.b32  	%r1251, %r1250, %r31;
	shl.b32 	%r1252, %r1251, 3;
	add.s32 	%r1254, %r1104, %r1252;
	ld.shared.u64 	%rd323, [%r1254+46080];
	add.s64 	%rd324, %rd323, %rd67;
	shl.b64 	%rd325, %rd324, 3;
	add.s64 	%rd326, %rd66, %rd325;
	st.global.u64 	[%rd326+18432], %rd321;
$L__BB23_155:
	bar.warp.sync 	-1;
	add.s32 	%r1255, %r1, 2688;
	setp.ge.s32 	%p115, %r1255, %r136;
	@%p115 bra 	$L__BB23_157;
	ld.shared.u64 	%rd327, [%r126+-24576];
	shr.u64 	%rd328, %rd327, %r492;
	cvt.u32.u64 	%r1257, %rd328;
	and.b32  	%r1258, %r1257, %r31;
	shl.b32 	%r1259, %r1258, 3;
	add.s32 	%r1261, %r1104, %r1259;
	ld.shared.u64 	%rd329, [%r1261+46080];
	add.s64 	%rd330, %rd329, %rd67;
	shl.b64 	%rd331, %rd330, 3;
	add.s64 	%rd332, %rd66, %rd331;
	st.global.u64 	[%rd332+21504], %rd327;
$L__BB23_157:
	bar.warp.sync 	-1;
	or.b32  	%r1262, %r1, 3072;
	setp.ge.s32 	%p116, %r1262, %r136;
	@%p116 bra 	$L__BB23_159;
	ld.shared.u64 	%rd333, [%r126+-21504];
	shr.u64 	%rd334, %rd333, %r492;
	cvt.u32.u64 	%r1264, %rd334;
	and.b32  	%r1265, %r1264, %r31;
	shl.b32 	%r1266, %r1265, 3;
	add.s32 	%r1268, %r1104, %r1266;
	ld.shared.u64 	%rd335, [%r1268+46080];
	add.s64 	%rd336, %rd335, %rd67;
	shl.b64 	%rd337, %rd336, 3;
	add.s64 	%rd338, %rd66, %rd337;
	st.global.u64 	[%rd338+24576], %rd333;
$L__BB23_159:
	bar.warp.sync 	-1;
	add.s32 	%r1269, %r1, 3456;
	setp.ge.s32 	%p117, %r1269, %r136;
	@%p117 bra 	$L__BB23_161;
	ld.shared.u64 	%rd339, [%r126+-18432];
	shr.u64 	%rd340, %rd339, %r492;
	cvt.u32.u64 	%r1271, %rd340;
	and.b32  	%r1272, %r1271, %r31;
	shl.b32 	%r1273, %r1272, 3;
	add.s32 	%r1275, %r1104, %r1273;
	ld.shared.u64 	%rd341, [%r1275+46080];
	add.s64 	%rd342, %rd341, %rd67;
	shl.b64 	%rd343, %rd342, 3;
	add.s64 	%rd344, %rd66, %rd343;
	st.global.u64 	[%rd344+27648], %rd339;
$L__BB23_161:
	bar.warp.sync 	-1;
	add.s32 	%r1276, %r1, 3840;
	setp.ge.s32 	%p118, %r1276, %r136;
	@%p118 bra 	$L__BB23_163;
	ld.shared.u64 	%rd345, [%r126+-15360];
	shr.u64 	%rd346, %rd345, %r492;
	cvt.u32.u64 	%r1278, %rd346;
	and.b32  	%r1279, %r1278, %r31;
	shl.b32 	%r1280, %r1279, 3;
	add.s32 	%r1282, %r1104, %r1280;
	ld.shared.u64 	%rd347, [%r1282+46080];
	add.s64 	%rd348, %rd347, %rd67;
	shl.b64 	%rd349, %rd348, 3;
	add.s64 	%rd350, %rd66, %rd349;
	st.global.u64 	[%rd350+30720], %rd345;
$L__BB23_163:
	bar.warp.sync 	-1;
	add.s32 	%r1283, %r1, 4224;
	setp.ge.s32 	%p119, %r1283, %r136;
	@%p119 bra 	$L__BB23_165;
	ld.shared.u64 	%rd351, [%r126+-12288];
	shr.u64 	%rd352, %rd351, %r492;
	cvt.u32.u64 	%r1285, %rd352;
	and.b32  	%r1286, %r1285, %r31;
	shl.b32 	%r1287, %r1286, 3;
	add.s32 	%r1289, %r1104, %r1287;
	ld.shared.u64 	%rd353, [%r1289+46080];
	add.s64 	%rd354, %rd353, %rd67;
	shl.b64 	%rd355, %rd354, 3;
	add.s64 	%rd356, %rd66, %rd355;
	st.global.u64 	[%rd356+33792], %rd351;
$L__BB23_165:
	bar.warp.sync 	-1;
	add.s32 	%r1290, %r1, 4608;
	setp.ge.s32 	%p120, %r1290, %r136;
	@%p120 bra 	$L__BB23_167;
	ld.shared.u64 	%rd357, [%r126+-9216];
	shr.u64 	%rd358, %rd357, %r492;
	cvt.u32.u64 	%r1292, %rd358;
	and.b32  	%r1293, %r1292, %r31;
	shl.b32 	%r1294, %r1293, 3;
	add.s32 	%r1296, %r1104, %r1294;
	ld.shared.u64 	%rd359, [%r1296+46080];
	add.s64 	%rd360, %rd359, %rd67;
	shl.b64 	%rd361, %rd360, 3;
	add.s64 	%rd362, %rd66, %rd361;
	st.global.u64 	[%rd362+36864], %rd357;
$L__BB23_167:
	bar.warp.sync 	-1;
	add.s32 	%r1297, %r1, 4992;
	setp.ge.s32 	%p121, %r1297, %r136;
	@%p121 bra 	$L__BB23_169;
	ld.shared.u64 	%rd363, [%r126+-6144];
	shr.u64 	%rd364, %rd363, %r492;
	cvt.u32.u64 	%r1299, %rd364;
	and.b32  	%r1300, %r1299, %r31;
	shl.b32 	%r1301, %r1300, 3;
	add.s32 	%r1303, %r1104, %r1301;
	ld.shared.u64 	%rd365, [%r1303+46080];
	add.s64 	%rd366, %rd365, %rd67;
	shl.b64 	%rd367, %rd366, 3;
	add.s64 	%rd368, %rd66, %rd367;
	st.global.u64 	[%rd368+39936], %rd363;
$L__BB23_169:
	bar.warp.sync 	-1;
	add.s32 	%r1304, %r1, 5376;
	ld.shared.u64 	%rd78, [%r126+-3072];
	shr.u64 	%rd369, %rd78, %r492;
	cvt.u32.u64 	%r1306, %rd369;
	and.b32  	%r1307, %r1306, %r31;
	shl.b32 	%r1308, %r1307, 3;
	add.s32 	%r1310, %r1104, %r1308;
	ld.shared.u64 	%rd370, [%r1310+46080];
	add.s64 	%rd79, %rd370, %rd67;
	setp.ge.s32 	%p122, %r1304, %r136;
	@%p122 bra 	$L__BB23_171;
	shl.b64 	%rd371, %rd79, 3;
	add.s64 	%rd372, %rd66, %rd371;
	st.global.u64 	[%rd372+43008], %rd78;
$L__BB23_171:
	bar.warp.sync 	-1;
$L__BB23_172:
	ret;

}
	// .globl	_ZN3cub18CUB_300001_SM_10006detail10radix_sort31DeviceRadixSortSingleTileKernelINS1_5radix10policy_hubIm7double2yE10Policy1000ELNS0_9SortOrderE0EmS6_yNS1_21identity_decomposer_tEEEvPKT1_PSB_PKT2_PSF_T3_iiT4_
.visible .entry _ZN3cub18CUB_300001_SM_10006detail10radix_sort31DeviceRadixSortSingleTileKernelINS1_5radix10policy_hubIm7double2yE10Policy1000ELNS0_9SortOrderE0EmS6_yNS1_21identity_decomposer_tEEEvPKT1_PSB_PKT2_PSF_T3_iiT4_(
	.param .u64 .ptr .align 1 _ZN3cub18CUB_300001_SM_10006detail10radix_sort31DeviceRadixSortSingleTileKernelINS1_5radix10policy_hubIm7double2yE10Policy1000ELNS0_9SortOrderE0EmS6_yNS1_21identity_decomposer_tEEEvPKT1_PSB_PKT2_PSF_T3_iiT4__param_0,
	.param .u64 .ptr .align 1 _ZN3cub18CUB_300001_SM_10006detail10radix_sort31DeviceRadixSortSingleTileKernelINS1_5radix10policy_hubIm7double2yE10Policy1000ELNS0_9SortOrderE0EmS6_yNS1_21identity_decomposer_tEEEvPKT1_PSB_PKT2_PSF_T3_iiT4__param_1,
	.param .u64 .ptr .align 1 _ZN3cub18CUB_300001_SM_10006detail10radix_sort31DeviceRadixSortSingleTileKernelINS1_5radix10policy_hubIm7double2yE10Policy1000ELNS0_9SortOrderE0EmS6_yNS1_21identity_decomposer_tEEEvPKT1_PSB_PKT2_PSF_T3_iiT4__param_2,
	.param .u64 .ptr .align 1 _ZN3cub18CUB_300001_SM_10006detail10radix_sort31DeviceRadixSortSingleTileKernelINS1_5radix10policy_hubIm7double2yE10Policy1000ELNS0_9SortOrderE0EmS6_yNS1_21identity_decomposer_tEEEvPKT1_PSB_PKT2_PSF_T3_iiT4__param_3,
	.param .u64 _ZN3cub18CUB_300001_SM_10006detail10radix_sort31DeviceRadixSortSingleTileKernelINS1_5radix10policy_hubIm7double2yE10Policy1000ELNS0_9SortOrderE0EmS6_yNS1_21identity_decomposer_tEEEvPKT1_PSB_PKT2_PSF_T3_iiT4__param_4,
	.param .u32 _ZN3cub18CUB_300001_SM_10006detail10radix_sort31DeviceRadixSortSingleTileKernelINS1_5radix10policy_hubIm7double2yE10Policy1000ELNS0_9SortOrderE0EmS6_yNS1_21identity_decomposer_tEEEvPKT1_PSB_PKT2_PSF_T3_iiT4__param_5,
	.param .u32 _ZN3cub18CUB_300001_SM_10006detail10radix_sort31DeviceRadixSortSingleTileKernelINS1_5radix10policy_hubIm7double2yE10Policy1000ELNS0_9SortOrderE0EmS6_yNS1_21identity_decomposer_tEEEvPKT1_PSB_PKT2_PSF_T3_iiT4__param_6,
	.param .align 1 .b8 _ZN3cub18CUB_300001_SM_10006detail10radix_sort31DeviceRadixSortSingleTileKernelINS1_5radix10policy_hubIm7double2yE10Policy1000ELNS0_9SortOrderE0EmS6_yNS1_21identity_decomposer_tEEEvPKT1_PSB_PKT2_PSF_T3_iiT4__param_7[1]
)
.maxntid 256
.minnctapersm 1
{
	.reg .pred 	%p<28>;
	.reg .b16 	%rs<9>;
	.reg .b32 	%r<281>;
	.reg .b64 	%rd<67>;
	.reg .b64 	%fd<61>;
	// demoted variable
	.shared .align 16 .b8 _ZZN3cub18CUB_300001_SM_10006detail10radix_sort31DeviceRadixSortSingleTileKernelINS1_5radix10policy_hubIm7double2yE10Policy1000ELNS0_9SortOrderE0EmS6_yNS1_21identity_decomposer_tEEEvPKT1_PSB_PKT2_PSF_T3_iiT4_E12temp_storage[33856];
	ld.param.u64 	%rd31, [_ZN3cub18CUB_300001_SM_10006detail10radix_sort31DeviceRadixSortSingleTileKernelINS1_5radix10policy_hubIm7double2yE10Policy1000ELNS0_9SortOrderE0EmS6_yNS1_21identity_decomposer_tEEEvPKT1_PSB_PKT2_PSF_T3_iiT4__param_0];
	ld.param.u64 	%rd26, [_ZN3cub18CUB_300001_SM_10006detail10radix_sort31DeviceRadixSortSingleTileKernelINS1_5radix10policy_hubIm7double2yE10Policy1000ELNS0_9SortOrderE0EmS6_yNS1_21identity_decomposer_tEEEvPKT1_PSB_PKT2_PSF_T3_iiT4__param_1];
	ld.param.u64 	%rd27, [_ZN3cub18CUB_300001_SM_10006detail10radix_sort31DeviceRadixSortSingleTileKernelINS1_5radix10policy_hubIm7double2yE10Policy1000ELNS0_9SortOrderE0EmS6_yNS1_21identity_decomposer_tEEEvPKT1_PSB_PKT2_PSF_T3_iiT4__param_2];
	ld.param.u64 	%rd28, [_ZN3cub18CUB_300001_SM_10006detail10radix_sort31DeviceRadixSortSingleTileKernelINS1_5radix10policy_hubIm7double2yE10Policy1000ELNS0_9SortOrderE0EmS6_yNS1_21identity_decomposer_tEEEvPKT1_PSB_PKT2_PSF_T3_iiT4__param_3];
	ld.param.u64 	%rd29, [_ZN3cub18CUB_300001_SM_10006detail10radix_sort31DeviceRadixSortSingleTileKernelINS1_5radix10policy_hubIm7double2yE10Policy1000ELNS0_9SortOrderE0EmS6_yNS1_21identity_decomposer_tEEEvPKT1_PSB_PKT2_PSF_T3_iiT4__param_4];
	ld.param.u32 	%r70, [_ZN3cub18CUB_300001_SM_10006detail10radix_sort31DeviceRadixSortSingleTileKernelINS1_5radix10policy_hubIm7double2yE10Policy1000ELNS0_9SortOrderE0EmS6_yNS1_21identity_decomposer_tEEEvPKT1_PSB_PKT2_PSF_T3_iiT4__param_5];
	ld.param.u32 	%r71, [_ZN3cub18CUB_300001_SM_10006detail10radix_sort31DeviceRadixSortSingleTileKernelINS1_5radix10policy_hubIm7double2yE10Policy1000ELNS0_9SortOrderE0EmS6_yNS1_21identity_decomposer_tEEEvPKT1_PSB_PKT2_PSF_T3_iiT4__param_6];
	cvta.to.global.u64 	%rd32, %rd31;
	cvt.u32.u64 	%r1, %rd29;
	mov.u32 	%r2, %tid.x;
	shl.b32 	%r3, %r2, 2;
	setp.ge.s32 	%p1, %r3, %r1;
	mul.wide.u32 	%rd33, %r3, 8;
	add.s64 	%rd1, %rd32, %rd33;
	mov.b64 	%rd66, -1;
	@%p1 bra 	$L__BB24_2;
	ld.global.u64 	%rd66, [%rd1];
$L__BB24_2:
	add.s32 	%r4, %r3, 1;
	setp.ge.s32 	%p2, %r4, %r1;
	mov.b64 	%rd65, -1;
	@%p2 bra 	$L__BB24_4;
	ld.global.u64 	%rd65, [%rd1+8];
$L__BB24_4:
	add.s32 	%r5, %r3, 2;
	setp.ge.s32 	%p3, %r5, %r1;
	mov.b64 	%rd64, -1;
	@%p3 bra 	$L__BB24_6;
	ld.global.u64 	%rd64, [%rd1+16];
$L__BB24_6:
	add.s32 	%r6, %r3, 3;
	setp.ge.s32 	%p4, %r6, %r1;
	mov.b64 	%rd63, -1;
	@%p4 bra 	$L__BB24_8;
	ld.global.u64 	%rd63, [%rd1+24];
$L__BB24_8:
	bar.sync 	0;
	mov.b64 	{%r72, %r73}, %rd29;
	shfl.sync.idx.b32	%r7|%p5, %r72, 0, 31, -1;
	shfl.sync.idx.b32	%r74|%p6, %r73, 0, 31, -1;
	mov.b64 	%rd10, {%r7, %r74};
	setp.ge.s32 	%p7, %r3, %r7;
	cvta.to.global.u64 	%rd37, %rd27;
	mul.wide.u32 	%rd38, %r3, 16;
	add.s64 	%rd11, %rd37, %rd38;
	@%p7 bra 	$L__BB24_10;
	ld.global.v2.f64 	{%fd60, %fd59}, [%rd11];
$L__BB24_10:
	setp.ge.s32 	%p8, %r4, %r7;
	@%p8 bra 	$L__BB24_12;
	ld.global.v2.f64 	{%fd58, %fd57}, [%rd11+16];
$L__BB24_12:
	setp.ge.s32 	%p9, %r5, %r7;
	@%p9 bra 	$L__BB24_14;
	ld.global.v2.f64 	{%fd56, %fd55}, [%rd11+32];
$L__BB24_14:
	setp.ge.s32 	%p10, %r6, %r7;
	@%p10 bra 	$L__BB24_16;
	ld.global.v2.f64 	{%fd54, %fd53}, [%rd11+48];
$L__BB24_16:
	bar.sync 	0;
	shr.u32 	%r8, %r2, 5;
	mov.u32 	%r77, _ZZN3cub18CUB_300001_SM_10006detail10radix_sort31DeviceRadixSortSingleTileKernelINS1_5radix10policy_hubIm7double2yE10Policy1000ELNS0_9SortOrderE0EmS6_yNS1_21identity_decomposer_tEEEvPKT1_PSB_PKT2_PSF_T3_iiT4_E12temp_storage;
	add.s32 	%r9, %r77, %r3;
	shl.b32 	%r78, %r2, 7;
	add.s32 	%r10, %r9, %r78;
	shl.b32 	%r79, %r8, 2;
	add.s32 	%r80, %r77, %r79;
	add.s32 	%r11, %r80, 33792;
	mad.lo.s32 	%r12, %r2, -100, %r10;
	shl.b32 	%r81, %r2, 5;
	add.s32 	%r13, %r12, %r81;
	add.s32 	%r278, %r70, 6;
	sub.s32 	%r277, %r71, %r70;
$L__BB24_17:
	add.s32 	%r87, %r278, -6;
	min.s32 	%r82, %r277, 6;
	mov.b32 	%r116, 0;
	st.shared.u32 	[%r9], %r116;
	st.shared.u32 	[%r9+1024], %r116;
	st.shared.u32 	[%r9+2048], %r116;
	st.shared.u32 	[%r9+3072], %r116;
	st.shared.u32 	[%r9+4096], %r116;
	st.shared.u32 	[%r9+5120], %r116;
	st.shared.u32 	[%r9+6144], %r116;
	st.shared.u32 	[%r9+7168], %r116;
	st.shared.u32 	[%r9+8192], %r116;
	st.shared.u32 	[%r9+9216], %r116;
	st.shared.u32 	[%r9+10240], %r116;
	st.shared.u32 	[%r9+11264], %r116;
	st.shared.u32 	[%r9+12288], %r116;
	st.shared.u32 	[%r9+13312], %r116;
	st.shared.u32 	[%r9+14336], %r116;
	st.shared.u32 	[%r9+15360], %r116;
	st.shared.u32 	[%r9+16384], %r116;
	st.shared.u32 	[%r9+17408], %r116;
	st.shared.u32 	[%r9+18432], %r116;
	st.shared.u32 	[%r9+19456], %r116;
	st.shared.u32 	[%r9+20480], %r116;
	st.shared.u32 	[%r9+21504], %r116;
	st.shared.u32 	[%r9+22528], %r116;
	st.shared.u32 	[%r9+23552], %r116;
	st.shared.u32 	[%r9+24576], %r116;
	st.shared.u32 	[%r9+25600], %r116;
	st.shared.u32 	[%r9+26624], %r116;
	st.shared.u32 	[%r9+27648], %r116;
	st.shared.u32 	[%r9+28672], %r116;
	st.shared.u32 	[%r9+29696], %r116;
	st.shared.u32 	[%r9+30720], %r116;
	st.shared.u32 	[%r9+31744], %r116;
	st.shared.u32 	[%r9+32768], %r116;
	mov.b64 	%rd40, 1;
	// begin inline asm
	shl.b64 %rd39, %rd40, %r82;
	// end inline asm
	add.s64 	%rd42, %rd39, -1;
	// begin inline asm
	shl.b64 %rd41, %rd42, %r116;
	// end inline asm
	// begin inline asm
	shr.b64 %rd43, %rd66, %r87;
	// end inline asm
	cvt.u32.u64 	%r119, %rd43;
	cvt.u32.u64 	%r120, %rd41;
	and.b32  	%r121, %r120, %r119;
	shl.b32 	%r122, %r121, 10;
	and.b32  	%r123, %r122, 31744;
	add.s32 	%r124, %r9, %r123;
	shr.u32 	%r125, %r121, 4;
	and.b32  	%r126, %r125, 268435454;
	add.s32 	%r19, %r124, %r126;
	ld.shared.u16 	%rs1, [%r19];
	add.s16 	%rs5, %rs1, 1;
	st.shared.u16 	[%r19], %rs5;
	// begin inline asm
	shr.b64 %rd45, %rd65, %r87;
	// end inline asm
	cvt.u32.u64 	%r127, %rd45;
	and.b32  	%r128, %r120, %r127;
	shl.b32 	%r129, %r128, 10;
	and.b32  	%r130, %r129, 31744;
	add.s32 	%r131, %r9, %r130;
	shr.u32 	%r132, %r128, 4;
	and.b32  	%r133, %r132, 268435454;
	add.s32 	%r20, %r131, %r133;
	ld.shared.u16 	%rs2, [%r20];
	add.s16 	%rs6, %rs2, 1;
	st.shared.u16 	[%r20], %rs6;
	// begin inline asm
	shr.b64 %rd47, %rd64, %r87;
	// end inline asm
	cvt.u32.u64 	%r134, %rd47;
	and.b32  	%r135, %r120, %r134;
	shl.b32 	%r136, %r135, 10;
	and.b32  	%r137, %r136, 31744;
	add.s32 	%r138, %r9, %r137;
	shr.u32 	%r139, %r135, 4;
	and.b32  	%r140, %r139, 268435454;
	add.s32 	%r21, %r138, %r140;
	ld.shared.u16 	%rs3, [%r21];
	add.s16 	%rs7, %rs3, 1;
	st.shared.u16 	[%r21], %rs7;
	// begin inline asm
	shr.b64 %rd49, %rd63, %r87;
	// end inline asm
	cvt.u32.u64 	%r141, %rd49;
	and.b32  	%r142, %r120, %r141;
	shl.b32 	%r143, %r142, 10;
	and.b32  	%r144, %r143, 31744;
	add.s32 	%r145, %r9, %r144;
	shr.u32 	%r146, %r142, 4;
	and.b32  	%r147, %r146, 268435454;
	add.s32 	%r22, %r145, %r147;
	ld.shared.u16 	%rs4, [%r22];
	add.s16 	%rs8, %rs4, 1;
	st.shared.u16 	[%r22], %rs8;
	bar.sync 	0;
	ld.shared.u32 	%r23, [%r10];
	ld.shared.u32 	%r148, [%r10+4];
	ld.shared.u32 	%r149, [%r10+8];
	ld.shared.u32 	%r150, [%r10+12];
	ld.shared.u32 	%r151, [%r10+16];
	ld.shared.u32 	%r152, [%r10+20];
	ld.shared.u32 	%r153, [%r10+24];
	ld.shared.u32 	%r154, [%r10+28];
	ld.shared.u32 	%r155, [%r10+32];
	ld.shared.u32 	%r156, [%r10+36];
	ld.shared.u32 	%r157, [%r10+40];
	ld.shared.u32 	%r158, [%r10+44];
	ld.shared.u32 	%r159, [%r10+48];
	ld.shared.u32 	%r160, [%r10+52];
	ld.shared.u32 	%r161, [%r10+56];
	ld.shared.u32 	%r162, [%r10+60];
	ld.shared.u32 	%r163, [%r10+64];
	ld.shared.u32 	%r164, [%r10+68];
	ld.shared.u32 	%r165, [%r10+72];
	ld.shared.u32 	%r166, [%r10+76];
	ld.shared.u32 	%r167, [%r10+80];
	ld.shared.u32 	%r168, [%r10+84];
	ld.shared.u32 	%r169, [%r10+88];
	ld.shared.u32 	%r170, [%r10+92];
	ld.shared.u32 	%r171, [%r10+96];
	ld.shared.u32 	%r172, [%r10+100];
	ld.shared.u32 	%r173, [%r10+104];
	ld.shared.u32 	%r174, [%r10+108];
	ld.shared.u32 	%r175, [%r10+112];
	ld.shared.u32 	%r176, [%r10+116];
	ld.shared.u32 	%r177, [%r10+120];
	ld.shared.u32 	%r178, [%r10+124];
	ld.shared.u32 	%r179, [%r10+128];
	add.s32 	%r24, %r148, %r23;
	add.s32 	%r25, %r149, %r24;
	add.s32 	%r26, %r150, %r25;
	add.s32 	%r27, %r151, %r26;
	add.s32 	%r28, %r152, %r27;
	add.s32 	%r29, %r153, %r28;
	add.s32 	%r30, %r154, %r29;
	add.s32 	%r31, %r155, %r30;
	add.s32 	%r32, %r156, %r31;
	add.s32 	%r33, %r157, %r32;
	add.s32 	%r34, %r158, %r33;
	add.s32 	%r35, %r159, %r34;
	add.s32 	%r36, %r160, %r35;
	add.s32 	%r37, %r161, %r36;
	add.s32 	%r38, %r162, %r37;
	add.s32 	%r39, %r163, %r38;
	add.s32 	%r40, %r164, %r39;
	add.s32 	%r41, %r165, %r40;
	add.s32 	%r42, %r166, %r41;
	add.s32 	%r43, %r167, %r42;
	add.s32 	%r44, %r168, %r43;
	add.s32 	%r45, %r169, %r44;
	add.s32 	%r46, %r170, %r45;
	add.s32 	%r47, %r171, %r46;
	add.s32 	%r48, %r172, %r47;
	add.s32 	%r49, %r173, %r48;
	add.s32 	%r50, %r174, %r49;
	add.s32 	%r51, %r175, %r50;
	add.s32 	%r52, %r176, %r51;
	add.s32 	%r53, %r177, %r52;
	add.s32 	%r54, %r178, %r53;
	add.s32 	%r93, %r179, %r54;
	// begin inline asm
	mov.u32 %r88, %laneid;
	// end inline asm
	mov.b32 	%r91, 1;
	mov.b32 	%r118, -1;
	// begin inline asm
	{  .reg .u32 r0;  .reg .pred p;  shfl.sync.up.b32 r0|p, %r93, %r91, %r116, %r118;  @p add.u32 r0, r0, %r93;  mov.u32 %r89, r0;}
	// end inline asm
	mov.b32 	%r97, 2;
	// begin inline asm
	{  .reg .u32 r0;  .reg .pred p;  shfl.sync.up.b32 r0|p, %r89, %r97, %r116, %r118;  @p add.u32 r0, r0, %r89;  mov.u32 %r95, r0;}
	// end inline asm
	mov.b32 	%r103, 4;
	// begin inline asm
	{  .reg .u32 r0;  .reg .pred p;  shfl.sync.up.b32 r0|p, %r95, %r103, %r116, %r118;  @p add.u32 r0, r0, %r95;  mov.u32 %r101, r0;}
	// end inline asm
	mov.b32 	%r109, 8;
	// begin inline asm
	{  .reg .u32 r0;  .reg .pred p;  shfl.sync.up.b32 r0|p, %r101, %r109, %r116, %r118;  @p add.u32 r0, r0, %r101;  mov.u32 %r107, r0;}
	// end inline asm
	mov.b32 	%r115, 16;
	// begin inline asm
	{  .reg .u32 r0;  .reg .pred p;  shfl.sync.up.b32 r0|p, %r107, %r115, %r116, %r118;  @p add.u32 r0, r0, %r107;  mov.u32 %r113, r0;}
	// end inline asm
	setp.ne.s32 	%p11, %r88, 31;
	@%p11 bra 	$L__BB24_19;
	st.shared.u32 	[%r11], %r113;
$L__BB24_19:
	sub.s32 	%r180, %r113, %r93;
	setp.gt.u32 	%p12, %r2, 31;
	setp.eq.s32 	%p13, %r8, 7;
	setp.eq.s32 	%p14, %r8, 6;
	setp.eq.s32 	%p15, %r8, 5;
	setp.eq.s32 	%p16, %r8, 4;
	setp.eq.s32 	%p17, %r8, 3;
	setp.eq.s32 	%p18, %r8, 2;
	setp.eq.s32 	%p19, %r8, 1;
	bar.sync 	0;
	ld.shared.v4.u32 	{%r181, %r182, %r183, %r184}, [_ZZN3cub18CUB_300001_SM_10006detail10radix_sort31DeviceRadixSortSingleTileKernelINS1_5radix10policy_hubIm7double2yE10Policy1000ELNS0_9SortOrderE0EmS6_yNS1_21identity_decomposer_tEEEvPKT1_PSB_PKT2_PSF_T3_iiT4_E12temp_storage+33792];
	selp.b32 	%r185, %r181, %r279, %p19;
	add.s32 	%r186, %r182, %r181;
	selp.b32 	%r187, %r186, %r185, %p18;
	add.s32 	%r188, %r186, %r183;
	selp.b32 	%r189, %r188, %r187, %p17;
	add.s32 	%r190, %r188, %r184;
	selp.b32 	%r191, %r190, %r189, %p16;
	ld.shared.v4.u32 	{%r192, %r193, %r194, %r195}, [_ZZN3cub18CUB_300001_SM_10006detail10radix_sort31DeviceRadixSortSingleTileKernelINS1_5radix10policy_hubIm7double2yE10Policy1000ELNS0_9SortOrderE0EmS6_yNS1_21identity_decomposer_tEEEvPKT1_PSB_PKT2_PSF_T3_iiT4_E12temp_storage+33808];
	add.s32 	%r196, %r190, %r192;
	selp.b32 	%r197, %r196, %r191, %p15;
	add.s32 	%r198, %r196, %r193;
	selp.b32 	%r199, %r198, %r197, %p14;
	add.s32 	%r200, %r198, %r194;
	selp.b32 	%r279, %r200, %r199, %p13;
	add.s32 	%r59, %r200, %r195;
	setp.ne.s32 	%p20, %r88, 0;
	selp.b32 	%r201, %r180, 0, %p20;
	add.s32 	%r202, %r279, %r201;
	or.pred  	%p21, %p12, %p20;
	selp.b32 	%r280, %r202, %r180, %p12;
	@%p21 bra 	$L__BB24_21;
	shl.b32 	%r280, %r59, 16;
	st.shared.u32 	[_ZZN3cub18CUB_300001_SM_10006detail10radix_sort31DeviceRadixSortSingleTileKernelINS1_5radix10policy_hubIm7double2yE10Policy1000ELNS0_9SortOrderE0EmS6_yNS1_21identity_decomposer_tEEEvPKT1_PSB_PKT2_PSF_T3_iiT4_E12temp_storage+33832], %r280;
$L__BB24_21:
	setp.eq.s32 	%p22, %r2, 0;
	bar.sync 	0;
	ld.shared.u32 	%r203, [_ZZN3cub18CUB_300001_SM_10006detail10radix_sort31DeviceRadixSortSingleTileKernelINS1_5radix10policy_hubIm7double2yE10Policy1000ELNS0_9SortOrderE0EmS6_yNS1_21identity_decomposer_tEEEvPKT1_PSB_PKT2_PSF_T3_iiT4_E12temp_storage+33832];
	selp.b32 	%r204, 0, %r203, %p22;
	add.s32 	%r205, %r280, %r204;
	add.s32 	%r206, %r23, %r205;
	add.s32 	%r207, %r24, %r205;
	add.s32 	%r208, %r25, %r205;
	add.s32 	%r209, %r26, %r205;
	add.s32 	%r210, %r27, %r205;
	add.s32 	%r211, %r28, %r205;
	add.s32 	%r212, %r29, %r205;
	add.s32 	%r213, %r30, %r205;
	add.s32 	%r214, %r31, %r205;
	add.s32 	%r215, %r32, %r205;
	add.s32 	%r216, %r33, %r205;
	add.s32 	%r217, %r34, %r205;
	add.s32 	%r218, %r35, %r205;
	add.s32 	%r219, %r36, %r205;
	add.s32 	%r220, %r37, %r205;
	add.s32 	%r221, %r38, %r205;
	add.s32 	%r222, %r39, %r205;
	add.s32 	%r223, %r40, %r205;
	add.s32 	%r224, %r41, %r205;
	add.s32 	%r225, %r42, %r205;
	add.s32 	%r226, %r43, %r205;
	add.s32 	%r227, %r44, %r205;
	add.s32 	%r228, %r45, %r205;
	add.s32 	%r229, %r46, %r205;
	add.s32 	%r230, %r47, %r205;
	add.s32 	%r231, %r48, %r205;
	add.s32 	%r232, %r49, %r205;
	add.s32 	%r233, %r50, %r205;
	add.s32 	%r234, %r51, %r205;
	add.s32 	%r235, %r52, %r205;
	add.s32 	%r236, %r53, %r205;
	add.s32 	%r237, %r54, %r205;
	st.shared.u32 	[%r10], %r205;
	st.shared.u32 	[%r10+4], %r206;
	st.shared.u32 	[%r10+8], %r207;
	st.shared.u32 	[%r10+12], %r208;
	st.shared.u32 	[%r10+16], %r209;
	st.shared.u32 	[%r10+20], %r210;
	st.shared.u32 	[%r10+24], %r211;
	st.shared.u32 	[%r10+28], %r212;
	st.shared.u32 	[%r10+32], %r213;
	st.shared.u32 	[%r10+36], %r214;
	st.shared.u32 	[%r10+40], %r215;
	st.shared.u32 	[%r10+44], %r216;
	st.shared.u32 	[%r10+48], %r217;
	st.shared.u32 	[%r10+52], %r218;
	st.shared.u32 	[%r10+56], %r219;
	st.shared.u32 	[%r10+60], %r220;
	st.shared.u32 	[%r10+64], %r221;
	st.shared.u32 	[%r10+68], %r222;
	st.shared.u32 	[%r10+72], %r223;
	st.shared.u32 	[%r10+76], %r224;
	st.shared.u32 	[%r10+80], %r225;
	st.shared.u32 	[%r10+84], %r226;
	st.shared.u32 	[%r10+88], %r227;
	st.shared.u32 	[%r10+92], %r228;
	st.shared.u32 	[%r10+96], %r229;
	st.shared.u32 	[%r10+100], %r230;
	st.shared.u32 	[%r10+104], %r231;
	st.shared.u32 	[%r10+108], %r232;
	st.shared.u32 	[%r10+112], %r233;
	st.shared.u32 	[%r10+116], %r234;
	st.shared.u32 	[%r10+120], %r235;
	st.shared.u32 	[%r10+124], %r236;
	st.shared.u32 	[%r10+128], %r237;
	bar.sync 	0;
	cvt.u32.u16 	%r238, %rs1;
	ld.shared.u16 	%r239, [%r19];
	add.s32 	%r63, %r239, %r238;
	cvt.u32.u16 	%r240, %rs2;
	ld.shared.u16 	%r241, [%r20];
	add.s32 	%r64, %r241, %r240;
	cvt.u32.u16 	%r242, %rs3;
	ld.shared.u16 	%r243, [%r21];
	add.s32 	%r65, %r243, %r242;
	cvt.u32.u16 	%r244, %rs4;
	ld.shared.u16 	%r245, [%r22];
	add.s32 	%r66, %r245, %r244;
	bar.sync 	0;
	setp.lt.s32 	%p23, %r278, %r71;
	@%p23 bra 	$L__BB24_31;
	cvt.u64.u32 	%rd51, %r2;
	shl.b32 	%r246, %r63, 3;
	mov.u32 	%r247, _ZZN3cub18CUB_300001_SM_10006detail10radix_sort31DeviceRadixSortSingleTileKernelINS1_5radix10policy_hubIm7double2yE10Policy1000ELNS0_9SortOrderE0EmS6_yNS1_21identity_decomposer_tEEEvPKT1_PSB_PKT2_PSF_T3_iiT4_E12temp_storage;
	add.s32 	%r248, %r247, %r246;
	st.shared.u64 	[%r248], %rd66;
	shl.b32 	%r249, %r64, 3;
	add.s32 	%r250, %r247, %r249;
	st.shared.u64 	[%r250], %rd65;
	shl.b32 	%r251, %r65, 3;
	add.s32 	%r252, %r247, %r251;
	st.shared.u64 	[%r252], %rd64;
	shl.b32 	%r253, %r66, 3;
	add.s32 	%r254, %r247, %r253;
	st.shared.u64 	[%r254], %rd63;
	bar.sync 	0;
	mad.lo.s32 	%r255, %r2, -56, %r13;
	ld.shared.u64 	%rd16, [%r255];
	ld.shared.u64 	%rd17, [%r255+2048];
	ld.shared.u64 	%rd18, [%r255+4096];
	ld.shared.u64 	%rd19, [%r255+6144];
	bar.sync 	0;
	add.s32 	%r256, %r248, %r246;
	st.shared.v2.f64 	[%r256], {%fd60, %fd59};
	add.s32 	%r257, %r250, %r249;
	st.shared.v2.f64 	[%r257], {%fd58, %fd57};
	add.s32 	%r258, %r252, %r251;
	st.shared.v2.f64 	[%r258], {%fd56, %fd55};
	add.s32 	%r259, %r254, %r253;
	st.shared.v2.f64 	[%r259], {%fd54, %fd53};
	bar.sync 	0;
	shl.b32 	%r260, %r2, 3;
	add.s32 	%r67, %r255, %r260;
	ld.shared.v2.f64 	{%fd25, %fd26}, [%r67+4096];
	ld.shared.v2.f64 	{%fd27, %fd28}, [%r67+8192];
	ld.shared.v2.f64 	{%fd29, %fd30}, [%r67+12288];
	setp.gt.u64 	%p24, %rd10, %rd51;
	cvta.to.global.u64 	%rd52, %rd26;
	mul.wide.u32 	%rd53, %r2, 8;
	add.s64 	%rd20, %rd52, %rd53;
	cvta.to.global.u64 	%rd54, %rd28;
	mul.wide.u32 	%rd55, %r2, 16;
	add.s64 	%rd21, %rd54, %rd55;
	@%p24 bra 	$L__BB24_23;
	bra.uni 	$L__BB24_24;
$L__BB24_23:
	ld.shared.v2.f64 	{%fd43, %fd44}, [%r67];
	st.global.u64 	[%rd20], %rd16;
	st.global.v2.f64 	[%rd21], {%fd43, %fd44};
$L__BB24_24:
	add.s32 	%r261, %r2, 256;
	cvt.u64.u32 	%rd56, %r261;
	setp.le.u64 	%p25, %rd10, %rd56;
	@%p25 bra 	$L__BB24_26;
	st.global.u64 	[%rd20+2048], %rd17;
	st.global.v2.f64 	[%rd21+4096], {%fd25, %fd26};
$L__BB24_26:
	add.s32 	%r262, %r2, 512;
	cvt.u64.u32 	%rd57, %r262;
	setp.le.u64 	%p26, %rd10, %rd57;
	@%p26 bra 	$L__BB24_28;
	st.global.u64 	[%rd20+4096], %rd18;
	st.global.v2.f64 	[%rd21+8192], {%fd27, %fd28};
$L__BB24_28:
	add.s32 	%r263, %r2, 768;
	cvt.u64.u32 	%rd58, %r263;
	setp.le.u64 	%p27, %rd10, %rd58;
	@%p27 bra 	$L__BB24_30;
	st.global.u64 	[%rd20+6144], %rd19;
	st.global.v2.f64 	[%rd21+12288], {%fd29, %fd30};
$L__BB24_30:
	ret;
$L__BB24_31:
	shl.b32 	%r264, %r63, 3;
	mov.u32 	%r265, _ZZN3cub18CUB_300001_SM_10006detail10radix_sort31DeviceRadixSortSingleTileKernelINS1_5radix10policy_hubIm7double2yE10Policy1000ELNS0_9SortOrderE0EmS6_yNS1_21identity_decomposer_tEEEvPKT1_PSB_PKT2_PSF_T3_iiT4_E12temp_storage;
	add.s32 	%r266, %r265, %r264;
	st.shared.u64 	[%r266], %rd66;
	shl.b32 	%r267, %r64, 3;
	add.s32 	%r268, %r265, %r267;
	st.shared.u64 	[%r268], %rd65;
	shl.b32 	%r269, %r65, 3;
	add.s32 	%r270, %r265, %r269;
	st.shared.u64 	[%r270], %rd64;
	shl.b32 	%r271, %r66, 3;
	add.s32 	%r272, %r265, %r271;
	st.shared.u64 	[%r272], %rd63;
	bar.sync 	0;
	ld.shared.v2.u64 	{%rd66, %rd65}, [%r12];
	ld.shared.v2.u64 	{%rd64, %rd63}, [%r12+16];
	bar.sync 	0;
	add.s32 	%r273, %r266, %r264;
	st.shared.v2.f64 	[%r273], {%fd60, %fd59};
	add.s32 	%r274, %r268, %r267;
	st.shared.v2.f64 	[%r274], {%fd58, %fd57};
	add.s32 	%r275, %r270, %r269;
	st.shared.v2.f64 	[%r275], {%fd56, %fd55};
	add.s32 	%r276, %r272, %r271;
	st.shared.v2.f64 	[%r276], {%fd54, %fd53};
	bar.sync 	0;
	ld.shared.v2.f64 	{%fd60, %fd59}, [%r13];
	ld.shared.v2.f64 	{%fd58, %fd57}, [%r13+16];
	ld.shared.v2.f64 	{%fd56, %fd55}, [%r13+32];
	ld.shared.v2.f64 	{%fd54, %fd53}, [%r13+48];
	bar.sync 	0;
	add.s32 	%r278, %r278, 6;
	add.s32 	%r277, %r277, -6;
	bra.uni 	$L__BB24_17;

}
	// .globl	_ZN3cub18CUB_300001_SM_10006detail10radix_sort30DeviceRadixSortHistogramKernelINS1_5radix10policy_hubIm7double2yE10Policy1000ELNS0_9SortOrderE0EmyNS1_21identity_decomposer_tEEEvPT2_PKT1_SB_iiT3_
.visible .entry _ZN3cub18CUB_300001_SM_10006detail10radix_sort30DeviceRadixSortHistogramKernelINS1_5radix10policy_hubIm7double2yE10Policy1000ELNS0_9SortOrderE0EmyNS1_21identity_decomposer_tEEEvPT2_PKT1_SB_iiT3_(
	.param .u64 .ptr .align 1 _ZN3cub18CUB_300001_SM_10006detail10radix_sort30DeviceRadixSortHistogramKernelINS1_5radix10policy_hubIm7double2yE10Policy1000ELNS0_9SortOrderE0EmyNS1_21identity_decomposer_tEEEvPT2_PKT1_SB_iiT3__param_0,
	.param .u64 .ptr .align 1 _ZN3cub18CUB_300001_SM_10006detail10radix_sort30DeviceRadixSortHistogramKernelINS1_5radix10policy_hubIm7double2yE10Policy1000ELNS0_9SortOrderE0EmyNS1_21identity_decomposer_tEEEvPT2_PKT1_SB_iiT3__param_1,
	.param .u64 _ZN3cub18CUB_300001_SM_10006detail10radix_sort30DeviceRadixSortHistogramKernelINS1_5radix10policy_hubIm7double2yE10Policy1000ELNS0_9SortOrderE0EmyNS1_21identity_decomposer_tEEEvPT2_PKT1_SB_iiT3__param_2,
	.param .u32 _ZN3cub18CUB_300001_SM_10006detail10radix_sort30DeviceRadixSortHistogramKernelINS1_5radix10policy_hubIm7double2yE10Policy1000ELNS0_9SortOrderE0EmyNS1_21identity_decomposer_tEEEvPT2_PKT1_SB_iiT3__param_3,
	.param .u32 _ZN3cub18CUB_300001_SM_10006detail10radix_sort30DeviceRadixSortHistogramKernelINS1_5radix10policy_hubIm7double2yE10Policy1000ELNS0_9SortOrderE0EmyNS1_21identity_decomposer_tEEEvPT2_PKT1_SB_iiT3__param_4,
	.param .align 1 .b8 _ZN3cub18CUB_300001_SM_10006detail10radix_sort30DeviceRadixSortHistogramKernelINS1_5radix10policy_hubIm7double2yE10Policy1000ELNS0_9SortOrderE0EmyNS1_21identity_decomposer_tEEEvPT2_PKT1_SB_iiT3__param_5[1]
)
.maxntid 128
{
	.reg .pred 	%p<91>;
	.reg .b32 	%r<362>;
	.reg .b64 	%rd<263>;
	// demoted variable
	.shared .align 4 .b8 _ZZN3cub18CUB_300001_SM_10006detail10radix_sort30DeviceRadixSortHistogramKernelINS1_5radix10policy_hubIm7double2yE10Policy1000ELNS0_9SortOrderE0EmyNS1_21identity_decomposer_tEEEvPT2_PKT1_SB_iiT3_E12temp_storage[8192];
	ld.param.u64 	%rd81, [_ZN3cub18CUB_300001_SM_10006detail10radix_sort30DeviceRadixSortHistogramKernelINS1_5radix10policy_hubIm7double2yE10Policy1000ELNS0_9SortOrderE0EmyNS1_21identity_decomposer_tEEEvPT2_PKT1_SB_iiT3__param_0];
	ld.param.u64 	%rd82, [_ZN3cub18CUB_300001_SM_10006detail10radix_sort30DeviceRadixSortHistogramKernelINS1_5radix10policy_hubIm7double2yE10Policy1000ELNS0_9SortOrderE0EmyNS1_21identity_decomposer_tEEEvPT2_PKT1_SB_iiT3__param_1];
	ld.param.u64 	%rd80, [_ZN3cub18CUB_300001_SM_10006detail10radix_sort30DeviceRadixSortHistogramKernelINS1_5radix10policy_hubIm7double2yE10Policy1000ELNS0_9SortOrderE0EmyNS1_21identity_decomposer_tEEEvPT2_PKT1_SB_iiT3__param_2];
	ld.param.u32 	%r93, [_ZN3cub18CUB_300001_SM_10006detail10radix_sort30DeviceRadixSortHistogramKernelINS1_5radix10policy_hubIm7double2yE10Policy1000ELNS0_9SortOrderE0EmyNS1_21identity_decomposer_tEEEvPT2_PKT1_SB_iiT3__param_3];
	ld.param.u32 	%r94, [_ZN3cub18CUB_300001_SM_10006detail10radix_sort30DeviceRadixSortHistogramKernelINS1_5radix10policy_hubIm7double2yE10Policy1000ELNS0_9SortOrderE0EmyNS1_21identity_decomposer_tEEEvPT2_PKT1_SB_iiT3__param_4];
	cvta.to.global.u64 	%rd1, %rd82;
	cvta.to.global.u64 	%rd2, %rd81;
	setp.eq.s64 	%p2, %rd80, 0;
	@%p2 bra 	$L__BB25_153;
	sub.s32 	%r95, %r94, %r93;
	add.s32 	%r96, %r95, 7;
	shr.s32 	%r97, %r96, 31;
	shr.u32 	%r98, %r97, 29;
	add.s32 	%r99, %r96, %r98;
	shr.s32 	%r100, %r99, 3;
	mov.u32 	%r101, %tid.x;
	setp.gt.u32 	%p3, %r101, 255;
	setp.lt.s32 	%p4, %r96, 8;
	mov.u32 	%r102, %ctaid.x;
	shl.b32 	%r103, %r102, 11;
	cvt.u64.u32 	%rd3, %r103;
	mov.u32 	%r104, %nctaid.x;
	shl.b32 	%r105, %r104, 11;
	cvt.u64.u32 	%rd4, %r105;
	add.s32 	%r1, %r100, -1;
	and.b32  	%r2, %r100, 15;
	and.b32  	%r3, %r100, 7;
	add.s32 	%r4, %r3, -1;
	and.b32  	%r5, %r100, 3;
	or.pred  	%p1, %p3, %p4;
	shl.b32 	%r106, %r101, 2;
	mov.u32 	%r107, _ZZN3cub18CUB_300001_SM_10006detail10radix_sort30DeviceRadixSortHistogramKernelINS1_5radix10policy_hubIm7double2yE10Policy1000ELNS0_9SortOrderE0EmyNS1_21identity_decomposer_tEEEvPT2_PKT1_SB_iiT3_E12temp_storage;
	add.s32 	%r6, %r107, %r106;
	and.b32  	%r7, %r100, 268435440;
	cvt.u64.u32 	%rd5, %r101;
	add.s32 	%r8, %r101, 128;
	add.s32 	%r9, %r101, 256;
	add.s32 	%r10, %r101, 512;
	add.s32 	%r11, %r101, 640;
	add.s32 	%r12, %r101, 768;
	add.s32 	%r13, %r101, 1920;
	and.b32  	%r14, %r100, 268435448;
	and.b32  	%r15, %r100, 1;
	neg.s32 	%r16, %r7;
	add.s32 	%r17, %r6, 8192;
	add.s64 	%rd84, %rd80, -1;
	shr.u64 	%rd85, %rd84, 30;
	add.s64 	%rd86, %rd85, 1;
	min.u64 	%rd6, %rd86, %rd80;
	mov.b64 	%rd230, 0;
$L__BB25_2:
	@%p1 bra 	$L__BB25_30;
	setp.lt.u32 	%p5, %r1, 15;
	mov.b32 	%r346, 0;
	@%p5 bra 	$L__BB25_6;
	mov.u32 	%r343, %r17;
	mov.u32 	%r344, %r16;
$L__BB25_5:
	.pragma "nounroll";
	mov.b32 	%r109, 0;
	st.shared.u32 	[%r343+-8192], %r109;
	st.shared.u32 	[%r343+-7168], %r109;
	st.shared.u32 	[%r343+-6144], %r109;
	st.shared.u32 	[%r343+-5120], %r109;
	st.shared.u32 	[%r343+-4096], %r109;
	st.shared.u32 	[%r343+-3072], %r109;
	st.shared.u32 	[%r343+-2048], %r109;
	st.shared.u32 	[%r343+-1024], %r109;
	st.shared.u32 	[%r343], %r109;
	st.shared.u32 	[%r343+1024], %r109;
	st.shared.u32 	[%r343+2048], %r109;
	st.shared.u32 	[%r343+3072], %r109;
	st.shared.u32 	[%r343+4096], %r109;
	st.shared.u32 	[%r343+5120], %r109;
	st.shared.u32 	[%r343+6144], %r109;
	st.shared.u32 	[%r343+7168], %r109;
	add.s32 	%r344, %r344, 16;
	add.s32 	%r343, %r343, 16384;
	setp.ne.s32 	%p6, %r344, 0;
	mov.u32 	%r346, %r7;
	@%p6 bra 	$L__BB25_5;
$L__BB25_6:
	add.s32 	%r23, %r2, -1;
	setp.eq.s32 	%p7, %r2, 0;
	@%p7 bra 	$L__BB25_16;
	setp.lt.u32 	%p8, %r23, 7;
	@%p8 bra 	$L__BB25_9;
	shl.b32 	%r110, %r346, 10;
	add.s32 	%r111, %r6, %r110;
	mov.b32 	%r112, 0;
	st.shared.u32 	[%r111], %r112;
	st.shared.u32 	[%r111+1024], %r112;
	st.shared.u32 	[%r111+2048], %r112;
	st.shared.u32 	[%r111+3072], %r112;
	st.shared.u32 	[%r111+4096], %r112;
	st.shared.u32 	[%r111+5120], %r112;
	st.shared.u32 	[%r111+6144], %r112;
	st.shared.u32 	[%r111+7168], %r112;
	add.s32 	%r346, %r346, 8;
$L__BB25_9:
	setp.eq.s32 	%p9, %r3, 0;
	@%p9 bra 	$L__BB25_16;
	setp.lt.u32 	%p10, %r4, 3;
	@%p10 bra 	$L__BB25_12;
	shl.b32 	%r113, %r346, 10;
	add.s32 	%r114, %r6, %r113;
	mov.b32 	%r115, 0;
	st.shared.u32 	[%r114], %r115;
	st.shared.u32 	[%r114+1024], %r115;
	st.shared.u32 	[%r114+2048], %r115;
	st.shared.u32 	[%r114+3072], %r115;
	add.s32 	%r346, %r346, 4;
$L__BB25_12:
	setp.eq.s32 	%p11, %r5, 0;
	@%p11 bra 	$L__BB25_16;
	setp.eq.s32 	%p12, %r5, 1;
	shl.b32 	%r116, %r346, 10;
	add.s32 	%r28, %r6, %r116;
	mov.b32 	%r117, 0;
	st.shared.u32 	[%r28], %r117;
	@%p12 bra 	$L__BB25_16;
	setp.eq.s32 	%p13, %r5, 2;
	mov.b32 	%r118, 0;
	st.shared.u32 	[%r28+1024], %r118;
	@%p13 bra 	$L__BB25_16;
	mov.b32 	%r119, 0;
	st.shared.u32 	[%r28+2048], %r119;
$L__BB25_16:
	cvt.u32.u64 	%r120, %rd5;
	setp.gt.u32 	%p14, %r120, 127;
	@%p14 bra 	$L__BB25_30;
	setp.lt.u32 	%p15, %r1, 15;
	mov.b32 	%r350, 0;
	@%p15 bra 	$L__BB25_20;
	mov.b32 	%r348, 0;
$L__BB25_19:
	.pragma "nounroll";
	shl.b32 	%r123, %r348, 10;
	add.s32 	%r124, %r6, %r123;
	mov.b32 	%r125, 0;
	st.shared.u32 	[%r124+512], %r125;
	st.shared.u32 	[%r124+1536], %r125;
	st.shared.u32 	[%r124+2560], %r125;
	st.shared.u32 	[%r124+3584], %r125;
	st.shared.u32 	[%r124+4608], %r125;
	st.shared.u32 	[%r124+5632], %r125;
	st.shared.u32 	[%r124+6656], %r125;
	st.shared.u32 	[%r124+7680], %r125;
	st.shared.u32 	[%r124+8704], %r125;
	st.shared.u32 	[%r124+9728], %r125;
	st.shared.u32 	[%r124+10752], %r125;
	st.shared.u32 	[%r124+11776], %r125;
	st.shared.u32 	[%r124+12800], %r125;
	st.shared.u32 	[%r124+13824], %r125;
	st.shared.u32 	[%r124+14848], %r125;
	st.shared.u32 	[%r124+15872], %r125;
	add.s32 	%r348, %r348, 16;
	setp.ne.s32 	%p16, %r348, %r7;
	mov.u32 	%r350, %r7;
	@%p16 bra 	$L__BB25_19;
$L__BB25_20:
	setp.eq.s32 	%p17, %r2, 0;
	@%p17 bra 	$L__BB25_30;
	setp.lt.u32 	%p18, %r23, 7;
	@%p18 bra 	$L__BB25_23;
	shl.b32 	%r126, %r350, 10;
	add.s32 	%r127, %r6, %r126;
	mov.b32 	%r128, 0;
	st.shared.u32 	[%r127+512], %r128;
	st.shared.u32 	[%r127+1536], %r128;
	st.shared.u32 	[%r127+2560], %r128;
	st.shared.u32 	[%r127+3584], %r128;
	st.shared.u32 	[%r127+4608], %r128;
	st.shared.u32 	[%r127+5632], %r128;
	st.shared.u32 	[%r127+6656], %r128;
	st.shared.u32 	[%r127+7680], %r128;
	add.s32 	%r350, %r350, 8;
$L__BB25_23:
	setp.eq.s32 	%p19, %r3, 0;
	@%p19 bra 	$L__BB25_30;
	setp.lt.u32 	%p20, %r4, 3;
	@%p20 bra 	$L__BB25_26;
	shl.b32 	%r129, %r350, 10;
	add.s32 	%r130, %r6, %r129;
	mov.b32 	%r131, 0;
	st.shared.u32 	[%r130+512], %r131;
	st.shared.u32 	[%r130+1536], %r131;
	st.shared.u32 	[%r130+2560], %r131;
	st.shared.u32 	[%r130+3584], %r131;
	add.s32 	%r350, %r350, 4;
$L__BB25_26:
	setp.eq.s32 	%p21, %r5, 0;
	@%p21 bra 	$L__BB25_30;
	setp.eq.s32 	%p22, %r5, 1;
	shl.b32 	%r132, %r350, 10;
	add.s32 	%r36, %r6, %r132;
	mov.b32 	%r133, 0;
	st.shared.u32 	[%r36+512], %r133;
	@%p22 bra 	$L__BB25_30;
	setp.eq.s32 	%p23, %r5, 2;
	mov.b32 	%r134, 0;
	st.shared.u32 	[%r36+1536], %r134;
	@%p23 bra 	$L__BB25_30;
	mov.b32 	%r135, 0;
	st.shared.u32 	[%r36+2560], %r135;
$L__BB25_30:
	bar.sync 	0;
	bar.sync 	0;
	shl.b64 	%rd8, %rd230, 30;
	sub.s64 	%rd87, %rd80, %rd8;
	min.u64 	%rd9, %rd87, 1073741824;
	setp.le.u64 	%p24, %rd9, %rd3;
	@%p24 bra 	$L__BB25_70;
	mov.u64 	%rd231, %rd3;
$L__BB25_32:
	add.s64 	%rd11, %rd231, %rd8;
	sub.s64 	%rd12, %rd80, %rd11;
	setp.lt.u64 	%p25, %rd12, 2048;
	@%p25 bra 	$L__BB25_34;
	add.s64 	%rd106, %rd11, %rd5;
	shl.b64 	%rd107, %rd106, 3;
	add.s64 	%rd108, %rd1, %rd107;
	ld.global.u64 	%rd262, [%rd108];
	ld.global.u64 	%rd261, [%rd108+1024];
	ld.global.u64 	%rd260, [%rd108+2048];
	ld.global.u64 	%rd259, [%rd108+3072];
	ld.global.u64 	%rd258, [%rd108+4096];
	ld.global.u64 	%rd257, [%rd108+5120];
	ld.global.u64 	%rd256, [%rd108+6144];
	ld.global.u64 	%rd255, [%rd108+7168];
	ld.global.u64 	%rd254, [%rd108+8192];
	ld.global.u64 	%rd253, [%rd108+9216];
	ld.global.u64 	%rd252, [%rd108+10240];
	ld.global.u64 	%rd251, [%rd108+11264];
	ld.global.u64 	%rd250, [%rd108+12288];
	ld.global.u64 	%rd249, [%rd108+13312];
	ld.global.u64 	%rd248, [%rd108+14336];
	ld.global.u64 	%rd247, [%rd108+15360];
	bra.uni 	$L__BB25_66;
$L__BB25_34:
	cvt.u32.u64 	%r136, %rd5;
	cvt.u32.u64 	%r37, %rd12;
	setp.ge.s32 	%p26, %r136, %r37;
	add.s64 	%rd89, %rd11, %rd5;
	shl.b64 	%rd90, %rd89, 3;
	add.s64 	%rd29, %rd1, %rd90;
	mov.b64 	%rd262, -1;
	@%p26 bra 	$L__BB25_36;
	ld.global.u64 	%rd262, [%rd29];
$L__BB25_36:
	setp.ge.s32 	%p27, %r8, %r37;
	mov.b64 	%rd261, -1;
	@%p27 bra 	$L__BB25_38;
	ld.global.u64 	%rd261, [%rd29+1024];
$L__BB25_38:
	setp.ge.s32 	%p28, %r9, %r37;
	mov.b64 	%rd260, -1;
	@%p28 bra 	$L__BB25_40;
	ld.global.u64 	%rd260, [%rd29+2048];
$L__BB25_40:
	mov.u32 	%r137, %tid.x;
	add.s32 	%r138, %r137, 384;
	setp.ge.s32 	%p29, %r138, %r37;
	mov.b64 	%rd259, -1;
	@%p29 bra 	$L__BB25_42;
	ld.global.u64 	%rd259, [%rd29+3072];
$L__BB25_42:
	setp.ge.s32 	%p30, %r10, %r37;
	mov.b64 	%rd258, -1;
	@%p30 bra 	$L__BB25_44;
	ld.global.u64 	%rd258, [%rd29+4096];
$L__BB25_44:
	setp.ge.s32 	%p31, %r11, %r37;
	mov.b64 	%rd257, -1;
	@%p31 bra 	$L__BB25_46;
	ld.global.u64 	%rd257, [%rd29+5120];
$L__BB25_46:
	setp.ge.s32 	%p32, %r12, %r37;
	mov.b64 	%rd256, -1;
	@%p32 bra 	$L__BB25_48;
	ld.global.u64 	%rd256, [%rd29+6144];
$L__BB25_48:
	add.s32 	%r140, %r137, 896;
	setp.ge.s32 	%p33, %r140, %r37;
	mov.b64 	%rd255, -1;
	@%p33 bra 	$L__BB25_50;
	ld.global.u64 	%rd255, [%rd29+7168];
$L__BB25_50:
	or.b32  	%r142, %r137, 1024;
	setp.ge.s32 	%p34, %r142, %r37;
	mov.b64 	%rd254, -1;
	@%p34 bra 	$L__BB25_52;
	ld.global.u64 	%rd254, [%rd29+8192];
$L__BB25_52:
	add.s32 	%r144, %r137, 1152;
	setp.ge.s32 	%p35, %r144, %r37;
	mov.b64 	%rd253, -1;
	@%p35 bra 	$L__BB25_54;
	ld.global.u64 	%rd253, [%rd29+9216];
$L__BB25_54:
	add.s32 	%r146, %r137, 1280;
	setp.ge.s32 	%p36, %r146, %r37;
	mov.b64 	%rd252, -1;
	@%p36 bra 	$L__BB25_56;
	ld.global.u64 	%rd252, [%rd29+10240];
$L__BB25_56:
	add.s32 	%r148, %r137, 1408;
	setp.ge.s32 	%p37, %r148, %r37;
	mov.b64 	%rd251, -1;
	@%p37 bra 	$L__BB25_58;
	ld.global.u64 	%rd251, [%rd29+11264];
$L__BB25_58:
	add.s32 	%r150, %r137, 1536;
	setp.ge.s32 	%p38, %r150, %r37;
	mov.b64 	%rd250, -1;
	@%p38 bra 	$L__BB25_60;
	ld.global.u64 	%rd250, [%rd29+12288];
$L__BB25_60:
	add.s32 	%r152, %r137, 1664;
	setp.ge.s32 	%p39, %r152, %r37;
	mov.b64 	%rd249, -1;
	@%p39 bra 	$L__BB25_62;
	ld.global.u64 	%rd249, [%rd29+13312];
$L__BB25_62:
	add.s32 	%r154, %r137, 1792;
	setp.ge.s32 	%p40, %r154, %r37;
	mov.b64 	%rd248, -1;
	@%p40 bra 	$L__BB25_64;
	ld.global.u64 	%rd248, [%rd29+14336];
$L__BB25_64:
	setp.ge.s32 	%p41, %r13, %r37;
	mov.b64 	%rd247, -1;
	@%p41 bra 	$L__BB25_66;
	ld.global.u64 	%rd247, [%rd29+15360];
$L__BB25_66:
	setp.le.s32 	%p42, %r94, %r93;
	@%p42 bra 	$L__BB25_69;
	mov.b32 	%r352, 0;
	mov.u32 	%r353, %r93;
$L__BB25_68:
	sub.s32 	%r156, %r94, %r353;
	shl.b32 	%r157, %r352, 10;
	mov.u32 	%r158, _ZZN3cub18CUB_300001_SM_10006detail10radix_sort30DeviceRadixSortHistogramKernelINS1_5radix10policy_hubIm7double2yE10Policy1000ELNS0_9SortOrderE0EmyNS1_21identity_decomposer_tEEEvPT2_PKT1_SB_iiT3_E12temp_storage;
	add.s32 	%r159, %r158, %r157;
	min.s32 	%r160, %r156, 8;
	mov.b32 	%r161, -1;
	shl.b32 	%r162, %r161, %r160;
	not.b32 	%r163, %r162;
	shr.u64 	%rd109, %rd262, %r353;
	cvt.u32.u64 	%r164, %rd109;
	and.b32  	%r165, %r164, %r163;
	shl.b32 	%r166, %r165, 2;
	add.s32 	%r167, %r159, %r166;
	atom.shared.add.u32 	%r168, [%r167], 1;
	shr.u64 	%rd110, %rd261, %r353;
	cvt.u32.u64 	%r169, %rd110;
	and.b32  	%r170, %r169, %r163;
	shl.b32 	%r171, %r170, 2;
	add.s32 	%r172, %r159, %r171;
	atom.shared.add.u32 	%r173, [%r172], 1;
	shr.u64 	%rd111, %rd260, %r353;
	cvt.u32.u64 	%r174, %rd111;
	and.b32  	%r175, %r174, %r163;
	shl.b32 	%r176, %r175, 2;
	add.s32 	%r177, %r159, %r176;
	atom.shared.add.u32 	%r178, [%r177], 1;
	shr.u64 	%rd112, %rd259, %r353;
	cvt.u32.u64 	%r179, %rd112;
	and.b32  	%r180, %r179, %r163;
	shl.b32 	%r181, %r180, 2;
	add.s32 	%r182, %r159, %r181;
	atom.shared.add.u32 	%r183, [%r182], 1;
	shr.u64 	%rd113, %rd258, %r353;
	cvt.u32.u64 	%r184, %rd113;
	and.b32  	%r185, %r184, %r163;
	shl.b32 	%r186, %r185, 2;
	add.s32 	%r187, %r159, %r186;
	atom.shared.add.u32 	%r188, [%r187], 1;
	shr.u64 	%rd114, %rd257, %r353;
	cvt.u32.u64 	%r189, %rd114;
	and.b32  	%r190, %r189, %r163;
	shl.b32 	%r191, %r190, 2;
	add.s32 	%r192, %r159, %r191;
	atom.shared.add.u32 	%r193, [%r192], 1;
	shr.u64 	%rd115, %rd256, %r353;
	cvt.u32.u64 	%r194, %rd115;
	and.b32  	%r195, %r194, %r163;
	shl.b32 	%r196, %r195, 2;
	add.s32 	%r197, %r159, %r196;
	atom.shared.add.u32 	%r198, [%r197], 1;
	shr.u64 	%rd116, %rd255, %r353;
	cvt.u32.u64 	%r199, %rd116;
	and.b32  	%r200, %r199, %r163;
	shl.b32 	%r201, %r200, 2;
	add.s32 	%r202, %r159, %r201;
	atom.shared.add.u32 	%r203, [%r202], 1;
	shr.u64 	%rd117, %rd254, %r353;
	cvt.u32.u64 	%r204, %rd117;
	and.b32  	%r205, %r204, %r163;
	shl.b32 	%r206, %r205, 2;
	add.s32 	%r207, %r159, %r206;
	atom.shared.add.u32 	%r208, [%r207], 1;
	shr.u64 	%rd118, %rd253, %r353;
	cvt.u32.u64 	%r209, %rd118;
	and.b32  	%r210, %r209, %r163;
	shl.b32 	%r211, %r210, 2;
	add.s32 	%r212, %r159, %r211;
	atom.shared.add.u32 	%r213, [%r212], 1;
	shr.u64 	%rd119, %rd252, %r353;
	cvt.u32.u64 	%r214, %rd119;
	and.b32  	%r215, %r214, %r163;
	shl.b32 	%r216, %r215, 2;
	add.s32 	%r217, %r159, %r216;
	atom.shared.add.u32 	%r218, [%r217], 1;
	shr.u64 	%rd120, %rd251, %r353;
	cvt.u32.u64 	%r219, %rd120;
	and.b32  	%r220, %r219, %r163;
	shl.b32 	%r221, %r220, 2;
	add.s32 	%r222, %r159, %r221;
	atom.shared.add.u32 	%r223, [%r222], 1;
	shr.u64 	%rd121, %rd250, %r353;
	cvt.u32.u64 	%r224, %rd121;
	and.b32  	%r225, %r224, %r163;
	shl.b32 	%r226, %r225, 2;
	add.s32 	%r227, %r159, %r226;
	atom.shared.add.u32 	%r228, [%r227], 1;
	shr.u64 	%rd122, %rd249, %r353;
	cvt.u32.u64 	%r229, %rd122;
	and.b32  	%r230, %r229, %r163;
	shl.b32 	%r231, %r230, 2;
	add.s32 	%r232, %r159, %r231;
	atom.shared.add.u32 	%r233, [%r232], 1;
	shr.u64 	%rd123, %rd248, %r353;
	cvt.u32.u64 	%r234, %rd123;
	and.b32  	%r235, %r234, %r163;
	shl.b32 	%r236, %r235, 2;
	add.s32 	%r237, %r159, %r236;
	atom.shared.add.u32 	%r238, [%r237], 1;
	shr.u64 	%rd124, %rd247, %r353;
	cvt.u32.u64 	%r239, %rd124;
	and.b32  	%r240, %r239, %r163;
	shl.b32 	%r241, %r240, 2;
	add.s32 	%r242, %r159, %r241;
	atom.shared.add.u32 	%r243, [%r242], 1;
	add.s32 	%r353, %r353, 8;
	add.s32 	%r352, %r352, 1;
	setp.lt.s32 	%p43, %r353, %r94;
	@%p43 bra 	$L__BB25_68;
$L__BB25_69:
	add.s64 	%rd231, %rd231, %rd4;
	setp.lt.u64 	%p44, %rd231, %rd9;
	@%p44 bra 	$L__BB25_32;
$L__BB25_70:
	bar.sync 	0;
	@%p1 bra 	$L__BB25_152;
	setp.lt.u32 	%p45, %r1, 7;
	mov.b32 	%r356, 0;
	@%p45 bra 	$L__BB25_90;
	mov.b32 	%r354, 0;
$L__BB25_73:
	.pragma "nounroll";
	shl.b32 	%r246, %r354, 10;
	add.s32 	%r43, %r6, %r246;
	ld.shared.u32 	%r44, [%r43];
	setp.eq.s32 	%p46, %r44, 0;
	@%p46 bra 	$L__BB25_75;
	cvt.u32.u64 	%r247, %rd5;
	shl.b32 	%r248, %r354, 8;
	add.s32 	%r249, %r248, %r247;
	mul.wide.u32 	%rd125, %r249, 8;
	add.s64 	%rd126, %rd2, %rd125;
	cvt.u64.u32 	%rd127, %r44;
	atom.global.add.u64 	%rd128, [%rd126], %rd127;
$L__BB25_75:
	ld.shared.u32 	%r45, [%r43+1024];
	setp.eq.s32 	%p47, %r45, 0;
	@%p47 bra 	$L__BB25_77;
	cvt.u32.u64 	%r250, %rd5;
	shl.b32 	%r251, %r354, 8;
	add.s32 	%r252, %r251, %r250;
	add.s32 	%r253, %r252, 256;
	mul.wide.u32 	%rd129, %r253, 8;
	add.s64 	%rd130, %rd2, %rd129;
	cvt.u64.u32 	%rd131, %r45;
	atom.global.add.u64 	%rd132, [%rd130], %rd131;
$L__BB25_77:
	ld.shared.u32 	%r46, [%r43+2048];
	setp.eq.s32 	%p48, %r46, 0;
	@%p48 bra 	$L__BB25_79;
	cvt.u32.u64 	%r254, %rd5;
	shl.b32 	%r255, %r354, 8;
	add.s32 	%r256, %r255, %r254;
	add.s32 	%r257, %r256, 512;
	mul.wide.u32 	%rd133, %r257, 8;
	add.s64 	%rd134, %rd2, %rd133;
	cvt.u64.u32 	%rd135, %r46;
	atom.global.add.u64 	%rd136, [%rd134], %rd135;
$L__BB25_79:
	ld.shared.u32 	%r47, [%r43+3072];
	setp.eq.s32 	%p49, %r47, 0;
	@%p49 bra 	$L__BB25_81;
	cvt.u32.u64 	%r258, %rd5;
	shl.b32 	%r259, %r354, 8;
	add.s32 	%r260, %r259, %r258;
	add.s32 	%r261, %r260, 768;
	mul.wide.u32 	%rd137, %r261, 8;
	add.s64 	%rd138, %rd2, %rd137;
	cvt.u64.u32 	%rd139, %r47;
	atom.global.add.u64 	%rd140, [%rd138], %rd139;
$L__BB25_81:
	ld.shared.u32 	%r48, [%r43+4096];
	setp.eq.s32 	%p50, %r48, 0;
	@%p50 bra 	$L__BB25_83;
	cvt.u32.u64 	%r262, %rd5;
	shl.b32 	%r263, %r354, 8;
	add.s32 	%r264, %r263, %r262;
	add.s32 	%r265, %r264, 1024;
	mul.wide.u32 	%rd141, %r265, 8;
	add.s64 	%rd142, %rd2, %rd141;
	cvt.u64.u32 	%rd143, %r48;
	atom.global.add.u64 	%rd144, [%rd142], %rd143;
$L__BB25_83:
	ld.shared.u32 	%r49, [%r43+5120];
	setp.eq.s32 	%p51, %r49, 0;
	@%p51 bra 	$L__BB25_85;
	cvt.u32.u64 	%r266, %rd5;
	shl.b32 	%r267, %r354, 8;
	add.s32 	%r268, %r267, %r266;
	add.s32 	%r269, %r268, 1280;
	mul.wide.u32 	%rd145, %r269, 8;
	add.s64 	%rd146, %rd2, %rd145;
	cvt.u64.u32 	%rd147, %r49;
	atom.global.add.u64 	%rd148, [%rd146], %rd147;
$L__BB25_85:
	ld.shared.u32 	%r50, [%r43+6144];
	setp.eq.s32 	%p52, %r50, 0;
	@%p52 bra 	$L__BB25_87;
	cvt.u32.u64 	%r270, %rd5;
	shl.b32 	%r271, %r354, 8;
	add.s32 	%r272, %r271, %r270;
	add.s32 	%r273, %r272, 1536;
	mul.wide.u32 	%rd149, %r273, 8;
	add.s64 	%rd150, %rd2, %rd149;
	cvt.u64.u32 	%rd151, %r50;
	atom.global.add.u64 	%rd152, [%rd150], %rd151;
$L__BB25_87:
	ld.shared.u32 	%r51, [%r43+7168];
	setp.eq.s32 	%p53, %r51, 0;
	@%p53 bra 	$L__BB25_89;
	cvt.u32.u64 	%r274, %rd5;
	shl.b32 	%r275, %r354, 8;
	add.s32 	%r276, %r275, %r274;
	add.s32 	%r277, %r276, 1792;
	mul.wide.u32 	%rd153, %r277, 8;
	add.s64 	%rd154, %rd2, %rd153;
	cvt.u64.u32 	%rd155, %r51;
	atom.global.add.u64 	%rd156, [%rd154], %rd155;
$L__BB25_89:
	add.s32 	%r354, %r354, 8;
	setp.ne.s32 	%p54, %r354, %r14;
	mov.u32 	%r356, %r14;
	@%p54 bra 	$L__BB25_73;
$L__BB25_90:
	add.s32 	%r54, %r5, -1;
	setp.eq.s32 	%p55, %r3, 0;
	@%p55 bra 	$L__BB25_111;
	setp.lt.u32 	%p56, %r4, 3;
	@%p56 bra 	$L__BB25_101;
	shl.b32 	%r278, %r356, 10;
	add.s32 	%r55, %r6, %r278;
	ld.shared.u32 	%r56, [%r55];
	setp.eq.s32 	%p57, %r56, 0;
	@%p57 bra 	$L__BB25_94;
	cvt.u32.u64 	%r279, %rd5;
	shl.b32 	%r280, %r356, 8;
	add.s32 	%r281, %r280, %r279;
	mul.wide.u32 	%rd157, %r281, 8;
	add.s64 	%rd158, %rd2, %rd157;
	cvt.u64.u32 	%rd159, %r56;
	atom.global.add.u64 	%rd160, [%rd158], %rd159;
$L__BB25_94:
	ld.shared.u32 	%r57, [%r55+1024];
	setp.eq.s32 	%p58, %r57, 0;
	@%p58 bra 	$L__BB25_96;
	cvt.u32.u64 	%r282, %rd5;
	shl.b32 	%r283, %r356, 8;
	add.s32 	%r284, %r283, %r282;
	add.s32 	%r285, %r284, 256;
	mul.wide.u32 	%rd161, %r285, 8;
	add.s64 	%rd162, %rd2, %rd161;
	cvt.u64.u32 	%rd163, %r57;
	atom.global.add.u64 	%rd164, [%rd162], %rd163;
$L__BB25_96:
	ld.shared.u32 	%r58, [%r55+2048];
	setp.eq.s32 	%p59, %r58, 0;
	@%p59 bra 	$L__BB25_98;
	cvt.u32.u64 	%r286, %rd5;
	shl.b32 	%r287, %r356, 8;
	add.s32 	%r288, %r287, %r286;
	add.s32 	%r289, %r288, 512;
	mul.wide.u32 	%rd165, %r289, 8;
	add.s64 	%rd166, %rd2, %rd165;
	cvt.u64.u32 	%rd167, %r58;
	atom.global.add.u64 	%rd168, [%rd166], %rd167;
$L__BB25_98:
	ld.shared.u32 	%r59, [%r55+3072];
	setp.eq.s32 	%p60, %r59, 0;
	@%p60 bra 	$L__BB25_100;
	cvt.u32.u64 	%r290, %rd5;
	shl.b32 	%r291, %r356, 8;
	add.s32 	%r292, %r291, %r290;
	add.s32 	%r293, %r292, 768;
	mul.wide.u32 	%rd169, %r293, 8;
	add.s64 	%rd170, %rd2, %rd169;
	cvt.u64.u32 	%rd171, %r59;
	atom.global.add.u64 	%rd172, [%rd170], %rd171;
$L__BB25_100:
	add.s32 	%r356, %r356, 4;
$L__BB25_101:
	setp.eq.s32 	%p61, %r5, 0;
	@%p61 bra 	$L__BB25_111;
	setp.eq.s32 	%p62, %r54, 0;
	@%p62 bra 	$L__BB25_108;
	shl.b32 	%r294, %r356, 10;
	add.s32 	%r62, %r6, %r294;
	ld.shared.u32 	%r63, [%r62];
	setp.eq.s32 	%p63, %r63, 0;
	@%p63 bra 	$L__BB25_105;
	cvt.u32.u64 	%r295, %rd5;
	shl.b32 	%r296, %r356, 8;
	add.s32 	%r297, %r296, %r295;
	mul.wide.u32 	%rd173, %r297, 8;
	add.s64 	%rd174, %rd2, %rd173;
	cvt.u64.u32 	%rd175, %r63;
	atom.global.add.u64 	%rd176, [%rd174], %rd175;
$L__BB25_105:
	ld.shared.u32 	%r64, [%r62+1024];
	setp.eq.s32 	%p64, %r64, 0;
	@%p64 bra 	$L__BB25_107;
	cvt.u32.u64 	%r298, %rd5;
	shl.b32 	%r299, %r356, 8;
	add.s32 	%r300, %r299, %r298;
	add.s32 	%r301, %r300, 256;
	mul.wide.u32 	%rd177, %r301, 8;
	add.s64 	%rd178, %rd2, %rd177;
	cvt.u64.u32 	%rd179, %r64;
	atom.global.add.u64 	%rd180, [%rd178], %rd179;
$L__BB25_107:
	add.s32 	%r356, %r356, 2;
$L__BB25_108:
	setp.eq.s32 	%p65, %r15, 0;
	@%p65 bra 	$L__BB25_111;
	shl.b32 	%r302, %r356, 10;
	add.s32 	%r303, %r6, %r302;
	ld.shared.u32 	%r67, [%r303];
	setp.eq.s32 	%p66, %r67, 0;
	@%p66 bra 	$L__BB25_111;
	cvt.u32.u64 	%r304, %rd5;
	shl.b32 	%r305, %r356, 8;
	add.s32 	%r306, %r305, %r304;
	mul.wide.u32 	%rd181, %r306, 8;
	add.s64 	%rd182, %rd2, %rd181;
	cvt.u64.u32 	%rd183, %r67;
	atom.global.add.u64 	%rd184, [%rd182], %rd183;
$L__BB25_111:
	cvt.u32.u64 	%r307, %rd5;
	setp.gt.u32 	%p67, %r307, 127;
	@%p67 bra 	$L__BB25_152;
	setp.lt.u32 	%p68, %r1, 7;
	mov.b32 	%r360, 0;
	@%p68 bra 	$L__BB25_131;
	mov.b32 	%r358, 0;
$L__BB25_114:
	.pragma "nounroll";
	shl.b32 	%r311, %r358, 10;
	add.s32 	%r69, %r6, %r311;
	ld.shared.u32 	%r70, [%r69+512];
	setp.eq.s32 	%p69, %r70, 0;
	shl.b32 	%r312, %r358, 8;
	add.s32 	%r313, %r312, %r307;
	mul.wide.u32 	%rd185, %r313, 8;
	add.s64 	%rd78, %rd2, %rd185;
	@%p69 bra 	$L__BB25_116;
	cvt.u64.u32 	%rd186, %r70;
	atom.global.add.u64 	%rd187, [%rd78+1024], %rd186;
$L__BB25_116:
	ld.shared.u32 	%r71, [%r69+1536];
	setp.eq.s32 	%p70, %r71, 0;
	@%p70 bra 	$L__BB25_118;
	cvt.u64.u32 	%rd188, %r71;
	atom.global.add.u64 	%rd189, [%rd78+3072], %rd188;
$L__BB25_118:
	ld.shared.u32 	%r72, [%r69+2560];
	setp.eq.s32 	%p71, %r72, 0;
	@%p71 bra 	$L__BB25_120;
	cvt.u64.u32 	%rd190, %r72;
	atom.global.add.u64 	%rd191, [%rd78+5120], %rd190;
$L__BB25_120:
	ld.shared.u32 	%r73, [%r69+3584];
	setp.eq.s32 	%p72, %r73, 0;
	@%p72 bra 	$L__BB25_122;
	cvt.u64.u32 	%rd192, %r73;
	atom.global.add.u64 	%rd193, [%rd78+7168], %rd192;
$L__BB25_122:
	ld.shared.u32 	%r74, [%r69+4608];
	setp.eq.s32 	%p73, %r74, 0;
	@%p73 bra 	$L__BB25_124;
	cvt.u64.u32 	%rd194, %r74;
	atom.global.add.u64 	%rd195, [%rd78+9216], %rd194;
$L__BB25_124:
	ld.shared.u32 	%r75, [%r69+5632];
	setp.eq.s32 	%p74, %r75, 0;
	@%p74 bra 	$L__BB25_126;
	cvt.u64.u32 	%rd196, %r75;
	atom.global.add.u64 	%rd197, [%rd78+11264], %rd196;
$L__BB25_126:
	ld.shared.u32 	%r76, [%r69+6656];
	setp.eq.s32 	%p75, %r76, 0;
	@%p75 bra 	$L__BB25_128;
	cvt.u64.u32 	%rd198, %r76;
	atom.global.add.u64 	%rd199, [%rd78+13312], %rd198;
$L__BB25_128:
	ld.shared.u32 	%r77, [%r69+7680];
	setp.eq.s32 	%p76, %r77, 0;
	@%p76 bra 	$L__BB25_130;
	cvt.u64.u32 	%rd200, %r77;
	atom.global.add.u64 	%rd201, [%rd78+15360], %rd200;
$L__BB25_130:
	add.s32 	%r358, %r358, 8;
	setp.ne.s32 	%p77, %r358, %r14;
	mov.u32 	%r360, %r14;
	@%p77 bra 	$L__BB25_114;
$L__BB25_131:
	setp.eq.s32 	%p78, %r3, 0;
	@%p78 bra 	$L__BB25_152;
	setp.lt.u32 	%p79, %r4, 3;
	@%p79 bra 	$L__BB25_142;
	shl.b32 	%r314, %r360, 10;
	add.s32 	%r80, %r6, %r314;
	ld.shared.u32 	%r81, [%r80+512];
	setp.eq.s32 	%p80, %r81, 0;
	@%p80 bra 	$L__BB25_135;
	shl.b32 	%r316, %r360, 8;
	add.s32 	%r317, %r316, %r307;
	mul.wide.u32 	%rd202, %r317, 8;
	add.s64 	%rd203, %rd2, %rd202;
	cvt.u64.u32 	%rd204, %r81;
	atom.global.add.u64 	%rd205, [%rd203+1024], %rd204;
$L__BB25_135:
	ld.shared.u32 	%r82, [%r80+1536];
	setp.eq.s32 	%p81, %r82, 0;
	@%p81 bra 	$L__BB25_137;
	shl.b32 	%r319, %r360, 8;
	add.s32 	%r320, %r319, %r307;
	add.s32 	%r321, %r320, 256;
	mul.wide.u32 	%rd206, %r321, 8;
	add.s64 	%rd207, %rd2, %rd206;
	cvt.u64.u32 	%rd208, %r82;
	atom.global.add.u64 	%rd209, [%rd207+1024], %rd208;
$L__BB25_137:
	ld.shared.u32 	%r83, [%r80+2560];
	setp.eq.s32 	%p82, %r83, 0;
	@%p82 bra 	$L__BB25_139;
	shl.b32 	%r323, %r360, 8;
	add.s32 	%r324, %r323, %r307;
	add.s32 	%r325, %r324, 512;
	mul.wide.u32 	%rd210, %r325, 8;
	add.s64 	%rd211, %rd2, %rd210;
	cvt.u64.u32 	%rd212, %r83;
	atom.global.add.u64 	%rd213, [%rd211+1024], %rd212;
$L__BB25_139:
	ld.shared.u32 	%r84, [%r80+3584];
	setp.eq.s32 	%p83, %r84, 0;
	@%p83 bra 	$L__BB25_141;
	shl.b32 	%r327, %r360, 8;
	add.s32 	%r328, %r327, %r307;
	add.s32 	%r329, %r328, 768;
	mul.wide.u32 	%rd214, %r329, 8;
	add.s64 	%rd215, %rd2, %rd214;
	cvt.u64.u32 	%rd216, %r84;
	atom.global.add.u64 	%rd217, [%rd215+1024], %rd216;
$L__BB25_141:
	add.s32 	%r360, %r360, 4;
$L__BB25_142:
	setp.eq.s32 	%p84, %r5, 0;
	@%p84 bra 	$L__BB25_152;
	setp.eq.s32 	%p85, %r54, 0;
	@%p85 bra 	$L__BB25_149;
	shl.b32 	%r330, %r360, 10;
	add.s32 	%r87, %r6, %r330;
	ld.shared.u32 	%r88, [%r87+512];
	setp.eq.s32 	%p86, %r88, 0;
	@%p86 bra 	$L__BB25_146;
	shl.b32 	%r332, %r360, 8;
	add.s32 	%r333, %r332, %r307;
	mul.wide.u32 	%rd218, %r333, 8;
	add.s64 	%rd219, %rd2, %rd218;
	cvt.u64.u32 	%rd220, %r88;
	atom.global.add.u64 	%rd221, [%rd219+1024], %rd220;
$L__BB25_146:
	ld.shared.u32 	%r89, [%r87+1536];
	setp.eq.s32 	%p87, %r89, 0;
	@%p87 bra 	$L__BB25_148;
	shl.b32 	%r335, %r360, 8;
	add.s32 	%r336, %r335, %r307;
	add.s32 	%r337, %r336, 256;
	mul.wide.u32 	%rd222, %r337, 8;
	add.s64 	%rd223, %rd2, %rd222;
	cvt.u64.u32 	%rd224, %r89;
	atom.global.add.u64 	%rd225, [%rd223+1024], %rd224;
$L__BB25_148:
	add.s32 	%r360, %r360, 2;
$L__BB25_149:
	setp.eq.s32 	%p88, %r15, 0;
	@%p88 bra 	$L__BB25_152;
	shl.b32 	%r338, %r360, 10;
	add.s32 	%r339, %r6, %r338;
	ld.shared.u32 	%r92, [%r339+512];
	setp.eq.s32 	%p89, %r92, 0;
	@%p89 bra 	$L__BB25_152;
	shl.b32 	%r341, %r360, 8;
	add.s32 	%r342, %r341, %r307;
	mul.wide.u32 	%rd226, %r342, 8;
	add.s64 	%rd227, %rd2, %rd226;
	cvt.u64.u32 	%rd228, %r92;
	atom.global.add.u64 	%rd229, [%rd227+1024], %rd228;
$L__BB25_152:
	bar.sync 	0;
	add.s64 	%rd230, %rd230, 1;
	setp.ne.s64 	%p90, %rd230, %rd6;
	@%p90 bra 	$L__BB25_2;
$L__BB25_153:
	ret;

}
	// .globl	_ZN3cub18CUB_300001_SM_10006detail10radix_sort33DeviceRadixSortExclusiveSumKernelINS1_5radix10policy_hubIm7double2yE10Policy1000EyEEvPT0_
.visible .entry _ZN3cub18CUB_300001_SM_10006detail10radix_sort33DeviceRadixSortExclusiveSumKernelINS1_5radix10policy_hubIm7double2yE10Policy1000EyEEvPT0_(
	.param .u64 .ptr .align 1 _ZN3cub18CUB_300001_SM_10006detail10radix_sort33DeviceRadixSortExclusiveSumKernelINS1_5radix10policy_hubIm7double2yE10Policy1000EyEEvPT0__param_0
)
{
	.reg .pred 	%p<4>;
	.reg .b32 	%r<28>;
	.reg .b64 	%rd<54>;
	// demoted variable
	.shared .align 16 .b8 _ZZN3cub18CUB_300001_SM_10006detail10radix_sort33DeviceRadixSortExclusiveSumKernelINS1_5radix10policy_hubIm7double2yE10Policy1000EyEEvPT0_E12temp_storage[2336];
	ld.param.u64 	%rd5, [_ZN3cub18CUB_300001_SM_10006detail10radix_sort33DeviceRadixSortExclusiveSumKernelINS1_5radix10policy_hubIm7double2yE10Policy1000EyEEvPT0__param_0];
	cvta.to.global.u64 	%rd6, %rd5;
	mov.u32 	%r3, %ctaid.x;
	shl.b32 	%r4, %r3, 8;
	mov.u32 	%r1, %tid.x;
	setp.gt.u32 	%p1, %r1, 255;
	add.s32 	%r5, %r4, %r1;
	mul.wide.s32 	%rd7, %r5, 8;
	add.s64 	%rd1, %rd6, %rd7;
	@%p1 bra 	$L__BB26_2;
	ld.global.u64 	%rd53, [%rd1];
$L__BB26_2:
	shr.u32 	%r6, %r1, 3;
	add.s32 	%r7, %r6, %r1;
	shl.b32 	%r8, %r7, 3;
	mov.u32 	%r9, _ZZN3cub18CUB_300001_SM_10006detail10radix_sort33DeviceRadixSortExclusiveSumKernelINS1_5radix10policy_hubIm7double2yE10Policy1000EyEEvPT0_E12temp_storage;
	add.s32 	%r10, %r9, %r8;
	add.s32 	%r2, %r10, 16;
	st.shared.u64 	[%r10+16], %rd53;
	bar.sync 	0;
	setp.gt.u32 	%p2, %r1, 31;
	@%p2 bra 	$L__BB26_4;
	mad.lo.s32 	%r27, %r1, 72, %r9;
	ld.shared.u64 	%rd23, [%r27+16];
	ld.shared.u64 	%rd24, [%r27+24];
	ld.shared.u64 	%rd25, [%r27+32];
	ld.shared.u64 	%rd26, [%r27+40];
	ld.shared.u64 	%rd27, [%r27+48];
	ld.shared.u64 	%rd28, [%r27+56];
	ld.shared.u64 	%rd29, [%r27+64];
	ld.shared.u64 	%rd30, [%r27+72];
	add.s64 	%rd31, %rd24, %rd23;
	add.s64 	%rd32, %rd31, %rd25;
	add.s64 	%rd33, %rd32, %rd26;
	add.s64 	%rd34, %rd33, %rd27;
	add.s64 	%rd35, %rd34, %rd28;
	add.s64 	%rd36, %rd35, %rd29;
	add.s64 	%rd10, %rd36, %rd30;
	mov.b32 	%r11, 1;
	mov.b32 	%r24, 0;
	mov.b32 	%r25, -1;
	// begin inline asm
	{  .reg .u64 r0;  .reg .u32 lo;  .reg .u32 hi;  .reg .pred p;  mov.b64 {lo, hi}, %rd10;  shfl.sync.up.b32 lo|p, lo, %r11, %r24, %r25;  shfl.sync.up.b32 hi|p, hi, %r11, %r24, %r25;  mov.b64 r0, {lo, hi};  @p add.u64 r0, r0, %rd10;  mov.u64 %rd8, r0;}
	// end inline asm
	mov.b32 	%r14, 2;
	// begin inline asm
	{  .reg .u64 r0;  .reg .u32 lo;  .reg .u32 hi;  .reg .pred p;  mov.b64 {lo, hi}, %rd8;  shfl.sync.up.b32 lo|p, lo, %r14, %r24, %r25;  shfl.sync.up.b32 hi|p, hi, %r14, %r24, %r25;  mov.b64 r0, {lo, hi};  @p add.u64 r0, r0, %rd8;  mov.u64 %rd11, r0;}
	// end inline asm
	mov.b32 	%r17, 4;
	// begin inline asm
	{  .reg .u64 r0;  .reg .u32 lo;  .reg .u32 hi;  .reg .pred p;  mov.b64 {lo, hi}, %rd11;  shfl.sync.up.b32 lo|p, lo, %r17, %r24, %r25;  shfl.sync.up.b32 hi|p, hi, %r17, %r24, %r25;  mov.b64 r0, {lo, hi};  @p add.u64 r0, r0, %rd11;  mov.u64 %rd14, r0;}
	// end inline asm
	mov.b32 	%r20, 8;
	// begin inline asm
	{  .reg .u64 r0;  .reg .u32 lo;  .reg .u32 hi;  .reg .pred p;  mov.b64 {lo, hi}, %rd14;  shfl.sync.up.b32 lo|p, lo, %r20, %r24, %r25;  shfl.sync.up.b32 hi|p, hi, %r20, %r24, %r25;  mov.b64 r0, {lo, hi};  @p add.u64 r0, r0, %rd14;  mov.u64 %rd17, r0;}
	// end inline asm
	mov.b32 	%r23, 16;
	// begin inline asm
	{  .reg .u64 r0;  .reg .u32 lo;  .reg .u32 hi;  .reg .pred p;  mov.b64 {lo, hi}, %rd17;  shfl.sync.up.b32 lo|p, lo, %r23, %r24, %r25;  shfl.sync.up.b32 hi|p, hi, %r23, %r24, %r25;  mov.b64 r0, {lo, hi};  @p add.u64 r0, r0, %rd17;  mov.u64 %rd20, r0;}
	// end inline asm
	sub.s64 	%rd37, %rd20, %rd10;
	ld.shared.u64 	%rd38, [%r27+16];
	ld.shared.u64 	%rd39, [%r27+24];
	ld.shared.u64 	%rd40, [%r27+32];
	ld.shared.u64 	%rd41, [%r27+40];
	ld.shared.u64 	%rd42, [%r27+48];
	ld.shared.u64 	%rd43, [%r27+56];
	ld.shared.u64 	%rd44, [%r27+64];
	add.s64 	%rd45, %rd38, %rd37;
	add.s64 	%rd46, %rd39, %rd45;
	add.s64 	%rd47, %rd40, %rd46;
	add.s64 	%rd48, %rd41, %rd47;
	add.s64 	%rd49, %rd42, %rd48;
	add.s64 	%rd50, %rd43, %rd49;
	add.s64 	%rd51, %rd44, %rd50;
	st.shared.u64 	[%r27+16], %rd37;
	st.shared.u64 	[%r27+24], %rd45;
	st.shared.u64 	[%r27+32], %rd46;
	st.shared.u64 	[%r27+40], %rd47;
	st.shared.u64 	[%r27+48], %rd48;
	st.shared.u64 	[%r27+56], %rd49;
	st.shared.u64 	[%r27+64], %rd50;
	st.shared.u64 	[%r27+72], %rd51;
$L__BB26_4:
	setp.gt.u32 	%p3, %r1, 255;
	bar.sync 	0;
	@%p3 bra 	$L__BB26_6;
	ld.shared.u64 	%rd52, [%r2];
	st.global.u64 	[%rd1], %rd52;
$L__BB26_6:
	ret;

}
	// .globl	_ZN3cub18CUB_300001_SM_10006detail10radix_sort29DeviceRadixSortOnesweepKernelINS1_5radix10policy_hubIm7double2yE10Policy1000ELNS0_9SortOrderE0EmS6_yiiNS1_21identity_decomposer_tEEEvPT5_SC_PT3_PKSD_PT1_PKSH_PT2_PKSL_T4_iiT6_
.visible .entry _ZN3cub18CUB_300001_SM_10006detail10radix_sort29DeviceRadixSortOnesweepKernelINS1_5radix10policy_hubIm7double2yE10Policy1000ELNS0_9SortOrderE0EmS6_yiiNS1_21identity_decomposer_tEEEvPT5_SC_PT3_PKSD_PT1_PKSH_PT2_PKSL_T4_iiT6_(
	.param .u64 .ptr .align 1 _ZN3cub18CUB_300001_SM_10006detail10radix_sort29DeviceRadixSortOnesweepKernelINS1_5radix10policy_hubIm7double2yE10Policy1000ELNS0_9SortOrderE0EmS6_yiiNS1_21identity_decomposer_tEEEvPT5_SC_PT3_PKSD_PT1_PKSH_PT2_PKSL_T4_iiT6__param_0,
	.param .u64 .ptr .align 1 _ZN3cub18CUB_300001_SM_10006detail10radix_sort29DeviceRadixSortOnesweepKernelINS1_5radix10policy_hubIm7double2yE10Policy1000ELNS0_9SortOrderE0EmS6_yiiNS1_21identity_decomposer_tEEEvPT5_SC_PT3_PKSD_PT1_PKSH_PT2_PKSL_T4_iiT6__param_1,
	.param .u64 .ptr .align 1 _ZN3cub18CUB_300001_SM_10006detail10radix_sort29DeviceRadixSortOnesweepKernelINS1_5radix10policy_hubIm7double2yE10Policy1000ELNS0_9SortOrderE0EmS6_yiiNS1_21identity_decomposer_tEEEvPT5_SC_PT3_PKSD_PT1_PKSH_PT2_PKSL_T4_iiT6__param_2,
	.param .u64 .ptr .align 1 _ZN3cub18CUB_300001_SM_10006detail10radix_sort29DeviceRadixSortOnesweepKernelINS1_5radix10policy_hubIm7double2yE10Policy1000ELNS0_9SortOrderE0EmS6_yiiNS1_21identity_decomposer_tEEEvPT5_SC_PT3_PKSD_PT1_PKSH_PT2_PKSL_T4_iiT6__param_3,
	.param .u64 .ptr .align 1 _ZN3cub18CUB_300001_SM_10006detail10radix_sort29DeviceRadixSortOnesweepKernelINS1_5radix10policy_hubIm7double2yE10Policy1000ELNS0_9SortOrderE0EmS6_yiiNS1_21identity_decomposer_tEEEvPT5_SC_PT3_PKSD_PT1_PKSH_PT2_PKSL_T4_iiT6__param_4,
	.param .u64 .ptr .align 1 _ZN3cub18CUB_300001_SM_10006detail10radix_sort29DeviceRadixSortOnesweepKernelINS1_5radix10policy_hubIm7double2yE10Policy1000ELNS0_9SortOrderE0EmS6_yiiNS1_21identity_decomposer_tEEEvPT5_SC_PT3_PKSD_PT1_PKSH_PT2_PKSL_T4_iiT6__param_5,
	.param .u64 .ptr .align 1 _ZN3cub18CUB_300001_SM_10006detail10radix_sort29DeviceRadixSortOnesweepKernelINS1_5radix10policy_hubIm7double2yE10Policy1000ELNS0_9SortOrderE0EmS6_yiiNS1_21identity_decomposer_tEEEvPT5_SC_PT3_PKSD_PT1_PKSH_PT2_PKSL_T4_iiT6__param_6,
	.param .u64 .ptr .align 1 _ZN3cub18CUB_300001_SM_10006detail10radix_sort29DeviceRadixSortOnesweepKernelINS1_5radix10policy_hubIm7double2yE10Policy1000ELNS0_9SortOrderE0EmS6_yiiNS1_21identity_decomposer_tEEEvPT5_SC_PT3_PKSD_PT1_PKSH_PT2_PKSL_T4_iiT6__param_7,
	.param .u32 _ZN3cub18CUB_300001_SM_10006detail10radix_sort29DeviceRadixSortOnesweepKernelINS1_5radix10policy_hubIm7double2yE10Policy1000ELNS0_9SortOrderE0EmS6_yiiNS1_21identity_decomposer_tEEEvPT5_SC_PT3_PKSD_PT1_PKSH_PT2_PKSL_T4_iiT6__param_8,
	.param .u32 _ZN3cub18CUB_300001_SM_10006detail10radix_sort29DeviceRadixSortOnesweepKernelINS1_5radix10policy_hubIm7double2yE10Policy1000ELNS0_9SortOrderE0EmS6_yiiNS1_21identity_decomposer_tEEEvPT5_SC_PT3_PKSD_PT1_PKSH_PT2_PKSL_T4_iiT6__param_9,
	.param .u32 _ZN3cub18CUB_300001_SM_10006detail10radix_sort29DeviceRadixSortOnesweepKernelINS1_5radix10policy_hubIm7double2yE10Policy1000ELNS0_9SortOrderE0EmS6_yiiNS1_21identity_decomposer_tEEEvPT5_SC_PT3_PKSD_PT1_PKSH_PT2_PKSL_T4_iiT6__param_10,
	.param .align 1 .b8 _ZN3cub18CUB_300001_SM_10006detail10radix_sort29DeviceRadixSortOnesweepKernelINS1_5radix10policy_hubIm7double2yE10Policy1000ELNS0_9SortOrderE0EmS6_yiiNS1_21identity_decomposer_tEEEvPT5_SC_PT3_PKSD_PT1_PKSH_PT2_PKSL_T4_iiT6__param_11[1]
)
.maxntid 384
{
	.reg .pred 	%p<105>;
	.reg .b32 	%r<761>;
	.reg .b64 	%rd<265>;
	.reg .b64 	%fd<173>;
	// demoted variable
	.shared .align 16 .b8 _ZZN3cub18CUB_300001_SM_10006detail10radix_sort29DeviceRadixSortOnesweepKernelINS1_5radix10policy_hubIm7double2yE10Policy1000ELNS0_9SortOrderE0EmS6_yiiNS1_21identity_decomposer_tEEEvPT5_SC_PT3_PKSD_PT1_PKSH_PT2_PKSL_T4_iiT6_E1s[38912];
	ld.param.u64 	%rd60, [_ZN3cub18CUB_300001_SM_10006detail10radix_sort29DeviceRadixSortOnesweepKernelINS1_5radix10policy_hubIm7double2yE10Policy1000ELNS0_9SortOrderE0EmS6_yiiNS1_21identity_decomposer_tEEEvPT5_SC_PT3_PKSD_PT1_PKSH_PT2_PKSL_T4_iiT6__param_0];
	ld.param.u64 	%rd56, [_ZN3cub18CUB_300001_SM_10006detail10radix_sort29DeviceRadixSortOnesweepKernelINS1_5radix10policy_hubIm7double2yE10Policy1000ELNS0_9SortOrderE0EmS6_yiiNS1_21identity_decomposer_tEEEvPT5_SC_PT3_PKSD_PT1_PKSH_PT2_PKSL_T4_iiT6__param_1];
	ld.param.u64 	%rd58, [_ZN3cub18CUB_300001_SM_10006detail10radix_sort29DeviceRadixSortOnesweepKernelINS1_5radix10policy_hubIm7double2yE10Policy1000ELNS0_9SortOrderE0EmS6_yiiNS1_21identity_decomposer_tEEEvPT5_SC_PT3_PKSD_PT1_PKSH_PT2_PKSL_T4_iiT6__param_3];
	ld.param.u64 	%rd61, [_ZN3cub18CUB_300001_SM_10006detail10radix_sort29DeviceRadixSortOnesweepKernelINS1_5radix10policy_hubIm7double2yE10Policy1000ELNS0_9SortOrderE0EmS6_yiiNS1_21identity_decomposer_tEEEvPT5_SC_PT3_PKSD_PT1_PKSH_PT2_PKSL_T4_iiT6__param_4];
	ld.param.u64 	%rd62, [_ZN3cub18CUB_300001_SM_10006detail10radix_sort29DeviceRadixSortOnesweepKernelINS1_5radix10policy_hubIm7double2yE10Policy1000ELNS0_9SortOrderE0EmS6_yiiNS1_21identity_decomposer_tEEEvPT5_SC_PT3_PKSD_PT1_PKSH_PT2_PKSL_T4_iiT6__param_5];
	ld.param.u64 	%rd63, [_ZN3cub18CUB_300001_SM_10006detail10radix_sort29DeviceRadixSortOnesweepKernelINS1_5radix10policy_hubIm7double2yE10Policy1000ELNS0_9SortOrderE0EmS6_yiiNS1_21identity_decomposer_tEEEvPT5_SC_PT3_PKSD_PT1_PKSH_PT2_PKSL_T4_iiT6__param_6];
	ld.param.u64 	%rd59, [_ZN3cub18CUB_300001_SM_10006detail10radix_sort29DeviceRadixSortOnesweepKernelINS1_5radix10policy_hubIm7double2yE10Policy1000ELNS0_9SortOrderE0EmS6_yiiNS1_21identity_decomposer_tEEEvPT5_SC_PT3_PKSD_PT1_PKSH_PT2_PKSL_T4_iiT6__param_7];
	ld.param.u32 	%r118, [_ZN3cub18CUB_300001_SM_10006detail10radix_sort29DeviceRadixSortOnesweepKernelINS1_5radix10policy_hubIm7double2yE10Policy1000ELNS0_9SortOrderE0EmS6_yiiNS1_21identity_decomposer_tEEEvPT5_SC_PT3_PKSD_PT1_PKSH_PT2_PKSL_T4_iiT6__param_8];
	ld.param.u32 	%r119, [_ZN3cub18CUB_300001_SM_10006detail10radix_sort29DeviceRadixSortOnesweepKernelINS1_5radix10policy_hubIm7double2yE10Policy1000ELNS0_9SortOrderE0EmS6_yiiNS1_21identity_decomposer_tEEEvPT5_SC_PT3_PKSD_PT1_PKSH_PT2_PKSL_T4_iiT6__param_9];
	ld.param.u32 	%r120, [_ZN3cub18CUB_300001_SM_10006detail10radix_sort29DeviceRadixSortOnesweepKernelINS1_5radix10policy_hubIm7double2yE10Policy1000ELNS0_9SortOrderE0EmS6_yiiNS1_21identity_decomposer_tEEEvPT5_SC_PT3_PKSD_PT1_PKSH_PT2_PKSL_T4_iiT6__param_10];
	cvta.to.global.u64 	%rd1, %rd63;
	cvta.to.global.u64 	%rd2, %rd61;
	cvta.to.global.u64 	%rd3, %rd60;
	cvta.to.global.u64 	%rd4, %rd62;
	mov.u32 	%r1, %tid.x;
	shr.u32 	%r2, %r1, 5;
	// begin inline asm
	mov.u32 %r121, %laneid;
	// end inline asm
	setp.ne.s32 	%p1, %r1, 0;
	@%p1 bra 	$L__BB27_2;
	cvta.to.global.u64 	%rd64, %rd56;
	atom.global.add.u32 	%r122, [%rd64], 1;
	st.shared.u32 	[_ZZN3cub18CUB_300001_SM_10006detail10radix_sort29DeviceRadixSortOnesweepKernelINS1_5radix10policy_hubIm7double2yE10Policy1000ELNS0_9SortOrderE0EmS6_yiiNS1_21identity_decomposer_tEEEvPT5_SC_PT3_PKSD_PT1_PKSH_PT2_PKSL_T4_iiT6_E1s+36864], %r122;
$L__BB27_2:
	bar.sync 	0;
	ld.shared.u32 	%r4, [_ZZN3cub18CUB_300001_SM_10006detail10radix_sort29DeviceRadixSortOnesweepKernelINS1_5radix10policy_hubIm7double2yE10Policy1000ELNS0_9SortOrderE0EmS6_yiiNS1_21identity_decomposer_tEEEvPT5_SC_PT3_PKSD_PT1_PKSH_PT2_PKSL_T4_iiT6_E1s+36864];
	mul.lo.s32 	%r123, %r4, 2304;
	add.s32 	%r5, %r123, 2304;
	setp.gt.s32 	%p2, %r5, %r118;
	cvt.s64.s32 	%rd5, %r123;
	@%p2 bra 	$L__BB27_4;
	and.b32  	%r124, %r1, 31;
	and.b32  	%r125, %r1, 992;
	mul.lo.s32 	%r126, %r125, 6;
	or.b32  	%r127, %r126, %r124;
	cvt.u64.u32 	%rd65, %r127;
	add.s64 	%rd66, %rd65, %rd5;
	shl.b64 	%rd67, %rd66, 3;
	add.s64 	%rd68, %rd4, %rd67;
	ld.global.u64 	%rd262, [%rd68];
	ld.global.u64 	%rd261, [%rd68+256];
	ld.global.u64 	%rd260, [%rd68+512];
	ld.global.u64 	%rd259, [%rd68+768];
	ld.global.u64 	%rd258, [%rd68+1024];
	ld.global.u64 	%rd257, [%rd68+1280];
	bra.uni 	$L__BB27_16;
$L__BB27_4:
	cvt.u32.u64 	%r128, %rd5;
	sub.s32 	%r6, %r118, %r128;
	and.b32  	%r129, %r1, 31;
	and.b32  	%r130, %r1, 992;
	mul.lo.s32 	%r131, %r130, 6;
	or.b32  	%r7, %r131, %r129;
	setp.ge.s32 	%p3, %r7, %r6;
	cvt.u64.u32 	%rd70, %r7;
	add.s64 	%rd71, %rd70, %rd5;
	shl.b64 	%rd72, %rd71, 3;
	add.s64 	%rd12, %rd4, %rd72;
	mov.b64 	%rd262, -1;
	@%p3 bra 	$L__BB27_6;
	ld.global.u64 	%rd262, [%rd12];
$L__BB27_6:
	add.s32 	%r132, %r7, 32;
	setp.ge.s32 	%p4, %r132, %r6;
	mov.b64 	%rd261, -1;
	@%p4 bra 	$L__BB27_8;
	ld.global.u64 	%rd261, [%rd12+256];
$L__BB27_8:
	add.s32 	%r133, %r7, 64;
	setp.ge.s32 	%p5, %r133, %r6;
	mov.b64 	%rd260, -1;
	@%p5 bra 	$L__BB27_10;
	ld.global.u64 	%rd260, [%rd12+512];
$L__BB27_10:
	add.s32 	%r134, %r7, 96;
	setp.ge.s32 	%p6, %r134, %r6;
	mov.b64 	%rd259, -1;
	@%p6 bra 	$L__BB27_12;
	ld.global.u64 	%rd259, [%rd12+768];
$L__BB27_12:
	add.s32 	%r135, %r7, 128;
	setp.ge.s32 	%p7, %r135, %r6;
	mov.b64 	%rd258, -1;
	@%p7 bra 	$L__BB27_14;
	ld.global.u64 	%rd258, [%rd12+1024];
$L__BB27_14:
	add.s32 	%r136, %r7, 160;
	setp.ge.s32 	%p8, %r136, %r6;
	mov.b64 	%rd257, -1;
	@%p8 bra 	$L__BB27_16;
	ld.global.u64 	%rd257, [%rd12+1280];
$L__BB27_16:
	mov.b32 	%r137, -1;
	shl.b32 	%r138, %r137, %r120;
	not.b32 	%r8, %r138;
	shl.b32 	%r139, %r2, 10;
	mov.u32 	%r140, _ZZN3cub18CUB_300001_SM_10006detail10radix_sort29DeviceRadixSortOnesweepKernelINS1_5radix10policy_hubIm7double2yE10Policy1000ELNS0_9SortOrderE0EmS6_yiiNS1_21identity_decomposer_tEEEvPT5_SC_PT3_PKSD_PT1_PKSH_PT2_PKSL_T4_iiT6_E1s;
	add.s32 	%r9, %r140, %r139;
	setp.gt.s32 	%p9, %r121, 255;
	@%p9 bra 	$L__BB27_29;
	max.s32 	%r141, %r121, 224;
	sub.s32 	%r142, %r141, %r121;
	add.s32 	%r143, %r142, 31;
	shr.u32 	%r144, %r143, 5;
	add.s32 	%r10, %r144, 1;
	and.b32  	%r11, %r10, 15;
	setp.lt.u32 	%p10, %r143, 480;
	mov.u32 	%r741, %r121;
	@%p10 bra 	$L__BB27_20;
	and.b32  	%r145, %r10, 268435440;
	neg.s32 	%r739, %r145;
	shl.b32 	%r147, %r121, 2;
	add.s32 	%r148, %r139, %r147;
	add.s32 	%r150, %r148, %r140;
	add.s32 	%r738, %r150, 1024;
	mov.u32 	%r741, %r121;
$L__BB27_19:
	.pragma "nounroll";
	mov.b32 	%r151, 0;
	st.shared.u32 	[%r738+-1024], %r151;
	st.shared.u32 	[%r738+-896], %r151;
	st.shared.u32 	[%r738+-768], %r151;
	st.shared.u32 	[%r738+-640], %r151;
	st.shared.u32 	[%r738+-512], %r151;
	st.shared.u32 	[%r738+-384], %r151;
	st.shared.u32 	[%r738+-256], %r151;
	st.shared.u32 	[%r738+-128], %r151;
	st.shared.u32 	[%r738], %r151;
	st.shared.u32 	[%r738+128], %r151;
	st.shared.u32 	[%r738+256], %r151;
	st.shared.u32 	[%r738+384], %r151;
	st.shared.u32 	[%r738+512], %r151;
	st.shared.u32 	[%r738+640], %r151;
	st.shared.u32 	[%r738+768], %r151;
	st.shared.u32 	[%r738+896], %r151;
	add.s32 	%r741, %r741, 512;
	add.s32 	%r739, %r739, 16;
	add.s32 	%r738, %r738, 2048;
	setp.ne.s32 	%p11, %r739, 0;
	@%p11 bra 	$L__BB27_19;
$L__BB27_20:
	setp.eq.s32 	%p12, %r11, 0;
	@%p12 bra 	$L__BB27_29;
	and.b32  	%r21, %r10, 7;
	setp.lt.u32 	%p13, %r11, 8;
	@%p13 bra 	$L__BB27_23;
	shl.b32 	%r152, %r741, 2;
	add.s32 	%r153, %r9, %r152;
	mov.b32 	%r154, 0;
	st.shared.u32 	[%r153], %r154;
	st.shared.u32 	[%r153+128], %r154;
	st.shared.u32 	[%r153+256], %r154;
	st.shared.u32 	[%r153+384], %r154;
	st.shared.u32 	[%r153+512], %r154;
	st.shared.u32 	[%r153+640], %r154;
	st.shared.u32 	[%r153+768], %r154;
	st.shared.u32 	[%r153+896], %r154;
	add.s32 	%r741, %r741, 256;
$L__BB27_23:
	setp.eq.s32 	%p14, %r21, 0;
	@%p14 bra 	$L__BB27_29;
	and.b32  	%r24, %r10, 3;
	setp.lt.u32 	%p15, %r21, 4;
	@%p15 bra 	$L__BB27_26;
	shl.b32 	%r155, %r741, 2;
	add.s32 	%r156, %r9, %r155;
	mov.b32 	%r157, 0;
	st.shared.u32 	[%r156], %r157;
	st.shared.u32 	[%r156+128], %r157;
	st.shared.u32 	[%r156+256], %r157;
	st.shared.u32 	[%r156+384], %r157;
	add.s32 	%r741, %r741, 128;
$L__BB27_26:
	setp.eq.s32 	%p16, %r24, 0;
	@%p16 bra 	$L__BB27_29;
	shl.b32 	%r159, %r741, 2;
	add.s32 	%r160, %r139, %r159;
	add.s32 	%r745, %r140, %r160;
	neg.s32 	%r744, %r24;
$L__BB27_28:
	.pragma "nounroll";
	mov.b32 	%r162, 0;
	st.shared.u32 	[%r745], %r162;
	add.s32 	%r745, %r745, 128;
	add.s32 	%r744, %r744, 1;
	setp.ne.s32 	%p17, %r744, 0;
	@%p17 bra 	$L__BB27_28;
$L__BB27_29:
	bar.warp.sync 	-1;
	cvt.u64.u32 	%rd30, %r119;
	shr.u64 	%rd78, %rd262, %r119;
	cvt.u32.u64 	%r164, %rd78;
	and.b32  	%r33, %r164, %r8;
	shl.b32 	%r165, %r33, 2;
	add.s32 	%r34, %r9, %r165;
	atom.shared.add.u32 	%r166, [%r34], 1;
	shr.u64 	%rd79, %rd261, %r119;
	cvt.u32.u64 	%r167, %rd79;
	and.b32  	%r35, %r167, %r8;
	shl.b32 	%r168, %r35, 2;
	add.s32 	%r36, %r9, %r168;
	atom.shared.add.u32 	%r169, [%r36], 1;
	shr.u64 	%rd80, %rd260, %r119;
	cvt.u32.u64 	%r170, %rd80;
	and.b32  	%r37, %r170, %r8;
	shl.b32 	%r171, %r37, 2;
	add.s32 	%r38, %r9, %r171;
	atom.shared.add.u32 	%r172, [%r38], 1;
	shr.u64 	%rd81, %rd259, %r119;
	cvt.u32.u64 	%r173, %rd81;
	and.b32  	%r39, %r173, %r8;
	shl.b32 	%r174, %r39, 2;
	add.s32 	%r40, %r9, %r174;
	atom.shared.add.u32 	%r175, [%r40], 1;
	shr.u64 	%rd82, %rd258, %r119;
	cvt.u32.u64 	%r176, %rd82;
	and.b32  	%r41, %r176, %r8;
	shl.b32 	%r177, %r41, 2;
	add.s32 	%r42, %r9, %r177;
	atom.shared.add.u32 	%r178, [%r42], 1;
	shr.u64 	%rd83, %rd257, %r119;
	cvt.u32.u64 	%r179, %rd83;
	and.b32  	%r43, %r179, %r8;
	shl.b32 	%r180, %r43, 2;
	add.s32 	%r44, %r9, %r180;
	atom.shared.add.u32 	%r181, [%r44], 1;
	bar.sync 	0;
	setp.gt.u32 	%p18, %r1, 255;
	shl.b32 	%r182, %r1, 2;
	add.s32 	%r45, %r140, %r182;
	mov.b32 	%r746, 0;
	@%p18 bra 	$L__BB27_31;
	ld.shared.u32 	%r184, [%r45];
	mov.b32 	%r185, 0;
	st.shared.u32 	[%r45], %r185;
	ld.shared.u32 	%r186, [%r45+1024];
	st.shared.u32 	[%r45+1024], %r184;
	add.s32 	%r187, %r186, %r184;
	ld.shared.u32 	%r188, [%r45+2048];
	st.shared.u32 	[%r45+2048], %r187;
	add.s32 	%r189, %r188, %r187;
	ld.shared.u32 	%r190, [%r45+3072];
	st.shared.u32 	[%r45+3072], %r189;
	add.s32 	%r191, %r190, %r189;
	ld.shared.u32 	%r192, [%r45+4096];
	st.shared.u32 	[%r45+4096], %r191;
	add.s32 	%r193, %r192, %r191;
	ld.shared.u32 	%r194, [%r45+5120];
	st.shared.u32 	[%r45+5120], %r193;
	add.s32 	%r195, %r194, %r193;
	ld.shared.u32 	%r196, [%r45+6144];
	st.shared.u32 	[%r45+6144], %r195;
	add.s32 	%r197, %r196, %r195;
	ld.shared.u32 	%r198, [%r45+7168];
	st.shared.u32 	[%r45+7168], %r197;
	add.s32 	%r199, %r198, %r197;
	ld.shared.u32 	%r200, [%r45+8192];
	st.shared.u32 	[%r45+8192], %r199;
	add.s32 	%r201, %r200, %r199;
	ld.shared.u32 	%r202, [%r45+9216];
	st.shared.u32 	[%r45+9216], %r201;
	add.s32 	%r203, %r202, %r201;
	ld.shared.u32 	%r204, [%r45+10240];
	st.shared.u32 	[%r45+10240], %r203;
	add.s32 	%r205, %r204, %r203;
	ld.shared.u32 	%r206, [%r45+11264];
	st.shared.u32 	[%r45+11264], %r205;
	add.s32 	%r746, %r206, %r205;
$L__BB27_31:
	shl.b32 	%r207, %r4, 8;
	add.s32 	%r208, %r207, %r1;
	mul.wide.s32 	%rd84, %r208, 4;
	add.s64 	%rd31, %rd3, %rd84;
	@%p18 bra 	$L__BB27_33;
	or.b32  	%r209, %r746, 1073741824;
	st.volatile.global.u32 	[%rd31], %r209;
$L__BB27_33:
	ld.param.u64 	%rd248, [_ZN3cub18CUB_300001_SM_10006detail10radix_sort29DeviceRadixSortOnesweepKernelINS1_5radix10policy_hubIm7double2yE10Policy1000ELNS0_9SortOrderE0EmS6_yiiNS1_21identity_decomposer_tEEEvPT5_SC_PT3_PKSD_PT1_PKSH_PT2_PKSL_T4_iiT6__param_2];
	setp.lt.u32 	%p20, %r1, 256;
	setp.eq.s32 	%p21, %r746, 2304;
	and.pred  	%p22, %p20, %p21;
	selp.u32 	%r210, 1, 0, %p22;
	{ 
	.reg .pred 	%p1; 
	.reg .pred 	%p2; 
	setp.ne.u32 	%p1, %r210, 0; 
	bar.red.or.pred 	%p2, 0, %p1; 
	selp.u32 	%r211, 1, 0, %p2; 
	}
	setp.eq.s32 	%p23, %r211, 0;
	and.b32  	%r212, %r1, 992;
	and.b32  	%r213, %r1, 31;
	mul.lo.s32 	%r214, %r212, 6;
	or.b32  	%r215, %r214, %r213;
	cvt.u64.u32 	%rd32, %r215;
	add.s64 	%rd85, %rd32, %rd5;
	cvta.to.global.u64 	%rd86, %rd59;
	shl.b64 	%rd87, %rd85, 4;
	add.s64 	%rd33, %rd86, %rd87;
	cvt.u64.u32 	%rd34, %r1;
	cvta.to.global.u64 	%rd88, %rd248;
	mul.wide.u32 	%rd89, %r1, 8;
	add.s64 	%rd35, %rd88, %rd89;
	cvta.to.global.u64 	%rd90, %rd58;
	add.s64 	%rd36, %rd90, %rd89;
	@%p23 bra 	$L__BB27_87;
	setp.gt.u32 	%p25, %r1, %r33;
	selp.b32 	%r48, 2304, 0, %p25;
	shl.b32 	%r216, %r1, 3;
	mov.u32 	%r217, _ZZN3cub18CUB_300001_SM_10006detail10radix_sort29DeviceRadixSortOnesweepKernelINS1_5radix10policy_hubIm7double2yE10Policy1000ELNS0_9SortOrderE0EmS6_yiiNS1_21identity_decomposer_tEEEvPT5_SC_PT3_PKSD_PT1_PKSH_PT2_PKSL_T4_iiT6_E1s;
	add.s32 	%r218, %r217, %r216;
	add.s32 	%r49, %r218, 36864;
	@%p18 bra 	$L__BB27_42;
	ld.global.u64 	%rd91, [%rd36];
	cvt.u64.u32 	%rd92, %r48;
	sub.s64 	%rd263, %rd91, %rd92;
	st.shared.u64 	[%r49], %rd263;
	setp.lt.s32 	%p26, %r4, 1;
	mov.u32 	%r750, %r746;
	@%p26 bra 	$L__BB27_41;
	mov.b32 	%r748, -1;
	mov.u32 	%r747, %r4;
	mov.u32 	%r750, %r746;
$L__BB27_37:
	add.s32 	%r53, %r747, -1;
	shl.b32 	%r220, %r53, 8;
	add.s32 	%r221, %r220, %r1;
	mul.wide.s32 	%rd93, %r221, 4;
	add.s64 	%rd38, %rd3, %rd93;
$L__BB27_38:
	membar.cta;
	ld.volatile.global.u32 	%r54, [%rd38];
	setp.eq.s32 	%p27, %r54, 0;
	@%p27 bra 	$L__BB27_38;
	and.b32  	%r222, %r54, 1073741823;
	add.s32 	%r750, %r222, %r750;
	setp.gt.s32 	%p28, %r54, -1;
	vote.sync.ballot.b32 	%r748, %p28, %r748;
	setp.gt.u32 	%p30, %r747, 1;
	and.pred  	%p31, %p28, %p30;
	mov.u32 	%r747, %r53;
	@%p31 bra 	$L__BB27_37;
	ld.shared.u64 	%rd263, [%r49];
$L__BB27_41:
	or.b32  	%r223, %r750, -2147483648;
	st.volatile.global.u32 	[%rd31], %r223;
	sub.s32 	%r224, %r750, %r746;
	cvt.s64.s32 	%rd94, %r224;
	add.s64 	%rd95, %rd263, %rd94;
	st.shared.u64 	[%r49], %rd95;
$L__BB27_42:
	ld.param.u64 	%rd249, [_ZN3cub18CUB_300001_SM_10006detail10radix_sort29DeviceRadixSortOnesweepKernelINS1_5radix10policy_hubIm7double2yE10Policy1000ELNS0_9SortOrderE0EmS6_yiiNS1_21identity_decomposer_tEEEvPT5_SC_PT3_PKSD_PT1_PKSH_PT2_PKSL_T4_iiT6__param_2];
	setp.lt.s32 	%p33, %r5, %r118;
	setp.eq.s64 	%p34, %rd249, 0;
	or.pred  	%p35, %p34, %p33;
	or.pred  	%p36, %p18, %p35;
	@%p36 bra 	$L__BB27_44;
	ld.shared.u64 	%rd96, [%r49];
	cvt.u64.u32 	%rd97, %r48;
	cvt.s64.s32 	%rd98, %r746;
	add.s64 	%rd99, %rd97, %rd98;
	add.s64 	%rd100, %rd99, %rd96;
	st.global.u64 	[%rd35], %rd100;
$L__BB27_44:
	setp.gt.s32 	%p37, %r5, %r118;
	bar.sync 	0;
	shl.b32 	%r225, %r33, 3;
	mov.u32 	%r226, _ZZN3cub18CUB_300001_SM_10006detail10radix_sort29DeviceRadixSortOnesweepKernelINS1_5radix10policy_hubIm7double2yE10Policy1000ELNS0_9SortOrderE0EmS6_yiiNS1_21identity_decomposer_tEEEvPT5_SC_PT3_PKSD_PT1_PKSH_PT2_PKSL_T4_iiT6_E1s;
	add.s32 	%r227, %r226, %r225;
	ld.shared.u64 	%rd41, [%r227+36864];
	@%p37 bra 	$L__BB27_46;
	add.s64 	%rd101, %rd41, %rd32;
	shl.b64 	%rd102, %rd101, 3;
	add.s64 	%rd103, %rd2, %rd102;
	st.global.u64 	[%rd103], %rd262;
	st.global.u64 	[%rd103+256], %rd261;
	st.global.u64 	[%rd103+512], %rd260;
	st.global.u64 	[%rd103+768], %rd259;
	st.global.u64 	[%rd103+1024], %rd258;
	st.global.u64 	[%rd103+1280], %rd257;
	bra.uni 	$L__BB27_58;
$L__BB27_46:
	cvt.u32.u64 	%r228, %rd32;
	mad.lo.s32 	%r58, %r4, -2304, %r118;
	setp.ge.s32 	%p38, %r228, %r58;
	add.s64 	%rd104, %rd41, %rd32;
	shl.b64 	%rd105, %rd104, 3;
	add.s64 	%rd42, %rd2, %rd105;
	@%p38 bra 	$L__BB27_48;
	st.global.u64 	[%rd42], %rd262;
$L__BB27_48:
	cvt.u32.u64 	%r229, %rd32;
	add.s32 	%r230, %r229, 32;
	setp.ge.s32 	%p39, %r230, %r58;
	@%p39 bra 	$L__BB27_50;
	st.global.u64 	[%rd42+256], %rd261;
$L__BB27_50:
	cvt.u32.u64 	%r231, %rd32;
	add.s32 	%r232, %r231, 64;
	setp.ge.s32 	%p40, %r232, %r58;
	@%p40 bra 	$L__BB27_52;
	st.global.u64 	[%rd42+512], %rd260;
$L__BB27_52:
	cvt.u32.u64 	%r233, %rd32;
	add.s32 	%r234, %r233, 96;
	setp.ge.s32 	%p41, %r234, %r58;
	@%p41 bra 	$L__BB27_54;
	st.global.u64 	[%rd42+768], %rd259;
$L__BB27_54:
	cvt.u32.u64 	%r235, %rd32;
	add.s32 	%r236, %r235, 128;
	setp.ge.s32 	%p42, %r236, %r58;
	@%p42 bra 	$L__BB27_56;
	st.global.u64 	[%rd42+1024], %rd258;
$L__BB27_56:
	cvt.u32.u64 	%r237, %rd32;
	add.s32 	%r238, %r237, 160;
	setp.ge.s32 	%p43, %r238, %r58;
	@%p43 bra 	$L__BB27_58;
	st.global.u64 	[%rd42+1280], %rd257;
$L__BB27_58:
	@%p37 bra 	$L__BB27_60;
	ld.global.v2.f64 	{%fd150, %fd149}, [%rd33];
	ld.global.v2.f64 	{%fd148, %fd147}, [%rd33+512];
	ld.global.v2.f64 	{%fd146, %fd145}, [%rd33+1024];
	ld.global.v2.f64 	{%fd144, %fd143}, [%rd33+1536];
	ld.global.v2.f64 	{%fd142, %fd141}, [%rd33+2048];
	ld.global.v2.f64 	{%fd140, %fd139}, [%rd33+2560];
	bra.uni 	$L__BB27_72;
$L__BB27_60:
	cvt.u32.u64 	%r239, %rd32;
	cvt.u32.u64 	%r240, %rd5;
	sub.s32 	%r59, %r118, %r240;
	setp.ge.s32 	%p45, %r239, %r59;
	@%p45 bra 	$L__BB27_62;
	ld.global.v2.f64 	{%fd150, %fd149}, [%rd33];
$L__BB27_62:
	cvt.u32.u64 	%r241, %rd32;
	add.s32 	%r242, %r241, 32;
	setp.ge.s32 	%p46, %r242, %r59;
	@%p46 bra 	$L__BB27_64;
	ld.global.v2.f64 	{%fd148, %fd147}, [%rd33+512];
$L__BB27_64:
	cvt.u32.u64 	%r243, %rd32;
	add.s32 	%r244, %r243, 64;
	setp.ge.s32 	%p47, %r244, %r59;
	@%p47 bra 	$L__BB27_66;
	ld.global.v2.f64 	{%fd146, %fd145}, [%rd33+1024];
$L__BB27_66:
	cvt.u32.u64 	%r245, %rd32;
	add.s32 	%r246, %r245, 96;
	setp.ge.s32 	%p48, %r246, %r59;
	@%p48 bra 	$L__BB27_68;
	ld.global.v2.f64 	{%fd144, %fd143}, [%rd33+1536];
$L__BB27_68:
	cvt.u32.u64 	%r247, %rd32;
	add.s32 	%r248, %r247, 128;
	setp.ge.s32 	%p49, %r248, %r59;
	@%p49 bra 	$L__BB27_70;
	ld.global.v2.f64 	{%fd142, %fd141}, [%rd33+2048];
$L__BB27_70:
	cvt.u32.u64 	%r249, %rd32;
	add.s32 	%r250, %r249, 160;
	setp.ge.s32 	%p50, %r250, %r59;
	@%p50 bra 	$L__BB27_72;
	ld.global.v2.f64 	{%fd140, %fd139}, [%rd33+2560];
$L__BB27_72:
	@%p37 bra 	$L__BB27_74;
	add.s64 	%rd106, %rd41, %rd32;
	shl.b64 	%rd107, %rd106, 4;
	add.s64 	%rd108, %rd1, %rd107;
	st.global.v2.f64 	[%rd108], {%fd150, %fd149};
	st.global.v2.f64 	[%rd108+512], {%fd148, %fd147};
	st.global.v2.f64 	[%rd108+1024], {%fd146, %fd145};
	st.global.v2.f64 	[%rd108+1536], {%fd144, %fd143};
	st.global.v2.f64 	[%rd108+2048], {%fd142, %fd141};
	st.global.v2.f64 	[%rd108+2560], {%fd140, %fd139};
	bra.uni 	$L__BB27_86;
$L__BB27_74:
	cvt.u32.u64 	%r251, %rd32;
	mad.lo.s32 	%r60, %r4, -2304, %r118;
	setp.ge.s32 	%p52, %r251, %r60;
	add.s64 	%rd109, %rd41, %rd32;
	shl.b64 	%rd110, %rd109, 4;
	add.s64 	%rd43, %rd1, %rd110;
	@%p52 bra 	$L__BB27_76;
	st.global.v2.f64 	[%rd43], {%fd150, %fd149};
$L__BB27_76:
	cvt.u32.u64 	%r252, %rd32;
	add.s32 	%r253, %r252, 32;
	setp.ge.s32 	%p53, %r253, %r60;
	@%p53 bra 	$L__BB27_78;
	st.global.v2.f64 	[%rd43+512], {%fd148, %fd147};
$L__BB27_78:
	cvt.u32.u64 	%r254, %rd32;
	add.s32 	%r255, %r254, 64;
	setp.ge.s32 	%p54, %r255, %r60;
	@%p54 bra 	$L__BB27_80;
	st.global.v2.f64 	[%rd43+1024], {%fd146, %fd145};
$L__BB27_80:
	cvt.u32.u64 	%r256, %rd32;
	add.s32 	%r257, %r256, 96;
	setp.ge.s32 	%p55, %r257, %r60;
	@%p55 bra 	$L__BB27_82;
	st.global.v2.f64 	[%rd43+1536], {%fd144, %fd143};
$L__BB27_82:
	cvt.u32.u64 	%r258, %rd32;
	add.s32 	%r259, %r258, 128;
	setp.ge.s32 	%p56, %r259, %r60;
	@%p56 bra 	$L__BB27_84;
	st.global.v2.f64 	[%rd43+2048], {%fd142, %fd141};
$L__BB27_84:
	cvt.u32.u64 	%r260, %rd32;
	add.s32 	%r261, %r260, 160;
	setp.ge.s32 	%p57, %r261, %r60;
	@%p57 bra 	$L__BB27_86;
	st.global.v2.f64 	[%rd43+2560], {%fd140, %fd139};
$L__BB27_86:
	// begin inline asm
	exit;
	// end inline asm
$L__BB27_87:
	mul.hi.u32 	%r262, %r1, 357913942;
	add.s32 	%r263, %r262, %r1;
	shl.b32 	%r264, %r263, 2;
	mov.u32 	%r265, _ZZN3cub18CUB_300001_SM_10006detail10radix_sort29DeviceRadixSortOnesweepKernelINS1_5radix10policy_hubIm7double2yE10Policy1000ELNS0_9SortOrderE0EmS6_yiiNS1_21identity_decomposer_tEEEvPT5_SC_PT3_PKSD_PT1_PKSH_PT2_PKSL_T4_iiT6_E1s;
	add.s32 	%r266, %r265, %r264;
	add.s32 	%r61, %r266, 13328;
	st.shared.u32 	[%r266+13328], %r746;
	bar.sync 	0;
	setp.gt.u32 	%p58, %r1, 31;
	@%p58 bra 	$L__BB27_89;
	mov.u32 	%r297, _ZZN3cub18CUB_300001_SM_10006detail10radix_sort29DeviceRadixSortOnesweepKernelINS1_5radix10policy_hubIm7double2yE10Policy1000ELNS0_9SortOrderE0EmS6_yiiNS1_21identity_decomposer_tEEEvPT5_SC_PT3_PKSD_PT1_PKSH_PT2_PKSL_T4_iiT6_E1s;
	mad.lo.s32 	%r298, %r1, 52, %r297;
	ld.shared.u32 	%r299, [%r298+13328];
	ld.shared.u32 	%r300, [%r298+13332];
	ld.shared.u32 	%r301, [%r298+13336];
	ld.shared.u32 	%r302, [%r298+13340];
	ld.shared.u32 	%r303, [%r298+13344];
	ld.shared.u32 	%r304, [%r298+13348];
	ld.shared.u32 	%r305, [%r298+13352];
	ld.shared.u32 	%r306, [%r298+13356];
	ld.shared.u32 	%r307, [%r298+13360];
	ld.shared.u32 	%r308, [%r298+13364];
	ld.shared.u32 	%r309, [%r298+13368];
	ld.shared.u32 	%r310, [%r298+13372];
	add.s32 	%r311, %r300, %r299;
	add.s32 	%r312, %r311, %r301;
	add.s32 	%r313, %r312, %r302;
	add.s32 	%r314, %r313, %r303;
	add.s32 	%r315, %r314, %r304;
	add.s32 	%r316, %r315, %r305;
	add.s32 	%r317, %r316, %r306;
	add.s32 	%r318, %r317, %r307;
	add.s32 	%r319, %r318, %r308;
	add.s32 	%r320, %r319, %r309;
	add.s32 	%r271, %r320, %r310;
	mov.b32 	%r269, 1;
	mov.b32 	%r294, 0;
	mov.b32 	%r296, -1;
	// begin inline asm
	{  .reg .s32 r0;  .reg .pred p;  shfl.sync.up.b32 r0|p, %r271, %r269, %r294, %r296;  @p add.s32 r0, r0, %r271;  mov.s32 %r267, r0;}
	// end inline asm
	mov.b32 	%r275, 2;
	// begin inline asm
	{  .reg .s32 r0;  .reg .pred p;  shfl.sync.up.b32 r0|p, %r267, %r275, %r294, %r296;  @p add.s32 r0, r0, %r267;  mov.s32 %r273, r0;}
	// end inline asm
	mov.b32 	%r281, 4;
	// begin inline asm
	{  .reg .s32 r0;  .reg .pred p;  shfl.sync.up.b32 r0|p, %r273, %r281, %r294, %r296;  @p add.s32 r0, r0, %r273;  mov.s32 %r279, r0;}
	// end inline asm
	mov.b32 	%r287, 8;
	// begin inline asm
	{  .reg .s32 r0;  .reg .pred p;  shfl.sync.up.b32 r0|p, %r279, %r287, %r294, %r296;  @p add.s32 r0, r0, %r279;  mov.s32 %r285, r0;}
	// end inline asm
	mov.b32 	%r293, 16;
	// begin inline asm
	{  .reg .s32 r0;  .reg .pred p;  shfl.sync.up.b32 r0|p, %r285, %r293, %r294, %r296;  @p add.s32 r0, r0, %r285;  mov.s32 %r291, r0;}
	// end inline asm
	sub.s32 	%r321, %r291, %r271;
	add.s32 	%r322, %r299, %r321;
	add.s32 	%r323, %r300, %r322;
	add.s32 	%r324, %r301, %r323;
	add.s32 	%r325, %r302, %r324;
	add.s32 	%r326, %r303, %r325;
	add.s32 	%r327, %r304, %r326;
	add.s32 	%r328, %r305, %r327;
	add.s32 	%r329, %r306, %r328;
	add.s32 	%r330, %r307, %r329;
	add.s32 	%r331, %r308, %r330;
	add.s32 	%r332, %r309, %r331;
	st.shared.u32 	[%r298+13328], %r321;
	st.shared.u32 	[%r298+13332], %r322;
	st.shared.u32 	[%r298+13336], %r323;
	st.shared.u32 	[%r298+13340], %r324;
	st.shared.u32 	[%r298+13344], %r325;
	st.shared.u32 	[%r298+13348], %r326;
	st.shared.u32 	[%r298+13352], %r327;
	st.shared.u32 	[%r298+13356], %r328;
	st.shared.u32 	[%r298+13360], %r329;
	st.shared.u32 	[%r298+13364], %r330;
	st.shared.u32 	[%r298+13368], %r331;
	st.shared.u32 	[%r298+13372], %r332;
$L__BB27_89:
	bar.sync 	0;
	ld.shared.s32 	%rd45, [%r61];
	@%p18 bra 	$L__BB27_91;
	cvt.u32.u64 	%r333, %rd45;
	shl.b32 	%r335, %r1, 2;
	mov.u32 	%r336, _ZZN3cub18CUB_300001_SM_10006detail10radix_sort29DeviceRadixSortOnesweepKernelINS1_5radix10policy_hubIm7double2yE10Policy1000ELNS0_9SortOrderE0EmS6_yiiNS1_21identity_decomposer_tEEEvPT5_SC_PT3_PKSD_PT1_PKSH_PT2_PKSL_T4_iiT6_E1s;
	add.s32 	%r337, %r336, %r335;
	ld.shared.u32 	%r338, [%r337];
	add.s32 	%r339, %r338, %r333;
	st.shared.u32 	[%r337], %r339;
	ld.shared.u32 	%r340, [%r337+1024];
	add.s32 	%r341, %r340, %r333;
	st.shared.u32 	[%r337+1024], %r341;
	ld.shared.u32 	%r342, [%r337+2048];
	add.s32 	%r343, %r342, %r333;
	st.shared.u32 	[%r337+2048], %r343;
	ld.shared.u32 	%r344, [%r337+3072];
	add.s32 	%r345, %r344, %r333;
	st.shared.u32 	[%r337+3072], %r345;
	ld.shared.u32 	%r346, [%r337+4096];
	add.s32 	%r347, %r346, %r333;
	st.shared.u32 	[%r337+4096], %r347;
	ld.shared.u32 	%r348, [%r337+5120];
	add.s32 	%r349, %r348, %r333;
	st.shared.u32 	[%r337+5120], %r349;
	ld.shared.u32 	%r350, [%r337+6144];
	add.s32 	%r351, %r350, %r333;
	st.shared.u32 	[%r337+6144], %r351;
	ld.shared.u32 	%r352, [%r337+7168];
	add.s32 	%r353, %r352, %r333;
	st.shared.u32 	[%r337+7168], %r353;
	ld.shared.u32 	%r354, [%r337+8192];
	add.s32 	%r355, %r354, %r333;
	st.shared.u32 	[%r337+8192], %r355;
	ld.shared.u32 	%r356, [%r337+9216];
	add.s32 	%r357, %r356, %r333;
	st.shared.u32 	[%r337+9216], %r357;
	ld.shared.u32 	%r358, [%r337+10240];
	add.s32 	%r359, %r358, %r333;
	st.shared.u32 	[%r337+10240], %r359;
	ld.shared.u32 	%r360, [%r337+11264];
	add.s32 	%r361, %r360, %r333;
	st.shared.u32 	[%r337+11264], %r361;
$L__BB27_91:
	bar.sync 	0;
	// begin inline asm
	mov.u32 %r362, %lanemask_le;
	// end inline asm
	mov.b32 	%r365, 1;
	// begin inline asm
	{
    .reg .pred p;
    and.b32 %r363, %r33, %r365;    setp.ne.u32 p, %r363, 0;
    vote.ballot.sync.b32 %r363, p, 0xffffffff;
    @!p not.b32 %r363, %r363;
}

	// end inline asm
	mov.b32 	%r368, 2;
	// begin inline asm
	{
    .reg .pred p;
    and.b32 %r366, %r33, %r368;    setp.ne.u32 p, %r366, 0;
    vote.ballot.sync.b32 %r366, p, 0xffffffff;
    @!p not.b32 %r366, %r366;
}

	// end inline asm
	and.b32  	%r388, %r366, %r363;
	mov.b32 	%r371, 4;
	// begin inline asm
	{
    .reg .pred p;
    and.b32 %r369, %r33, %r371;    setp.ne.u32 p, %r369, 0;
    vote.ballot.sync.b32 %r369, p, 0xffffffff;
    @!p not.b32 %r369, %r369;
}

	// end inline asm
	and.b32  	%r389, %r369, %r388;
	mov.b32 	%r374, 8;
	// begin inline asm
	{
    .reg .pred p;
    and.b32 %r372, %r33, %r374;    setp.ne.u32 p, %r372, 0;
    vote.ballot.sync.b32 %r372, p, 0xffffffff;
    @!p not.b32 %r372, %r372;
}

	// end inline asm
	and.b32  	%r390, %r372, %r389;
	mov.b32 	%r377, 16;
	// begin inline asm
	{
    .reg .pred p;
    and.b32 %r375, %r33, %r377;    setp.ne.u32 p, %r375, 0;
    vote.ballot.sync.b32 %r375, p, 0xffffffff;
    @!p not.b32 %r375, %r375;
}

	// end inline asm
	and.b32  	%r391, %r375, %r390;
	mov.b32 	%r380, 32;
	// begin inline asm
	{
    .reg .pred p;
    and.b32 %r378, %r33, %r380;    setp.ne.u32 p, %r378, 0;
    vote.ballot.sync.b32 %r378, p, 0xffffffff;
    @!p not.b32 %r378, %r378;
}

	// end inline asm
	and.b32  	%r392, %r378, %r391;
	mov.b32 	%r383, 64;
	// begin inline asm
	{
    .reg .pred p;
    and.b32 %r381, %r33, %r383;    setp.ne.u32 p, %r381, 0;
    vote.ballot.sync.b32 %r381, p, 0xffffffff;
    @!p not.b32 %r381, %r381;
}

	// end inline asm
	and.b32  	%r393, %r381, %r392;
	mov.b32 	%r386, 128;
	// begin inline asm
	{
    .reg .pred p;
    and.b32 %r384, %r33, %r386;    setp.ne.u32 p, %r384, 0;
    vote.ballot.sync.b32 %r384, p, 0xffffffff;
    @!p not.b32 %r384, %r384;
}

	// end inline asm
	and.b32  	%r394, %r384, %r393;
	clz.b32 	%r395, %r394;
	sub.s32 	%r63, 31, %r395;
	and.b32  	%r396, %r362, %r394;
	popc.b32 	%r64, %r396;
	setp.ne.s32 	%p60, %r121, %r63;
	mov.b32 	%r751, 0;
	@%p60 bra 	$L__BB27_93;
	atom.shared.add.u32 	%r751, [%r34], %r64;
$L__BB27_93:
	shfl.sync.idx.b32	%r422|%p61, %r751, %r63, 31, -1;
	add.s32 	%r67, %r64, %r422;
	mov.b32 	%r399, 1;
	// begin inline asm
	{
    .reg .pred p;
    and.b32 %r397, %r35, %r399;    setp.ne.u32 p, %r397, 0;
    vote.ballot.sync.b32 %r397, p, 0xffffffff;
    @!p not.b32 %r397, %r397;
}

	// end inline asm
	mov.b32 	%r402, 2;
	// begin inline asm
	{
    .reg .pred p;
    and.b32 %r400, %r35, %r402;    setp.ne.u32 p, %r400, 0;
    vote.ballot.sync.b32 %r400, p, 0xffffffff;
    @!p not.b32 %r400, %r400;
}

	// end inline asm
	and.b32  	%r423, %r400, %r397;
	mov.b32 	%r405, 4;
	// begin inline asm
	{
    .reg .pred p;
    and.b32 %r403, %r35, %r405;    setp.ne.u32 p, %r403, 0;
    vote.ballot.sync.b32 %r403, p, 0xffffffff;
    @!p not.b32 %r403, %r403;
}

	// end inline asm
	and.b32  	%r424, %r403, %r423;
	mov.b32 	%r408, 8;
	// begin inline asm
	{
    .reg .pred p;
    and.b32 %r406, %r35, %r408;    setp.ne.u32 p, %r406, 0;
    vote.ballot.sync.b32 %r406, p, 0xffffffff;
    @!p not.b32 %r406, %r406;
}

	// end inline asm
	and.b32  	%r425, %r406, %r424;
	mov.b32 	%r411, 16;
	// begin inline asm
	{
    .reg .pred p;
    and.b32 %r409, %r35, %r411;    setp.ne.u32 p, %r409, 0;
    vote.ballot.sync.b32 %r409, p, 0xffffffff;
    @!p not.b32 %r409, %r409;
}

	// end inline asm
	and.b32  	%r426, %r409, %r425;
	mov.b32 	%r414, 32;
	// begin inline asm
	{
    .reg .pred p;
    and.b32 %r412, %r35, %r414;    setp.ne.u32 p, %r412, 0;
    vote.ballot.sync.b32 %r412, p, 0xffffffff;
    @!p not.b32 %r412, %r412;
}

	// end inline asm
	and.b32  	%r427, %r412, %r426;
	mov.b32 	%r417, 64;
	// begin inline asm
	{
    .reg .pred p;
    and.b32 %r415, %r35, %r417;    setp.ne.u32 p, %r415, 0;
    vote.ballot.sync.b32 %r415, p, 0xffffffff;
    @!p not.b32 %r415, %r415;
}

	// end inline asm
	and.b32  	%r428, %r415, %r427;
	mov.b32 	%r420, 128;
	// begin inline asm
	{
    .reg .pred p;
    and.b32 %r418, %r35, %r420;    setp.ne.u32 p, %r418, 0;
    vote.ballot.sync.b32 %r418, p, 0xffffffff;
    @!p not.b32 %r418, %r418;
}

	// end inline asm
	and.b32  	%r429, %r418, %r428;
	clz.b32 	%r430, %r429;
	sub.s32 	%r68, 31, %r430;
	and.b32  	%r431, %r362, %r429;
	popc.b32 	%r69, %r431;
	setp.ne.s32 	%p62, %r121, %r68;
	mov.b32 	%r752, 0;
	@%p62 bra 	$L__BB27_95;
	atom.shared.add.u32 	%r752, [%r36], %r69;
$L__BB27_95:
	shfl.sync.idx.b32	%r457|%p63, %r752, %r68, 31, -1;
	add.s32 	%r72, %r69, %r457;
	mov.b32 	%r434, 1;
	// begin inline asm
	{
    .reg .pred p;
    and.b32 %r432, %r37, %r434;    setp.ne.u32 p, %r432, 0;
    vote.ballot.sync.b32 %r432, p, 0xffffffff;
    @!p not.b32 %r432, %r432;
}

	// end inline asm
	mov.b32 	%r437, 2;
	// begin inline asm
	{
    .reg .pred p;
    and.b32 %r435, %r37, %r437;    setp.ne.u32 p, %r435, 0;
    vote.ballot.sync.b32 %r435, p, 0xffffffff;
    @!p not.b32 %r435, %r435;
}

	// end inline asm
	and.b32  	%r458, %r435, %r432;
	mov.b32 	%r440, 4;
	// begin inline asm
	{
    .reg .pred p;
    and.b32 %r438, %r37, %r440;    setp.ne.u32 p, %r438, 0;
    vote.ballot.sync.b32 %r438, p, 0xffffffff;
    @!p not.b32 %r438, %r438;
}

	// end inline asm
	and.b32  	%r459, %r438, %r458;
	mov.b32 	%r443, 8;
	// begin inline asm
	{
    .reg .pred p;
    and.b32 %r441, %r37, %r443;    setp.ne.u32 p, %r441, 0;
    vote.ballot.sync.b32 %r441, p, 0xffffffff;
    @!p not.b32 %r441, %r441;
}

	// end inline asm
	and.b32  	%r460, %r441, %r459;
	mov.b32 	%r446, 16;
	// begin inline asm
	{
    .reg .pred p;
    and.b32 %r444, %r37, %r446;    setp.ne.u32 p, %r444, 0;
    vote.ballot.sync.b32 %r444, p, 0xffffffff;
    @!p not.b32 %r444, %r444;
}

	// end inline asm
	and.b32  	%r461, %r444, %r460;
	mov.b32 	%r449, 32;
	// begin inline asm
	{
    .reg .pred p;
    and.b32 %r447, %r37, %r449;    setp.ne.u32 p, %r447, 0;
    vote.ballot.sync.b32 %r447, p, 0xffffffff;
    @!p not.b32 %r447, %r447;
}

	// end inline asm
	and.b32  	%r462, %r447, %r461;
	mov.b32 	%r452, 64;
	// begin inline asm
	{
    .reg .pred p;
    and.b32 %r450, %r37, %r452;    setp.ne.u32 p, %r450, 0;
    vote.ballot.sync.b32 %r450, p, 0xffffffff;
    @!p not.b32 %r450, %r450;
}

	// end inline asm
	and.b32  	%r463, %r450, %r462;
	mov.b32 	%r455, 128;
	// begin inline asm
	{
    .reg .pred p;
    and.b32 %r453, %r37, %r455;    setp.ne.u32 p, %r453, 0;
    vote.ballot.sync.b32 %r453, p, 0xffffffff;
    @!p not.b32 %r453, %r453;
}

	// end inline asm
	and.b32  	%r464, %r453, %r463;
	clz.b32 	%r465, %r464;
	sub.s32 	%r73, 31, %r465;
	and.b32  	%r466, %r362, %r464;
	popc.b32 	%r74, %r466;
	setp.ne.s32 	%p64, %r121, %r73;
	mov.b32 	%r753, 0;
	@%p64 bra 	$L__BB27_97;
	atom.shared.add.u32 	%r753, [%r38], %r74;
$L__BB27_97:
	shfl.sync.idx.b32	%r492|%p65, %r753, %r73, 31, -1;
	add.s32 	%r77, %r74, %r492;
	mov.b32 	%r469, 1;
	// begin inline asm
	{
    .reg .pred p;
    and.b32 %r467, %r39, %r469;    setp.ne.u32 p, %r467, 0;
    vote.ballot.sync.b32 %r467, p, 0xffffffff;
    @!p not.b32 %r467, %r467;
}

	// end inline asm
	mov.b32 	%r472, 2;
	// begin inline asm
	{
    .reg .pred p;
    and.b32 %r470, %r39, %r472;    setp.ne.u32 p, %r470, 0;
    vote.ballot.sync.b32 %r470, p, 0xffffffff;
    @!p not.b32 %r470, %r470;
}

	// end inline asm
	and.b32  	%r493, %r470, %r467;
	mov.b32 	%r475, 4;
	// begin inline asm
	{
    .reg .pred p;
    and.b32 %r473, %r39, %r475;    setp.ne.u32 p, %r473, 0;
    vote.ballot.sync.b32 %r473, p, 0xffffffff;
    @!p not.b32 %r473, %r473;
}

	// end inline asm
	and.b32  	%r494, %r473, %r493;
	mov.b32 	%r478, 8;
	// begin inline asm
	{
    .reg .pred p;
    and.b32 %r476, %r39, %r478;    setp.ne.u32 p, %r476, 0;
    vote.ballot.sync.b32 %r476, p, 0xffffffff;
    @!p not.b32 %r476, %r476;
}

	// end inline asm
	and.b32  	%r495, %r476, %r494;
	mov.b32 	%r481, 16;
	// begin inline asm
	{
    .reg .pred p;
    and.b32 %r479, %r39, %r481;    setp.ne.u32 p, %r479, 0;
    vote.ballot.sync.b32 %r479, p, 0xffffffff;
    @!p not.b32 %r479, %r479;
}

	// end inline asm
	and.b32  	%r496, %r479, %r495;
	mov.b32 	%r484, 32;
	// begin inline asm
	{
    .reg .pred p;
    and.b32 %r482, %r39, %r484;    setp.ne.u32 p, %r482, 0;
    vote.ballot.sync.b32 %r482, p, 0xffffffff;
    @!p not.b32 %r482, %r482;
}

	// end inline asm
	and.b32  	%r497, %r482, %r496;
	mov.b32 	%r487, 64;
	// begin inline asm
	{
    .reg .pred p;
    and.b32 %r485, %r39, %r487;    setp.ne.u32 p, %r485, 0;
    vote.ballot.sync.b32 %r485, p, 0xffffffff;
    @!p not.b32 %r485, %r485;
}

	// end inline asm
	and.b32  	%r498, %r485, %r497;
	mov.b32 	%r490, 128;
	// begin inline asm
	{
    .reg .pred p;
    and.b32 %r488, %r39, %r490;    setp.ne.u32 p, %r488, 0;
    vote.ballot.sync.b32 %r488, p, 0xffffffff;
    @!p not.b32 %r488, %r488;
}

	// end inline asm
	and.b32  	%r499, %r488, %r498;
	clz.b32 	%r500, %r499;
	sub.s32 	%r78, 31, %r500;
	and.b32  	%r501, %r362, %r499;
	popc.b32 	%r79, %r501;
	setp.ne.s32 	%p66, %r121, %r78;
	mov.b32 	%r754, 0;
	@%p66 bra 	$L__BB27_99;
	atom.shared.add.u32 	%r754, [%r40], %r79;
$L__BB27_99:
	shfl.sync.idx.b32	%r527|%p67, %r754, %r78, 31, -1;
	add.s32 	%r82, %r79, %r527;
	mov.b32 	%r504, 1;
	// begin inline asm
	{
    .reg .pred p;
    and.b32 %r502, %r41, %r504;    setp.ne.u32 p, %r502, 0;
    vote.ballot.sync.b32 %r502, p, 0xffffffff;
    @!p not.b32 %r502, %r502;
}

	// end inline asm
	mov.b32 	%r507, 2;
	// begin inline asm
	{
    .reg .pred p;
    and.b32 %r505, %r41, %r507;    setp.ne.u32 p, %r505, 0;
    vote.ballot.sync.b32 %r505, p, 0xffffffff;
    @!p not.b32 %r505, %r505;
}

	// end inline asm
	and.b32  	%r528, %r505, %r502;
	mov.b32 	%r510, 4;
	// begin inline asm
	{
    .reg .pred p;
    and.b32 %r508, %r41, %r510;    setp.ne.u32 p, %r508, 0;
    vote.ballot.sync.b32 %r508, p, 0xffffffff;
    @!p not.b32 %r508, %r508;
}

	// end inline asm
	and.b32  	%r529, %r508, %r528;
	mov.b32 	%r513, 8;
	// begin inline asm
	{
    .reg .pred p;
    and.b32 %r511, %r41, %r513;    setp.ne.u32 p, %r511, 0;
    vote.ballot.sync.b32 %r511, p, 0xffffffff;
    @!p not.b32 %r511, %r511;
}

	// end inline asm
	and.b32  	%r530, %r511, %r529;
	mov.b32 	%r516, 16;
	// begin inline asm
	{
    .reg .pred p;
    and.b32 %r514, %r41, %r516;    setp.ne.u32 p, %r514, 0;
    vote.ballot.sync.b32 %r514, p, 0xffffffff;
    @!p not.b32 %r514, %r514;
}

	// end inline asm
	and.b32  	%r531, %r514, %r530;
	mov.b32 	%r519, 32;
	// begin inline asm
	{
    .reg .pred p;
    and.b32 %r517, %r41, %r519;    setp.ne.u32 p, %r517, 0;
    vote.ballot.sync.b32 %r517, p, 0xffffffff;
    @!p not.b32 %r517, %r517;
}

	// end inline asm
	and.b32  	%r532, %r517, %r531;
	mov.b32 	%r522, 64;
	// begin inline asm
	{
    .reg .pred p;
    and.b32 %r520, %r41, %r522;    setp.ne.u32 p, %r520, 0;
    vote.ballot.sync.b32 %r520, p, 0xffffffff;
    @!p not.b32 %r520, %r520;
}

	// end inline asm
	and.b32  	%r533, %r520, %r532;
	mov.b32 	%r525, 128;
	// begin inline asm
	{
    .reg .pred p;
    and.b32 %r523, %r41, %r525;    setp.ne.u32 p, %r523, 0;
    vote.ballot.sync.b32 %r523, p, 0xffffffff;
    @!p not.b32 %r523, %r523;
}

	// end inline asm
	and.b32  	%r534, %r523, %r533;
	clz.b32 	%r535, %r534;
	sub.s32 	%r83, 31, %r535;
	and.b32  	%r536, %r362, %r534;
	popc.b32 	%r84, %r536;
	setp.ne.s32 	%p68, %r121, %r83;
	mov.b32 	%r755, 0;
	@%p68 bra 	$L__BB27_101;
	atom.shared.add.u32 	%r755, [%r42], %r84;
$L__BB27_101:
	shfl.sync.idx.b32	%r562|%p69, %r755, %r83, 31, -1;
	add.s32 	%r87, %r84, %r562;
	mov.b32 	%r539, 1;
	// begin inline asm
	{
    .reg .pred p;
    and.b32 %r537, %r43, %r539;    setp.ne.u32 p, %r537, 0;
    vote.ballot.sync.b32 %r537, p, 0xffffffff;
    @!p not.b32 %r537, %r537;
}

	// end inline asm
	mov.b32 	%r542, 2;
	// begin inline asm
	{
    .reg .pred p;
    and.b32 %r540, %r43, %r542;    setp.ne.u32 p, %r540, 0;
    vote.ballot.sync.b32 %r540, p, 0xffffffff;
    @!p not.b32 %r540, %r540;
}

	// end inline asm
	and.b32  	%r563, %r540, %r537;
	mov.b32 	%r545, 4;
	// begin inline asm
	{
    .reg .pred p;
    and.b32 %r543, %r43, %r545;    setp.ne.u32 p, %r543, 0;
    vote.ballot.sync.b32 %r543, p, 0xffffffff;
    @!p not.b32 %r543, %r543;
}

	// end inline asm
	and.b32  	%r564, %r543, %r563;
	mov.b32 	%r548, 8;
	// begin inline asm
	{
    .reg .pred p;
    and.b32 %r546, %r43, %r548;    setp.ne.u32 p, %r546, 0;
    vote.ballot.sync.b32 %r546, p, 0xffffffff;
    @!p not.b32 %r546, %r546;
}

	// end inline asm
	and.b32  	%r565, %r546, %r564;
	mov.b32 	%r551, 16;
	// begin inline asm
	{
    .reg .pred p;
    and.b32 %r549, %r43, %r551;    setp.ne.u32 p, %r549, 0;
    vote.ballot.sync.b32 %r549, p, 0xffffffff;
    @!p not.b32 %r549, %r549;
}

	// end inline asm
	and.b32  	%r566, %r549, %r565;
	mov.b32 	%r554, 32;
	// begin inline asm
	{
    .reg .pred p;
    and.b32 %r552, %r43, %r554;    setp.ne.u32 p, %r552, 0;
    vote.ballot.sync.b32 %r552, p, 0xffffffff;
    @!p not.b32 %r552, %r552;
}

	// end inline asm
	and.b32  	%r567, %r552, %r566;
	mov.b32 	%r557, 64;
	// begin inline asm
	{
    .reg .pred p;
    and.b32 %r555, %r43, %r557;    setp.ne.u32 p, %r555, 0;
    vote.ballot.sync.b32 %r555, p, 0xffffffff;
    @!p not.b32 %r555, %r555;
}

	// end inline asm
	and.b32  	%r568, %r555, %r567;
	mov.b32 	%r560, 128;
	// begin inline asm
	{
    .reg .pred p;
    and.b32 %r558, %r43, %r560;    setp.ne.u32 p, %r558, 0;
    vote.ballot.sync.b32 %r558, p, 0xffffffff;
    @!p not.b32 %r558, %r558;
}

	// end inline asm
	and.b32  	%r569, %r558, %r568;
	clz.b32 	%r570, %r569;
	sub.s32 	%r88, 31, %r570;
	and.b32  	%r571, %r362, %r569;
	popc.b32 	%r89, %r571;
	setp.ne.s32 	%p70, %r121, %r88;
	mov.b32 	%r756, 0;
	@%p70 bra 	$L__BB27_103;
	atom.shared.add.u32 	%r756, [%r44], %r89;
$L__BB27_103:
	shfl.sync.idx.b32	%r572|%p72, %r756, %r88, 31, -1;
	add.s32 	%r92, %r89, %r572;
	bar.sync 	0;
	shl.b32 	%r573, %r67, 3;
	mov.u32 	%r574, _ZZN3cub18CUB_300001_SM_10006detail10radix_sort29DeviceRadixSortOnesweepKernelINS1_5radix10policy_hubIm7double2yE10Policy1000ELNS0_9SortOrderE0EmS6_yiiNS1_21identity_decomposer_tEEEvPT5_SC_PT3_PKSD_PT1_PKSH_PT2_PKSL_T4_iiT6_E1s;
	add.s32 	%r93, %r574, %r573;
	st.shared.u64 	[%r93+-8], %rd262;
	shl.b32 	%r575, %r72, 3;
	add.s32 	%r94, %r574, %r575;
	st.shared.u64 	[%r94+-8], %rd261;
	shl.b32 	%r576, %r77, 3;
	add.s32 	%r95, %r574, %r576;
	st.shared.u64 	[%r95+-8], %rd260;
	shl.b32 	%r577, %r82, 3;
	add.s32 	%r96, %r574, %r577;
	st.shared.u64 	[%r96+-8], %rd259;
	shl.b32 	%r578, %r87, 3;
	add.s32 	%r97, %r574, %r578;
	st.shared.u64 	[%r97+-8], %rd258;
	shl.b32 	%r579, %r92, 3;
	add.s32 	%r98, %r574, %r579;
	st.shared.u64 	[%r98+-8], %rd257;
	shl.b32 	%r580, %r1, 3;
	add.s32 	%r581, %r574, %r580;
	add.s32 	%r99, %r581, 36864;
	@%p18 bra 	$L__BB27_111;
	ld.global.u64 	%rd111, [%rd36];
	sub.s64 	%rd264, %rd111, %rd45;
	st.shared.u64 	[%r99], %rd264;
	setp.lt.s32 	%p73, %r4, 1;
	mov.u32 	%r760, %r746;
	@%p73 bra 	$L__BB27_110;
	mov.b32 	%r758, -1;
	mov.u32 	%r757, %r4;
	mov.u32 	%r760, %r746;
$L__BB27_106:
	add.s32 	%r103, %r757, -1;
	shl.b32 	%r583, %r103, 8;
	add.s32 	%r584, %r583, %r1;
	mul.wide.s32 	%rd112, %r584, 4;
	add.s64 	%rd47, %rd3, %rd112;
$L__BB27_107:
	membar.cta;
	ld.volatile.global.u32 	%r104, [%rd47];
	setp.eq.s32 	%p74, %r104, 0;
	@%p74 bra 	$L__BB27_107;
	and.b32  	%r585, %r104, 1073741823;
	add.s32 	%r760, %r585, %r760;
	setp.gt.s32 	%p75, %r104, -1;
	vote.sync.ballot.b32 	%r758, %p75, %r758;
	setp.gt.u32 	%p77, %r757, 1;
	and.pred  	%p78, %p75, %p77;
	mov.u32 	%r757, %r103;
	@%p78 bra 	$L__BB27_106;
	ld.shared.u64 	%rd264, [%r99];
$L__BB27_110:
	or.b32  	%r586, %r760, -2147483648;
	st.volatile.global.u32 	[%rd31], %r586;
	sub.s32 	%r587, %r760, %r746;
	cvt.s64.s32 	%rd113, %r587;
	add.s64 	%rd114, %rd264, %rd113;
	st.shared.u64 	[%r99], %rd114;
$L__BB27_111:
	ld.param.u64 	%rd250, [_ZN3cub18CUB_300001_SM_10006detail10radix_sort29DeviceRadixSortOnesweepKernelINS1_5radix10policy_hubIm7double2yE10Policy1000ELNS0_9SortOrderE0EmS6_yiiNS1_21identity_decomposer_tEEEvPT5_SC_PT3_PKSD_PT1_PKSH_PT2_PKSL_T4_iiT6__param_2];
	setp.gt.u32 	%p79, %r1, 255;
	setp.lt.s32 	%p80, %r5, %r118;
	setp.eq.s64 	%p81, %rd250, 0;
	or.pred  	%p82, %p81, %p80;
	or.pred  	%p83, %p79, %p82;
	@%p83 bra 	$L__BB27_113;
	ld.param.u64 	%rd251, [_ZN3cub18CUB_300001_SM_10006detail10radix_sort29DeviceRadixSortOnesweepKernelINS1_5radix10policy_hubIm7double2yE10Policy1000ELNS0_9SortOrderE0EmS6_yiiNS1_21identity_decomposer_tEEEvPT5_SC_PT3_PKSD_PT1_PKSH_PT2_PKSL_T4_iiT6__param_2];
	ld.shared.u64 	%rd115, [%r99];
	cvt.s64.s32 	%rd116, %r746;
	add.s64 	%rd117, %rd45, %rd116;
	add.s64 	%rd118, %rd117, %rd115;
	cvta.to.global.u64 	%rd119, %rd251;
	shl.b64 	%rd120, %rd34, 3;
	add.s64 	%rd121, %rd119, %rd120;
	st.global.u64 	[%rd121], %rd118;
$L__BB27_113:
	setp.gt.s32 	%p84, %r5, %r118;
	bar.sync 	0;
	add.s32 	%r108, %r99, -36864;
	@%p84 bra 	$L__BB27_115;
	ld.shared.u64 	%rd122, [%r99+-36864];
	cvt.u32.u64 	%r588, %rd30;
	shr.u64 	%rd123, %rd122, %r588;
	cvt.u32.u64 	%r589, %rd123;
	and.b32  	%r590, %r589, %r8;
	shl.b32 	%r591, %r590, 3;
	add.s32 	%r593, %r574, 36864;
	add.s32 	%r594, %r593, %r591;
	ld.shared.u64 	%rd124, [%r594];
	add.s64 	%rd125, %rd124, %rd34;
	shl.b64 	%rd126, %rd125, 3;
	add.s64 	%rd127, %rd2, %rd126;
	st.global.u64 	[%rd127], %rd122;
	bar.warp.sync 	-1;
	ld.shared.u64 	%rd128, [%r99+-33792];
	shr.u64 	%rd129, %rd128, %r588;
	cvt.u32.u64 	%r595, %rd129;
	and.b32  	%r596, %r595, %r8;
	shl.b32 	%r597, %r596, 3;
	add.s32 	%r598, %r593, %r597;
	ld.shared.u64 	%rd130, [%r598];
	add.s64 	%rd131, %rd130, %rd34;
	shl.b64 	%rd132, %rd131, 3;
	add.s64 	%rd133, %rd2, %rd132;
	st.global.u64 	[%rd133+3072], %rd128;
	bar.warp.sync 	-1;
	ld.shared.u64 	%rd134, [%r99+-30720];
	shr.u64 	%rd135, %rd134, %r588;
	cvt.u32.u64 	%r599, %rd135;
	and.b32  	%r600, %r599, %r8;
	shl.b32 	%r601, %r600, 3;
	add.s32 	%r602, %r593, %r601;
	ld.shared.u64 	%rd136, [%r602];
	add.s64 	%rd137, %rd136, %rd34;
	shl.b64 	%rd138, %rd137, 3;
	add.s64 	%rd139, %rd2, %rd138;
	st.global.u64 	[%rd139+6144], %rd134;
	bar.warp.sync 	-1;
	ld.shared.u64 	%rd140, [%r99+-27648];
	shr.u64 	%rd141, %rd140, %r588;
	cvt.u32.u64 	%r603, %rd141;
	and.b32  	%r604, %r603, %r8;
	shl.b32 	%r605, %r604, 3;
	add.s32 	%r606, %r593, %r605;
	ld.shared.u64 	%rd142, [%r606];
	add.s64 	%rd143, %rd142, %rd34;
	shl.b64 	%rd144, %rd143, 3;
	add.s64 	%rd145, %rd2, %rd144;
	st.global.u64 	[%rd145+9216], %rd140;
	bar.warp.sync 	-1;
	ld.shared.u64 	%rd146, [%r99+-24576];
	shr.u64 	%rd147, %rd146, %r588;
	cvt.u32.u64 	%r607, %rd147;
	and.b32  	%r608, %r607, %r8;
	shl.b32 	%r609, %r608, 3;
	add.s32 	%r610, %r593, %r609;
	ld.shared.u64 	%rd148, [%r610];
	add.s64 	%rd149, %rd148, %rd34;
	shl.b64 	%rd150, %rd149, 3;
	add.s64 	%rd151, %rd2, %rd150;
	st.global.u64 	[%rd151+12288], %rd146;
	bar.warp.sync 	-1;
	ld.shared.u64 	%rd152, [%r99+-21504];
	shr.u64 	%rd153, %rd152, %r588;
	cvt.u32.u64 	%r611, %rd153;
	and.b32  	%r612, %r611, %r8;
	shl.b32 	%r613, %r612, 3;
	add.s32 	%r614, %r593, %r613;
	ld.shared.u64 	%rd154, [%r614];
	add.s64 	%rd155, %rd154, %rd34;
	shl.b64 	%rd156, %rd155, 3;
	add.s64 	%rd157, %rd2, %rd156;
	st.global.u64 	[%rd157+15360], %rd152;
	bar.warp.sync 	-1;
	bra.uni 	$L__BB27_128;
$L__BB27_115:
	mad.lo.s32 	%r109, %r4, -2304, %r118;
	setp.ge.s32 	%p85, %r1, %r109;
	@%p85 bra 	$L__BB27_117;
	ld.shared.u64 	%rd158, [%r108];
	cvt.u32.u64 	%r615, %rd30;
	shr.u64 	%rd159, %rd158, %r615;
	cvt.u32.u64 	%r616, %rd159;
	and.b32  	%r617, %r616, %r8;
	shl.b32 	%r618, %r617, 3;
	add.s32 	%r620, %r574, %r618;
	ld.shared.u64 	%rd160, [%r620+36864];
	add.s64 	%rd161, %rd160, %rd34;
	shl.b64 	%rd162, %rd161, 3;
	add.s64 	%rd163, %rd2, %rd162;
	st.global.u64 	[%rd163], %rd158;
$L__BB27_117:
	bar.warp.sync 	-1;
	add.s32 	%r621, %r1, 384;
	setp.ge.s32 	%p86, %r621, %r109;
	@%p86 bra 	$L__BB27_119;
	ld.shared.u64 	%rd164, [%r99+-33792];
	cvt.u32.u64 	%r622, %rd30;
	shr.u64 	%rd165, %rd164, %r622;
	cvt.u32.u64 	%r623, %rd165;
	and.b32  	%r624, %r623, %r8;
	shl.b32 	%r625, %r624, 3;
	add.s32 	%r627, %r574, %r625;
	ld.shared.u64 	%rd166, [%r627+36864];
	add.s64 	%rd167, %rd166, %rd34;
	shl.b64 	%rd168, %rd167, 3;
	add.s64 	%rd169, %rd2, %rd168;
	st.global.u64 	[%rd169+3072], %rd164;
$L__BB27_119:
	bar.warp.sync 	-1;
	add.s32 	%r628, %r1, 768;
	setp.ge.s32 	%p87, %r628, %r109;
	@%p87 bra 	$L__BB27_121;
	ld.shared.u64 	%rd170, [%r99+-30720];
	cvt.u32.u64 	%r629, %rd30;
	shr.u64 	%rd171, %rd170, %r629;
	cvt.u32.u64 	%r630, %rd171;
	and.b32  	%r631, %r630, %r8;
	shl.b32 	%r632, %r631, 3;
	add.s32 	%r634, %r574, %r632;
	ld.shared.u64 	%rd172, [%r634+36864];
	add.s64 	%rd173, %rd172, %rd34;
	shl.b64 	%rd174, %rd173, 3;
	add.s64 	%rd175, %rd2, %rd174;
	st.global.u64 	[%rd175+6144], %rd170;
$L__BB27_121:
	bar.warp.sync 	-1;
	add.s32 	%r635, %r1, 1152;
	setp.ge.s32 	%p88, %r635, %r109;
	@%p88 bra 	$L__BB27_123;
	ld.shared.u64 	%rd176, [%r99+-27648];
	cvt.u32.u64 	%r636, %rd30;
	shr.u64 	%rd177, %rd176, %r636;
	cvt.u32.u64 	%r637, %rd177;
	and.b32  	%r638, %r637, %r8;
	shl.b32 	%r639, %r638, 3;
	add.s32 	%r641, %r574, %r639;
	ld.shared.u64 	%rd178, [%r641+36864];
	add.s64 	%rd179, %rd178, %rd34;
	shl.b64 	%rd180, %rd179, 3;
	add.s64 	%rd181, %rd2, %rd180;
	st.global.u64 	[%rd181+9216], %rd176;
$L__BB27_123:
	bar.warp.sync 	-1;
	add.s32 	%r642, %r1, 1536;
	setp.ge.s32 	%p89, %r642, %r109;
	@%p89 bra 	$L__BB27_125;
	ld.shared.u64 	%rd182, [%r99+-24576];
	cvt.u32.u64 	%r643, %rd30;
	shr.u64 	%rd183, %rd182, %r643;
	cvt.u32.u64 	%r644, %rd183;
	and.b32  	%r645, %r644, %r8;
	shl.b32 	%r646, %r645, 3;
	add.s32 	%r648, %r574, %r646;
	ld.shared.u64 	%rd184, [%r648+36864];
	add.s64 	%rd185, %rd184, %rd34;
	shl.b64 	%rd186, %rd185, 3;
	add.s64 	%rd187, %rd2, %rd186;
	st.global.u64 	[%rd187+12288], %rd182;
$L__BB27_125:
	bar.warp.sync 	-1;
	add.s32 	%r649, %r1, 1920;
	setp.ge.s32 	%p90, %r649, %r109;
	@%p90 bra 	$L__BB27_127;
	ld.shared.u64 	%rd188, [%r99+-21504];
	cvt.u32.u64 	%r650, %rd30;
	shr.u64 	%rd189, %rd188, %r650;
	cvt.u32.u64 	%r651, %rd189;
	and.b32  	%r652, %r651, %r8;
	shl.b32 	%r653, %r652, 3;
	add.s32 	%r655, %r574, %r653;
	ld.shared.u64 	%rd190, [%r655+36864];
	add.s64 	%rd191, %rd190, %rd34;
	shl.b64 	%rd192, %rd191, 3;
	add.s64 	%rd193, %rd2, %rd192;
	st.global.u64 	[%rd193+15360], %rd188;
$L__BB27_127:
	bar.warp.sync 	-1;
$L__BB27_128:
	setp.gt.s32 	%p91, %r5, %r118;
	ld.shared.u64 	%rd194, [%r99+-36864];
	cvt.u32.u64 	%r656, %rd30;
	shr.u64 	%rd195, %rd194, %r656;
	cvt.u32.u64 	%r657, %rd195;
	and.b32  	%r110, %r657, %r8;
	ld.shared.u64 	%rd196, [%r99+-33792];
	shr.u64 	%rd197, %rd196, %r656;
	cvt.u32.u64 	%r658, %rd197;
	and.b32  	%r111, %r658, %r8;
	ld.shared.u64 	%rd198, [%r99+-30720];
	shr.u64 	%rd199, %rd198, %r656;
	cvt.u32.u64 	%r659, %rd199;
	and.b32  	%r112, %r659, %r8;
	ld.shared.u64 	%rd200, [%r99+-27648];
	shr.u64 	%rd201, %rd200, %r656;
	cvt.u32.u64 	%r660, %rd201;
	and.b32  	%r113, %r660, %r8;
	ld.shared.u64 	%rd202, [%r99+-24576];
	shr.u64 	%rd203, %rd202, %r656;
	cvt.u32.u64 	%r661, %rd203;
	and.b32  	%r114, %r661, %r8;
	ld.shared.u64 	%rd204, [%r99+-21504];
	shr.u64 	%rd205, %rd204, %r656;
	cvt.u32.u64 	%r662, %rd205;
	and.b32  	%r115, %r662, %r8;
	@%p91 bra 	$L__BB27_130;
	ld.global.v2.f64 	{%fd161, %fd162}, [%rd33];
	ld.global.v2.f64 	{%fd163, %fd164}, [%rd33+512];
	ld.global.v2.f64 	{%fd165, %fd166}, [%rd33+1024];
	ld.global.v2.f64 	{%fd167, %fd168}, [%rd33+1536];
	ld.global.v2.f64 	{%fd169, %fd170}, [%rd33+2048];
	ld.global.v2.f64 	{%fd171, %fd172}, [%rd33+2560];
	bra.uni 	$L__BB27_142;
$L__BB27_130:
	cvt.u32.u64 	%r663, %rd32;
	mul.lo.s32 	%r664, %r4, 2304;
	sub.s32 	%r116, %r118, %r664;
	setp.ge.s32 	%p92, %r663, %r116;
	@%p92 bra 	$L__BB27_132;
	ld.global.v2.f64 	{%fd161, %fd162}, [%rd33];
$L__BB27_132:
	add.s32 	%r666, %r663, 32;
	setp.ge.s32 	%p93, %r666, %r116;
	@%p93 bra 	$L__BB27_134;
	ld.global.v2.f64 	{%fd163, %fd164}, [%rd33+512];
$L__BB27_134:
	add.s32 	%r668, %r663, 64;
	setp.ge.s32 	%p94, %r668, %r116;
	@%p94 bra 	$L__BB27_136;
	ld.global.v2.f64 	{%fd165, %fd166}, [%rd33+1024];
$L__BB27_136:
	add.s32 	%r670, %r663, 96;
	setp.ge.s32 	%p95, %r670, %r116;
	@%p95 bra 	$L__BB27_138;
	ld.global.v2.f64 	{%fd167, %fd168}, [%rd33+1536];
$L__BB27_138:
	add.s32 	%r672, %r663, 128;
	setp.ge.s32 	%p96, %r672, %r116;
	@%p96 bra 	$L__BB27_140;
	ld.global.v2.f64 	{%fd169, %fd170}, [%rd33+2048];
$L__BB27_140:
	add.s32 	%r674, %r663, 160;
	setp.ge.s32 	%p97, %r674, %r116;
	@%p97 bra 	$L__BB27_142;
	ld.global.v2.f64 	{%fd171, %fd172}, [%rd33+2560];
$L__BB27_142:
	setp.gt.s32 	%p98, %r5, %r118;
	bar.sync 	0;
	add.s32 	%r676, %r93, %r573;
	st.shared.v2.f64 	[%r676+-16], {%fd161, %fd162};
	add.s32 	%r678, %r94, %r575;
	st.shared.v2.f64 	[%r678+-16], {%fd163, %fd164};
	add.s32 	%r680, %r95, %r576;
	st.shared.v2.f64 	[%r680+-16], {%fd165, %fd166};
	add.s32 	%r682, %r96, %r577;
	st.shared.v2.f64 	[%r682+-16], {%fd167, %fd168};
	add.s32 	%r684, %r97, %r578;
	st.shared.v2.f64 	[%r684+-16], {%fd169, %fd170};
	add.s32 	%r686, %r98, %r579;
	st.shared.v2.f64 	[%r686+-16], {%fd171, %fd172};
	bar.sync 	0;
	@%p98 bra 	$L__BB27_144;
	add.s32 	%r688, %r108, %r580;
	ld.shared.v2.f64 	{%fd105, %fd106}, [%r688];
	shl.b32 	%r689, %r110, 3;
	add.s32 	%r691, %r574, 36864;
	add.s32 	%r692, %r691, %r689;
	ld.shared.u64 	%rd206, [%r692];
	add.s64 	%rd207, %rd206, %rd34;
	shl.b64 	%rd208, %rd207, 4;
	add.s64 	%rd209, %rd1, %rd208;
	st.global.v2.f64 	[%rd209], {%fd105, %fd106};
	bar.warp.sync 	-1;
	ld.shared.v2.f64 	{%fd107, %fd108}, [%r688+6144];
	shl.b32 	%r693, %r111, 3;
	add.s32 	%r694, %r691, %r693;
	ld.shared.u64 	%rd210, [%r694];
	add.s64 	%rd211, %rd210, %rd34;
	shl.b64 	%rd212, %rd211, 4;
	add.s64 	%rd213, %rd1, %rd212;
	st.global.v2.f64 	[%rd213+6144], {%fd107, %fd108};
	bar.warp.sync 	-1;
	ld.shared.v2.f64 	{%fd109, %fd110}, [%r688+12288];
	shl.b32 	%r695, %r112, 3;
	add.s32 	%r696, %r691, %r695;
	ld.shared.u64 	%rd214, [%r696];
	add.s64 	%rd215, %rd214, %rd34;
	shl.b64 	%rd216, %rd215, 4;
	add.s64 	%rd217, %rd1, %rd216;
	st.global.v2.f64 	[%rd217+12288], {%fd109, %fd110};
	bar.warp.sync 	-1;
	ld.shared.v2.f64 	{%fd111, %fd112}, [%r688+18432];
	shl.b32 	%r697, %r113, 3;
	add.s32 	%r698, %r691, %r697;
	ld.shared.u64 	%rd218, [%r698];
	add.s64 	%rd219, %rd218, %rd34;
	shl.b64 	%rd220, %rd219, 4;
	add.s64 	%rd221, %rd1, %rd220;
	st.global.v2.f64 	[%rd221+18432], {%fd111, %fd112};
	bar.warp.sync 	-1;
	ld.shared.v2.f64 	{%fd113, %fd114}, [%r688+24576];
	shl.b32 	%r699, %r114, 3;
	add.s32 	%r700, %r691, %r699;
	ld.shared.u64 	%rd222, [%r700];
	add.s64 	%rd223, %rd222, %rd34;
	shl.b64 	%rd224, %rd223, 4;
	add.s64 	%rd225, %rd1, %rd224;
	st.global.v2.f64 	[%rd225+24576], {%fd113, %fd114};
	bar.warp.sync 	-1;
	ld.shared.v2.f64 	{%fd115, %fd116}, [%r688+30720];
	shl.b32 	%r701, %r115, 3;
	add.s32 	%r702, %r691, %r701;
	ld.shared.u64 	%rd226, [%r702];
	add.s64 	%rd227, %rd226, %rd34;
	shl.b64 	%rd228, %rd227, 4;
	add.s64 	%rd229, %rd1, %rd228;
	st.global.v2.f64 	[%rd229+30720], {%fd115, %fd116};
	bar.warp.sync 	-1;
	bra.uni 	$L__BB27_157;
$L__BB27_144:
	mad.lo.s32 	%r117, %r4, -2304, %r118;
	shl.b32 	%r703, %r110, 3;
	add.s32 	%r705, %r574, %r703;
	ld.shared.u64 	%rd50, [%r705+36864];
	setp.ge.s32 	%p99, %r1, %r117;
	@%p99 bra 	$L__BB27_146;
	add.s32 	%r707, %r108, %r580;
	ld.shared.v2.f64 	{%fd117, %fd118}, [%r707];
	add.s64 	%rd230, %rd50, %rd34;
	shl.b64 	%rd231, %rd230, 4;
	add.s64 	%rd232, %rd1, %rd231;
	st.global.v2.f64 	[%rd232], {%fd117, %fd118};
$L__BB27_146:
	bar.warp.sync 	-1;
	shl.b32 	%r708, %r111, 3;
	add.s32 	%r710, %r574, %r708;
	ld.shared.u64 	%rd51, [%r710+36864];
	add.s32 	%r711, %r1, 384;
	setp.ge.s32 	%p100, %r711, %r117;
	@%p100 bra 	$L__BB27_148;
	add.s32 	%r713, %r108, %r580;
	ld.shared.v2.f64 	{%fd119, %fd120}, [%r713+6144];
	add.s64 	%rd233, %rd51, %rd34;
	shl.b64 	%rd234, %rd233, 4;
	add.s64 	%rd235, %rd1, %rd234;
	st.global.v2.f64 	[%rd235+6144], {%fd119, %fd120};
$L__BB27_148:
	bar.warp.sync 	-1;
	shl.b32 	%r714, %r112, 3;
	add.s32 	%r716, %r574, %r714;
	ld.shared.u64 	%rd52, [%r716+36864];
	add.s32 	%r717, %r1, 768;
	setp.ge.s32 	%p101, %r717, %r117;
	@%p101 bra 	$L__BB27_150;
	add.s32 	%r719, %r108, %r580;
	ld.shared.v2.f64 	{%fd121, %fd122}, [%r719+12288];
	add.s64 	%rd236, %rd52, %rd34;
	shl.b64 	%rd237, %rd236, 4;
	add.s64 	%rd238, %rd1, %rd237;
	st.global.v2.f64 	[%rd238+12288], {%fd121, %fd122};
$L__BB27_150:
	bar.warp.sync 	-1;
	shl.b32 	%r720, %r113, 3;
	add.s32 	%r722, %r574, %r720;
	ld.shared.u64 	%rd53, [%r722+36864];
	add.s32 	%r723, %r1, 1152;
	setp.ge.s32 	%p102, %r723, %r117;
	@%p102 bra 	$L__BB27_152;
	add.s32 	%r725, %r108, %r580;
	ld.shared.v2.f64 	{%fd123, %fd124}, [%r725+18432];
	add.s64 	%rd239, %rd53, %rd34;
	shl.b64 	%rd240, %rd239, 4;
	add.s64 	%rd241, %rd1, %rd240;
	st.global.v2.f64 	[%rd241+18432], {%fd123, %fd124};
$L__BB27_152:
	bar.warp.sync 	-1;
	shl.b32 	%r726, %r114, 3;
	add.s32 	%r728, %r574, %r726;
	ld.shared.u64 	%rd54, [%r728+36864];
	add.s32 	%r729, %r1, 1536;
	setp.ge.s32 	%p103, %r729, %r117;
	@%p103 bra 	$L__BB27_154;
	add.s32 	%r731, %r108, %r580;
	ld.shared.v2.f64 	{%fd125, %fd126}, [%r731+24576];
	add.s64 	%rd242, %rd54, %rd34;
	shl.b64 	%rd243, %rd242, 4;
	add.s64 	%rd244, %rd1, %rd243;
	st.global.v2.f64 	[%rd244+24576], {%fd125, %fd126};
$L__BB27_154:
	bar.warp.sync 	-1;
	shl.b32 	%r732, %r115, 3;
	add.s32 	%r734, %r574, %r732;
	ld.shared.u64 	%rd245, [%r734+36864];
	add.s64 	%rd55, %rd245, %rd34;
	add.s32 	%r735, %r1, 1920;
	setp.ge.s32 	%p104, %r735, %r117;
	@%p104 bra 	$L__BB27_156;
	add.s32 	%r737, %r108, %r580;
	ld.shared.v2.f64 	{%fd127, %fd128}, [%r737+30720];
	shl.b64 	%rd246, %rd55, 4;
	add.s64 	%rd247, %rd1, %rd246;
	st.global.v2.f64 	[%rd247+30720], {%fd127, %fd128};
$L__BB27_156:
	bar.warp.sync 	-1;
$L__BB27_157:
	ret;

}
	// .globl	_ZN3cub18CUB_300001_SM_10006detail10radix_sort31DeviceRadixSortSingleTileKernelINS1_5radix10policy_hubImmyE10Policy1000ELNS0_9SortOrderE0EmmyNS1_21identity_decomposer_tEEEvPKT1_PSA_PKT2_PSE_T3_iiT4_
.visible .entry _ZN3cub18CUB_300001_SM_10006detail10radix_sort31DeviceRadixSortSingleTileKernelINS1_5radix10policy_hubImmyE10Policy1000ELNS0_9SortOrderE0EmmyNS1_21identity_decomposer_tEEEvPKT1_PSA_PKT2_PSE_T3_iiT4_(
	.param .u64 .ptr .align 1 _ZN3cub18CUB_300001_SM_10006detail10radix_sort31DeviceRadixSortSingleTileKernelINS1_5radix10policy_hubImmyE10Policy1000ELNS0_9SortOrderE0EmmyNS1_21identity_decomposer_tEEEvPKT1_PSA_PKT2_PSE_T3_iiT4__param_0,
	.param .u64 .ptr .align 1 _ZN3cub18CUB_300001_SM_10006detail10radix_sort31DeviceRadixSortSingleTileKernelINS1_5radix10policy_hubImmyE10Policy1000ELNS0_9SortOrderE0EmmyNS1_21identity_decomposer_tEEEvPKT1_PSA_PKT2_PSE_T3_iiT4__param_1,
	.param .u64 .ptr .align 1 _ZN3cub18CUB_300001_SM_10006detail10radix_sort31DeviceRadixSortSingleTileKernelINS1_5radix10policy_hubImmyE10Policy1000ELNS0_9SortOrderE0EmmyNS1_21identity_decomposer_tEEEvPKT1_PSA_PKT2_PSE_T3_iiT4__param_2,
	.param .u64 .ptr .align 1 _ZN3cub18CUB_300001_SM_10006detail10radix_sort31DeviceRadixSortSingleTileKernelINS1_5radix10policy_hubImmyE10Policy1000ELNS0_9SortOrderE0EmmyNS1_21identity_decomposer_tEEEvPKT1_PSA_PKT2_PSE_T3_iiT4__param_3,
	.param .u64 _ZN3cub18CUB_300001_SM_10006detail10radix_sort31DeviceRadixSortSingleTileKernelINS1_5radix10policy_hubImmyE10Policy1000ELNS0_9SortOrderE0EmmyNS1_21identity_decomposer_tEEEvPKT1_PSA_PKT2_PSE_T3_iiT4__param_4,
	.param .u32 _ZN3cub18CUB_300001_SM_10006detail10radix_sort31DeviceRadixSortSingleTileKernelINS1_5radix10policy_hubImmyE10Policy1000ELNS0_9SortOrderE0EmmyNS1_21identity_decomposer_tEEEvPKT1_PSA_PKT2_PSE_T3_iiT4__param_5,
	.param .u32 _ZN3cub18CUB_300001_SM_10006detail10radix_sort31DeviceRadixSortSingleTileKernelINS1_5radix10policy_hubImmyE10Policy1000ELNS0_9SortOrderE0EmmyNS1_21identity_decomposer_tEEEvPKT1_PSA_PKT2_PSE_T3_iiT4__param_6,
	.param .align 1 .b8 _ZN3cub18CUB_300001_SM_10006detail10radix_sort31DeviceRadixSortSingleTileKernelINS1_5radix10policy_hubImmyE10Policy1000ELNS0_9SortOrderE0EmmyNS1_21identity_decomposer_tEEEvPKT1_PSA_PKT2_PSE_T3_iiT4__param_7[1]
)
.maxntid 256
.minnctapersm 1
{
	.reg .pred 	%p<43>;
	.reg .b16 	%rs<19>;
	.reg .b32 	%r<360>;
	.reg .b64 	%rd<193>;
	// demoted variable
	.shared .align 16 .b8 _ZZN3cub18CUB_300001_SM_10006detail10radix_sort31DeviceRadixSortSingleTileKernelINS1_5radix10policy_hubImmyE10Policy1000ELNS0_9SortOrderE0EmmyNS1_21identity_decomposer_tEEEvPKT1_PSA_PKT2_PSE_T3_iiT4_E12temp_storage[33856];
	ld.param.u64 	%rd100, [_ZN3cub18CUB_300001_SM_10006detail10radix_sort31DeviceRadixSortSingleTileKernelINS1_5radix10policy_hubImmyE10Policy1000ELNS0_9SortOrderE0EmmyNS1_21identity_decomposer_tEEEvPKT1_PSA_PKT2_PSE_T3_iiT4__param_0];
	ld.param.u64 	%rd95, [_ZN3cub18CUB_300001_SM_10006detail10radix_sort31DeviceRadixSortSingleTileKernelINS1_5radix10policy_hubImmyE10Policy1000ELNS0_9SortOrderE0EmmyNS1_21identity_decomposer_tEEEvPKT1_PSA_PKT2_PSE_T3_iiT4__param_1];
	ld.param.u64 	%rd96, [_ZN3cub18CUB_300001_SM_10006detail10radix_sort31DeviceRadixSortSingleTileKernelINS1_5radix10policy_hubImmyE10Policy1000ELNS0_9SortOrderE0EmmyNS1_21identity_decomposer_tEEEvPKT1_PSA_PKT2_PSE_T3_iiT4__param_2];
	ld.param.u64 	%rd97, [_ZN3cub18CUB_300001_SM_10006detail10radix_sort31DeviceRadixSortSingleTileKernelINS1_5radix10policy_hubImmyE10Policy1000ELNS0_9SortOrderE0EmmyNS1_21identity_decomposer_tEEEvPKT1_PSA_PKT2_PSE_T3_iiT4__param_3];
	ld.param.u64 	%rd98, [_ZN3cub18CUB_300001_SM_10006detail10radix_sort31DeviceRadixSortSingleTileKernelINS1_5radix10policy_hubImmyE10Policy1000ELNS0_9SortOrderE0EmmyNS1_21identity_decomposer_tEEEvPKT1_PSA_PKT2_PSE_T3_iiT4__param_4];
	ld.param.u32 	%r84, [_ZN3cub18CUB_300001_SM_10006detail10radix_sort31DeviceRadixSortSingleTileKernelINS1_5radix10policy_hubImmyE10Policy1000ELNS0_9SortOrderE0EmmyNS1_21identity_decomposer_tEEEvPKT1_PSA_PKT2_PSE_T3_iiT4__param_5];
	ld.param.u32 	%r85, [_ZN3cub18CUB_300001_SM_10006detail10radix_sort31DeviceRadixSortSingleTileKernelINS1_5radix10policy_hubImmyE10Policy1000ELNS0_9SortOrderE0EmmyNS1_21identity_decomposer_tEEEvPKT1_PSA_PKT2_PSE_T3_iiT4__param_6];
	cvta.to.global.u64 	%rd101, %rd100;
	cvt.u32.u64 	%r1, %rd98;
	mov.u32 	%r2, %tid.x;
	mul.lo.s32 	%r3, %r2, 9;
	setp.ge.s32 	%p1, %r3, %r1;
	mul.wide.u32 	%rd102, %r3, 8;
	add.s64 	%rd1, %rd101, %rd102;
	mov.b64 	%rd183, -1;
	@%p1 bra 	$L__BB28_2;
	ld.global.u64 	%rd183, [%rd1];
$L__BB28_2:
	add.s32 	%r4, %r3, 1;
	setp.ge.s32 	%p2, %r4, %r1;
	mov.b64 	%rd182, -1;
	@%p2 bra 	$L__BB28_4;
	ld.global.u64 	%rd182, [%rd1+8];
$L__BB28_4:
	add.s32 	%r5, %r3, 2;
	setp.ge.s32 	%p3, %r5, %r1;
	mov.b64 	%rd181, -1;
	@%p3 bra 	$L__BB28_6;
	ld.global.u64 	%rd181, [%rd1+16];
$L__BB28_6:
	add.s32 	%r6, %r3, 3;
	setp.ge.s32 	%p4, %r6, %r1;
	mov.b64 	%rd180, -1;
	@%p4 bra 	$L__BB28_8;
	ld.global.u64 	%rd180, [%rd1+24];
$L__BB28_8:
	add.s32 	%r7, %r3, 4;
	setp.ge.s32 	%p5, %r7, %r1;
	mov.b64 	%rd179, -1;
	@%p5 bra 	$L__BB28_10;
	ld.global.u64 	%rd179, [%rd1+32];
$L__BB28_10:
	add.s32 	%r8, %r3, 5;
	setp.ge.s32 	%p6, %r8, %r1;
	mov.b64 	%rd178, -1;
	@%p6 bra 	$L__BB28_12;
	ld.global.u64 	%rd178, [%rd1+40];
$L__BB28_12:
	add.s32 	%r9, %r3, 6;
	setp.ge.s32 	%p7, %r9, %r1;
	mov.b64 	%rd177, -1;
	@%p7 bra 	$L__BB28_14;
	ld.global.u64 	%rd177, [%rd1+48];
$L__BB28_14:
	add.s32 	%r10, %r3, 7;
	setp.ge.s32 	%p8, %r10, %r1;
	mov.b64 	%rd176, -1;
	@%p8 bra 	$L__BB28_16;
	ld.global.u64 	%rd176, [%rd1+56];
$L__BB28_16:
	add.s32 	%r11, %r3, 8;
	setp.ge.s32 	%p9, %r11, %r1;
	mov.b64 	%rd175, -1;
	@%p9 bra 	$L__BB28_18;
	ld.global.u64 	%rd175, [%rd1+64];
$L__BB28_18:
	bar.sync 	0;
	mov.b64 	{%r86, %r87}, %rd98;
	shfl.sync.idx.b32	%r12|%p10, %r86, 0, 31, -1;
	shfl.sync.idx.b32	%r88|%p11, %r87, 0, 31, -1;
	mov.b64 	%rd20, {%r12, %r88};
	setp.ge.s32 	%p12, %r3, %r12;
	cvta.to.global.u64 	%rd112, %rd96;
	add.s64 	%rd21, %rd112, %rd102;
	@%p12 bra 	$L__BB28_20;
	ld.global.u64 	%rd192, [%rd21];
$L__BB28_20:
	setp.ge.s32 	%p13, %r4, %r12;
	@%p13 bra 	$L__BB28_22;
	ld.global.u64 	%rd191, [%rd21+8];
$L__BB28_22:
	setp.ge.s32 	%p14, %r5, %r12;
	@%p14 bra 	$L__BB28_24;
	ld.global.u64 	%rd190, [%rd21+16];
$L__BB28_24:
	setp.ge.s32 	%p15, %r6, %r12;
	@%p15 bra 	$L__BB28_26;
	ld.global.u64 	%rd189, [%rd21+24];
$L__BB28_26:
	setp.ge.s32 	%p16, %r7, %r12;
	@%p16 bra 	$L__BB28_28;
	ld.global.u64 	%rd188, [%rd21+32];
$L__BB28_28:
	setp.ge.s32 	%p17, %r8, %r12;
	@%p17 bra 	$L__BB28_30;
	ld.global.u64 	%rd187, [%rd21+40];
$L__BB28_30:
	setp.ge.s32 	%p18, %r9, %r12;
	@%p18 bra 	$L__BB28_32;
	ld.global.u64 	%rd186, [%rd21+48];
$L__BB28_32:
	setp.ge.s32 	%p19, %r10, %r12;
	@%p19 bra 	$L__BB28_34;
	ld.global.u64 	%rd185, [%rd21+56];
$L__BB28_34:
	setp.ge.s32 	%p20, %r11, %r12;
	@%p20 bra 	$L__BB28_36;
	ld.global.u64 	%rd184, [%rd21+64];
$L__BB28_36:
	bar.sync 	0;
	shr.u32 	%r13, %r2, 5;
	shl.b32 	%r90, %r2, 2;
	mov.u32 	%r91, _ZZN3cub18CUB_300001_SM_10006detail10radix_sort31DeviceRadixSortSingleTileKernelINS1_5radix10policy_hubImmyE10Policy1000ELNS0_9SortOrderE0EmmyNS1_21identity_decomposer_tEEEvPKT1_PSA_PKT2_PSE_T3_iiT4_E12temp_storage;
	add.s32 	%r14, %r91, %r90;
	shl.b32 	%r92, %r2, 7;
	add.s32 	%r15, %r14, %r92;
	shl.b32 	%r93, %r13, 2;
	add.s32 	%r94, %r91, %r93;
	add.s32 	%r16, %r94, 33792;
	mad.lo.s32 	%r17, %r2, -60, %r15;
	add.s32 	%r357, %r84, 6;
	sub.s32 	%r356, %r85, %r84;
$L__BB28_37:
	add.s32 	%r105, %r357, -6;
	min.s32 	%r95, %r356, 6;
	mov.b32 	%r134, 0;
	st.shared.u32 	[%r14], %r134;
	st.shared.u32 	[%r14+1024], %r134;
	st.shared.u32 	[%r14+2048], %r134;
	st.shared.u32 	[%r14+3072], %r134;
	st.shared.u32 	[%r14+4096], %r134;
	st.shared.u32 	[%r14+5120], %r134;
	st.shared.u32 	[%r14+6144], %r134;
	st.shared.u32 	[%r14+7168], %r134;
	st.shared.u32 	[%r14+8192], %r134;
	st.shared.u32 	[%r14+9216], %r134;
	st.shared.u32 	[%r14+10240], %r134;
	st.shared.u32 	[%r14+11264], %r134;
	st.shared.u32 	[%r14+12288], %r134;
	st.shared.u32 	[%r14+13312], %r134;
	st.shared.u32 	[%r14+14336], %r134;
	st.shared.u32 	[%r14+15360], %r134;
	st.shared.u32 	[%r14+16384], %r134;
	st.shared.u32 	[%r14+17408], %r134;
	st.shared.u32 	[%r14+18432], %r134;
	st.shared.u32 	[%r14+19456], %r134;
	st.shared.u32 	[%r14+20480], %r134;
	st.shared.u32 	[%r14+21504], %r134;
	st.shared.u32 	[%r14+22528], %r134;
	st.shared.u32 	[%r14+23552], %r134;
	st.shared.u32 	[%r14+24576], %r134;
	st.shared.u32 	[%r14+25600], %r134;
	st.shared.u32 	[%r14+26624], %r134;
	st.shared.u32 	[%r14+27648], %r134;
	st.shared.u32 	[%r14+28672], %r134;
	st.shared.u32 	[%r14+29696], %r134;
	st.shared.u32 	[%r14+30720], %r134;
	st.shared.u32 	[%r14+31744], %r134;
	st.shared.u32 	[%r14+32768], %r134;
	mov.b64 	%rd123, 1;
	// begin inline asm
	shl.b64 %rd122, %rd123, %r95;
	// end inline asm
	add.s64 	%rd125, %rd122, -1;
	// begin inline asm
	shl.b64 %rd124, %rd125, %r134;
	// end inline asm
	// begin inline asm
	shr.b64 %rd126, %rd183, %r105;
	// end inline asm
	cvt.u32.u64 	%r137, %rd126;
	cvt.u32.u64 	%r138, %rd124;
	and.b32  	%r139, %r138, %r137;
	shl.b32 	%r140, %r139, 10;
	and.b32  	%r141, %r140, 31744;
	add.s32 	%r142, %r14, %r141;
	shr.u32 	%r143, %r139, 4;
	and.b32  	%r144, %r143, 268435454;
	add.s32 	%r23, %r142, %r144;
	ld.shared.u16 	%rs1, [%r23];
	add.s16 	%rs10, %rs1, 1;
	st.shared.u16 	[%r23], %rs10;
	// begin inline asm
	shr.b64 %rd128, %rd182, %r105;
	// end inline asm
	cvt.u32.u64 	%r145, %rd128;
	and.b32  	%r146, %r138, %r145;
	shl.b32 	%r147, %r146, 10;
	and.b32  	%r148, %r147, 31744;
	add.s32 	%r149, %r14, %r148;
	shr.u32 	%r150, %r146, 4;
	and.b32  	%r151, %r150, 268435454;
	add.s32 	%r24, %r149, %r151;
	ld.shared.u16 	%rs2, [%r24];
	add.s16 	%rs11, %rs2, 1;
	st.shared.u16 	[%r24], %rs11;
	// begin inline asm
	shr.b64 %rd130, %rd181, %r105;
	// end inline asm
	cvt.u32.u64 	%r152, %rd130;
	and.b32  	%r153, %r138, %r152;
	shl.b32 	%r154, %r153, 10;
	and.b32  	%r155, %r154, 31744;
	add.s32 	%r156, %r14, %r155;
	shr.u32 	%r157, %r153, 4;
	and.b32  	%r158, %r157, 268435454;
	add.s32 	%r25, %r156, %r158;
	ld.shared.u16 	%rs3, [%r25];
	add.s16 	%rs12, %rs3, 1;
	st.shared.u16 	[%r25], %rs12;
	// begin inline asm
	shr.b64 %rd132, %rd180, %r105;
	// end inline asm
	cvt.u32.u64 	%r159, %rd132;
	and.b32  	%r160, %r138, %r159;
	shl.b32 	%r161, %r160, 10;
	and.b32  	%r162, %r161, 31744;
	add.s32 	%r163, %r14, %r162;
	shr.u32 	%r164, %r160, 4;
	and.b32  	%r165, %r164, 268435454;
	add.s32 	%r26, %r163, %r165;
	ld.shared.u16 	%rs4, [%r26];
	add.s16 	%rs13, %rs4, 1;
	st.shared.u16 	[%r26], %rs13;
	// begin inline asm
	shr.b64 %rd134, %rd179, %r105;
	// end inline asm
	cvt.u32.u64 	%r166, %rd134;
	and.b32  	%r167, %r138, %r166;
	shl.b32 	%r168, %r167, 10;
	and.b32  	%r169, %r168, 31744;
	add.s32 	%r170, %r14, %r169;
	shr.u32 	%r171, %r167, 4;
	and.b32  	%r172, %r171, 268435454;
	add.s32 	%r27, %r170, %r172;
	ld.shared.u16 	%rs5, [%r27];
	add.s16 	%rs14, %rs5, 1;
	st.shared.u16 	[%r27], %rs14;
	// begin inline asm
	shr.b64 %rd136, %rd178, %r105;
	// end inline asm
	cvt.u32.u64 	%r173, %rd136;
	and.b32  	%r174, %r138, %r173;
	shl.b32 	%r175, %r174, 10;
	and.b32  	%r176, %r175, 31744;
	add.s32 	%r177, %r14, %r176;
	shr.u32 	%r178, %r174, 4;
	and.b32  	%r179, %r178, 268435454;
	add.s32 	%r28, %r177, %r179;
	ld.shared.u16 	%rs6, [%r28];
	add.s16 	%rs15, %rs6, 1;
	st.shared.u16 	[%r28], %rs15;
	// begin inline asm
	shr.b64 %rd138, %rd177, %r105;
	// end inline asm
	cvt.u32.u64 	%r180, %rd138;
	and.b32  	%r181, %r138, %r180;
	shl.b32 	%r182, %r181, 10;
	and.b32  	%r183, %r182, 31744;
	add.s32 	%r184, %r14, %r183;
	shr.u32 	%r185, %r181, 4;
	and.b32  	%r186, %r185, 268435454;
	add.s32 	%r29, %r184, %r186;
	ld.shared.u16 	%rs7, [%r29];
	add.s16 	%rs16, %rs7, 1;
	st.shared.u16 	[%r29], %rs16;
	// begin inline asm
	shr.b64 %rd140, %rd176, %r105;
	// end inline asm
	cvt.u32.u64 	%r187, %rd140;
	and.b32  	%r188, %r138, %r187;
	shl.b32 	%r189, %r188, 10;
	and.b32  	%r190, %r189, 31744;
	add.s32 	%r191, %r14, %r190;
	shr.u32 	%r192, %r188, 4;
	and.b32  	%r193, %r192, 268435454;
	add.s32 	%r30, %r191, %r193;
	ld.shared.u16 	%rs8, [%r30];
	add.s16 	%rs17, %rs8, 1;
	st.shared.u16 	[%r30], %rs17;
	// begin inline asm
	shr.b64 %rd142, %rd175, %r105;
	// end inline asm
	cvt.u32.u64 	%r194, %rd142;
	and.b32  	%r195, %r138, %r194;
	shl.b32 	%r196, %r195, 10;
	and.b32  	%r197, %r196, 31744;
	add.s32 	%r198, %r14, %r197;
	shr.u32 	%r199, %r195, 4;
	and.b32  	%r200, %r199, 268435454;
	add.s32 	%r31, %r198, %r200;
	ld.shared.u16 	%rs9, [%r31];
	add.s16 	%rs18, %rs9, 1;
	st.shared.u16 	[%r31], %rs18;
	bar.sync 	0;
	ld.shared.u32 	%r32, [%r15];
	ld.shared.u32 	%r201, [%r15+4];
	ld.shared.u32 	%r202, [%r15+8];
	ld.shared.u32 	%r203, [%r15+12];
	ld.shared.u32 	%r204, [%r15+16];
	ld.shared.u32 	%r205, [%r15+20];
	ld.shared.u32 	%r206, [%r15+24];
	ld.shared.u32 	%r207, [%r15+28];
	ld.shared.u32 	%r208, [%r15+32];
	ld.shared.u32 	%r209, [%r15+36];
	ld.shared.u32 	%r210, [%r15+40];
	ld.shared.u32 	%r211, [%r15+44];
	ld.shared.u32 	%r212, [%r15+48];
	ld.shared.u32 	%r213, [%r15+52];
	ld.shared.u32 	%r214, [%r15+56];
	ld.shared.u32 	%r215, [%r15+60];
	ld.shared.u32 	%r216, [%r15+64];
	ld.shared.u32 	%r217, [%r15+68];
	ld.shared.u32 	%r218, [%r15+72];
	ld.shared.u32 	%r219, [%r15+76];
	ld.shared.u32 	%r220, [%r15+80];
	ld.shared.u32 	%r221, [%r15+84];
	ld.shared.u32 	%r222, [%r15+88];
	ld.shared.u32 	%r223, [%r15+92];
	ld.shared.u32 	%r224, [%r15+96];
	ld.shared.u32 	%r225, [%r15+100];
	ld.shared.u32 	%r226, [%r15+104];
	ld.shared.u32 	%r227, [%r15+108];
	ld.shared.u32 	%r228, [%r15+112];
	ld.shared.u32 	%r229, [%r15+116];
	ld.shared.u32 	%r230, [%r15+120];
	ld.shared.u32 	%r231, [%r15+124];
	ld.shared.u32 	%r232, [%r15+128];
	add.s32 	%r33, %r201, %r32;
	add.s32 	%r34, %r202, %r33;
	add.s32 	%r35, %r203, %r34;
	add.s32 	%r36, %r204, %r35;
	add.s32 	%r37, %r205, %r36;
	add.s32 	%r38, %r206, %r37;
	add.s32 	%r39, %r207, %r38;
	add.s32 	%r40, %r208, %r39;
	add.s32 	%r41, %r209, %r40;
	add.s32 	%r42, %r210, %r41;
	add.s32 	%r43, %r211, %r42;
	add.s32 	%r44, %r212, %r43;
	add.s32 	%r45, %r213, %r44;
	add.s32 	%r46, %r214, %r45;
	add.s32 	%r47, %r215, %r46;
	add.s32 	%r48, %r216, %r47;
	add.s32 	%r49, %r217, %r48;
	add.s32 	%r50, %r218, %r49;
	add.s32 	%r51, %r219, %r50;
	add.s32 	%r52, %r220, %r51;
	add.s32 	%r53, %r221, %r52;
	add.s32 	%r54, %r222, %r53;
	add.s32 	%r55, %r223, %r54;
	add.s32 	%r56, %r224, %r55;
	add.s32 	%r57, %r225, %r56;
	add.s32 	%r58, %r226, %r57;
	add.s32 	%r59, %r227, %r58;
	add.s32 	%r60, %r228, %r59;
	add.s32 	%r61, %r229, %r60;
	add.s32 	%r62, %r230, %r61;
	add.s32 	%r63, %r231, %r62;
	add.s32 	%r111, %r232, %r63;
	// begin inline asm
	mov.u32 %r106, %laneid;
	// end inline asm
	mov.b32 	%r109, 1;
	mov.b32 	%r136, -1;
	// begin inline asm
	{  .reg .u32 r0;  .reg .pred p;  shfl.sync.up.b32 r0|p, %r111, %r109, %r134, %r136;  @p add.u32 r0, r0, %r111;  mov.u32 %r107, r0;}
	// end inline asm
	mov.b32 	%r115, 2;
	// begin inline asm
	{  .reg .u32 r0;  .reg .pred p;  shfl.sync.up.b32 r0|p, %r107, %r115, %r134, %r136;  @p add.u32 r0, r0, %r107;  mov.u32 %r113, r0;}
	// end inline asm
	mov.b32 	%r121, 4;
	// begin inline asm
	{  .reg .u32 r0;  .reg .pred p;  shfl.sync.up.b32 r0|p, %r113, %r121, %r134, %r136;  @p add.u32 r0, r0, %r113;  mov.u32 %r119, r0;}
	// end inline asm
	mov.b32 	%r127, 8;
	// begin inline asm
	{  .reg .u32 r0;  .reg .pred p;  shfl.sync.up.b32 r0|p, %r119, %r127, %r134, %r136;  @p add.u32 r0, r0, %r119;  mov.u32 %r125, r0;}
	// end inline asm
	mov.b32 	%r133, 16;
	// begin inline asm
	{  .reg .u32 r0;  .reg .pred p;  shfl.sync.up.b32 r0|p, %r125, %r133, %r134, %r136;  @p add.u32 r0, r0, %r125;  mov.u32 %r131, r0;}
	// end inline asm
	setp.ne.s32 	%p21, %r106, 31;
	@%p21 bra 	$L__BB28_39;
	st.shared.u32 	[%r16], %r131;
$L__BB28_39:
	sub.s32 	%r233, %r131, %r111;
	setp.gt.u32 	%p22, %r2, 31;
	setp.eq.s32 	%p23, %r13, 7;
	setp.eq.s32 	%p24, %r13, 6;
	setp.eq.s32 	%p25, %r13, 5;
	setp.eq.s32 	%p26, %r13, 4;
	setp.eq.s32 	%p27, %r13, 3;
	setp.eq.s32 	%p28, %r13, 2;
	setp.eq.s32 	%p29, %r13, 1;
	bar.sync 	0;
	ld.shared.v4.u32 	{%r234, %r235, %r236, %r237}, [_ZZN3cub18CUB_300001_SM_10006detail10radix_sort31DeviceRadixSortSingleTileKernelINS1_5radix10policy_hubImmyE10Policy1000ELNS0_9SortOrderE0EmmyNS1_21identity_decomposer_tEEEvPKT1_PSA_PKT2_PSE_T3_iiT4_E12temp_storage+33792];
	selp.b32 	%r238, %r234, %r358, %p29;
	add.s32 	%r239, %r235, %r234;
	selp.b32 	%r240, %r239, %r238, %p28;
	add.s32 	%r241, %r239, %r236;
	selp.b32 	%r242, %r241, %r240, %p27;
	add.s32 	%r243, %r241, %r237;
	selp.b32 	%r244, %r243, %r242, %p26;
	ld.shared.v4.u32 	{%r245, %r246, %r247, %r248}, [_ZZN3cub18CUB_300001_SM_10006detail10radix_sort31DeviceRadixSortSingleTileKernelINS1_5radix10policy_hubImmyE10Policy1000ELNS0_9SortOrderE0EmmyNS1_21identity_decomposer_tEEEvPKT1_PSA_PKT2_PSE_T3_iiT4_E12temp_storage+33808];
	add.s32 	%r249, %r243, %r245;
	selp.b32 	%r250, %r249, %r244, %p25;
	add.s32 	%r251, %r249, %r246;
	selp.b32 	%r252, %r251, %r250, %p24;
	add.s32 	%r253, %r251, %r247;
	selp.b32 	%r358, %r253, %r252, %p23;
	add.s32 	%r68, %r253, %r248;
	setp.ne.s32 	%p30, %r106, 0;
	selp.b32 	%r254, %r233, 0, %p30;
	add.s32 	%r255, %r358, %r254;
	or.pred  	%p31, %p22, %p30;
	selp.b32 	%r359, %r255, %r233, %p22;
	@%p31 bra 	$L__BB28_41;
	shl.b32 	%r359, %r68, 16;
	st.shared.u32 	[_ZZN3cub18CUB_300001_SM_10006detail10radix_sort31DeviceRadixSortSingleTileKernelINS1_5radix10policy_hubImmyE10Policy1000ELNS0_9SortOrderE0EmmyNS1_21identity_decomposer_tEEEvPKT1_PSA_PKT2_PSE_T3_iiT4_E12temp_storage+33832], %r359;
$L__BB28_41:
	setp.eq.s32 	%p32, %r2, 0;
	bar.sync 	0;
	ld.shared.u32 	%r256, [_ZZN3cub18CUB_300001_SM_10006detail10radix_sort31DeviceRadixSortSingleTileKernelINS1_5radix10policy_hubImmyE10Policy1000ELNS0_9SortOrderE0EmmyNS1_21identity_decomposer_tEEEvPKT1_PSA_PKT2_PSE_T3_iiT4_E12temp_storage+33832];
	selp.b32 	%r257, 0, %r256, %p32;
	add.s32 	%r258, %r359, %r257;
	add.s32 	%r259, %r32, %r258;
	add.s32 	%r260, %r33, %r258;
	add.s32 	%r261, %r34, %r258;
	add.s32 	%r262, %r35, %r258;
	add.s32 	%r263, %r36, %r258;
	add.s32 	%r264, %r37, %r258;
	add.s32 	%r265, %r38, %r258;
	add.s32 	%r266, %r39, %r258;
	add.s32 	%r267, %r40, %r258;
	add.s32 	%r268, %r41, %r258;
	add.s32 	%r269, %r42, %r258;
	add.s32 	%r270, %r43, %r258;
	add.s32 	%r271, %r44, %r258;
	add.s32 	%r272, %r45, %r258;
	add.s32 	%r273, %r46, %r258;
	add.s32 	%r274, %r47, %r258;
	add.s32 	%r275, %r48, %r258;
	add.s32 	%r276, %r49, %r258;
	add.s32 	%r277, %r50, %r258;
	add.s32 	%r278, %r51, %r258;
	add.s32 	%r279, %r52, %r258;
	add.s32 	%r280, %r53, %r258;
	add.s32 	%r281, %r54, %r258;
	add.s32 	%r282, %r55, %r258;
	add.s32 	%r283, %r56, %r258;
	add.s32 	%r284, %r57, %r258;
	add.s32 	%r285, %r58, %r258;
	add.s32 	%r286, %r59, %r258;
	add.s32 	%r287, %r60, %r258;
	add.s32 	%r288, %r61, %r258;
	add.s32 	%r289, %r62, %r258;
	add.s32 	%r290, %r63, %r258;
	st.shared.u32 	[%r15], %r258;
	st.shared.u32 	[%r15+4], %r259;
	st.shared.u32 	[%r15+8], %r260;
	st.shared.u32 	[%r15+12], %r261;
	st.shared.u32 	[%r15+16], %r262;
	st.shared.u32 	[%r15+20], %r263;
	st.shared.u32 	[%r15+24], %r264;
	st.shared.u32 	[%r15+28], %r265;
	st.shared.u32 	[%r15+32], %r266;
	st.shared.u32 	[%r15+36], %r267;
	st.shared.u32 	[%r15+40], %r268;
	st.shared.u32 	[%r15+44], %r269;
	st.shared.u32 	[%r15+48], %r270;
	st.shared.u32 	[%r15+52], %r271;
	st.shared.u32 	[%r15+56], %r272;
	st.shared.u32 	[%r15+60], %r273;
	st.shared.u32 	[%r15+64], %r274;
	st.shared.u32 	[%r15+68], %r275;
	st.shared.u32 	[%r15+72], %r276;
	st.shared.u32 	[%r15+76], %r277;
	st.shared.u32 	[%r15+80], %r278;
	st.shared.u32 	[%r15+84], %r279;
	st.shared.u32 	[%r15+88], %r280;
	st.shared.u32 	[%r15+92], %r281;
	st.shared.u32 	[%r15+96], %r282;
	st.shared.u32 	[%r15+100], %r283;
	st.shared.u32 	[%r15+104], %r284;
	st.shared.u32 	[%r15+108], %r285;
	st.shared.u32 	[%r15+112], %r286;
	st.shared.u32 	[%r15+116], %r287;
	st.shared.u32 	[%r15+120], %r288;
	st.shared.u32 	[%r15+124], %r289;
	st.shared.u32 	[%r15+128], %r290;
	bar.sync 	0;
	cvt.u32.u16 	%r291, %rs1;
	ld.shared.u16 	%r292, [%r23];
	add.s32 	%r72, %r292, %r291;
	cvt.u32.u16 	%r293, %rs2;
	ld.shared.u16 	%r294, [%r24];
	add.s32 	%r73, %r294, %r293;
	cvt.u32.u16 	%r295, %rs3;
	ld.shared.u16 	%r296, [%r25];
	add.s32 	%r74, %r296, %r295;
	cvt.u32.u16 	%r297, %rs4;
	ld.shared.u16 	%r298, [%r26];
	add.s32 	%r75, %r298, %r297;
	cvt.u32.u16 	%r299, %rs5;
	ld.shared.u16 	%r300, [%r27];
	add.s32 	%r76, %r300, %r299;
	cvt.u32.u16 	%r301, %rs6;
	ld.shared.u16 	%r302, [%r28];
	add.s32 	%r77, %r302, %r301;
	cvt.u32.u16 	%r303, %rs7;
	ld.shared.u16 	%r304, [%r29];
	add.s32 	%r78, %r304, %r303;
	cvt.u32.u16 	%r305, %rs8;
	ld.shared.u16 	%r306, [%r30];
	add.s32 	%r79, %r306, %r305;
	cvt.u32.u16 	%r307, %rs9;
	ld.shared.u16 	%r308, [%r31];
	add.s32 	%r80, %r308, %r307;
	bar.sync 	0;
	setp.lt.s32 	%p33, %r357, %r85;
	@%p33 bra 	$L__BB28_61;
	cvt.u64.u32 	%rd144, %r2;
	shl.b32 	%r309, %r72, 3;
	mov.u32 	%r310, _ZZN3cub18CUB_300001_SM_10006detail10radix_sort31DeviceRadixSortSingleTileKernelINS1_5radix10policy_hubImmyE10Policy1000ELNS0_9SortOrderE0EmmyNS1_21identity_decomposer_tEEEvPKT1_PSA_PKT2_PSE_T3_iiT4_E12temp_storage;
	add.s32 	%r311, %r310, %r309;
	st.shared.u64 	[%r311], %rd183;
	shl.b32 	%r312, %r73, 3;
	add.s32 	%r313, %r310, %r312;
	st.shared.u64 	[%r313], %rd182;
	shl.b32 	%r314, %r74, 3;
	add.s32 	%r315, %r310, %r314;
	st.shared.u64 	[%r315], %rd181;
	shl.b32 	%r316, %r75, 3;
	add.s32 	%r317, %r310, %r316;
	st.shared.u64 	[%r317], %rd180;
	shl.b32 	%r318, %r76, 3;
	add.s32 	%r319, %r310, %r318;
	st.shared.u64 	[%r319], %rd179;
	shl.b32 	%r320, %r77, 3;
	add.s32 	%r321, %r310, %r320;
	st.shared.u64 	[%r321], %rd178;
	shl.b32 	%r322, %r78, 3;
	add.s32 	%r323, %r310, %r322;
	st.shared.u64 	[%r323], %rd177;
	shl.b32 	%r324, %r79, 3;
	add.s32 	%r325, %r310, %r324;
	st.shared.u64 	[%r325], %rd176;
	shl.b32 	%r326, %r80, 3;
	add.s32 	%r327, %r310, %r326;
	st.shared.u64 	[%r327], %rd175;
	bar.sync 	0;
	shl.b32 	%r328, %r2, 6;
	sub.s32 	%r81, %r17, %r328;
	ld.shared.u64 	%rd58, [%r81];
	ld.shared.u64 	%rd59, [%r81+2048];
	ld.shared.u64 	%rd60, [%r81+4096];
	ld.shared.u64 	%rd61, [%r81+6144];
	ld.shared.u64 	%rd62, [%r81+8192];
	ld.shared.u64 	%rd63, [%r81+10240];
	ld.shared.u64 	%rd64, [%r81+12288];
	ld.shared.u64 	%rd65, [%r81+14336];
	ld.shared.u64 	%rd66, [%r81+16384];
	bar.sync 	0;
	st.shared.u64 	[%r311], %rd192;
	st.shared.u64 	[%r313], %rd191;
	st.shared.u64 	[%r315], %rd190;
	st.shared.u64 	[%r317], %rd189;
	st.shared.u64 	[%r319], %rd188;
	st.shared.u64 	[%r321], %rd187;
	st.shared.u64 	[%r323], %rd186;
	st.shared.u64 	[%r325], %rd185;
	st.shared.u64 	[%r327], %rd184;
	bar.sync 	0;
	ld.shared.u64 	%rd67, [%r81+2048];
	ld.shared.u64 	%rd68, [%r81+4096];
	ld.shared.u64 	%rd69, [%r81+6144];
	ld.shared.u64 	%rd70, [%r81+8192];
	ld.shared.u64 	%rd71, [%r81+10240];
	ld.shared.u64 	%rd72, [%r81+12288];
	ld.shared.u64 	%rd73, [%r81+14336];
	ld.shared.u64 	%rd74, [%r81+16384];
	setp.gt.u64 	%p34, %rd20, %rd144;
	cvta.to.global.u64 	%rd145, %rd95;
	mul.wide.u32 	%rd146, %r2, 8;
	add.s64 	%rd75, %rd145, %rd146;
	cvta.to.global.u64 	%rd147, %rd97;
	add.s64 	%rd76, %rd147, %rd146;
	@%p34 bra 	$L__BB28_43;
	bra.uni 	$L__BB28_44;
$L__BB28_43:
	ld.shared.u64 	%rd148, [%r81];
	st.global.u64 	[%rd75], %rd58;
	st.global.u64 	[%rd76], %rd148;
$L__BB28_44:
	add.s32 	%r329, %r2, 256;
	cvt.u64.u32 	%rd149, %r329;
	setp.le.u64 	%p35, %rd20, %rd149;
	@%p35 bra 	$L__BB28_46;
	st.global.u64 	[%rd75+2048], %rd59;
	st.global.u64 	[%rd76+2048], %rd67;
$L__BB28_46:
	add.s32 	%r330, %r2, 512;
	cvt.u64.u32 	%rd150, %r330;
	setp.le.u64 	%p36, %rd20, %rd150;
	@%p36 bra 	$L__BB28_48;
	st.global.u64 	[%rd75+4096], %rd60;
	st.global.u64 	[%rd76+4096], %rd68;
$L__BB28_48:
	add.s32 	%r331, %r2, 768;
	cvt.u64.u32 	%rd151, %r331;
	setp.le.u64 	%p37, %rd20, %rd151;
	@%p37 bra 	$L__BB28_50;
	st.global.u64 	[%rd75+6144], %rd61;
	st.global.u64 	[%rd76+6144], %rd69;
$L__BB28_50:
	or.b32  	%r332, %r2, 1024;
	cvt.u64.u32 	%rd152, %r332;
	setp.le.u64 	%p38, %rd20, %rd152;
	@%p38 bra 	$L__BB28_52;
	st.global.u64 	[%rd75+8192], %rd62;
	st.global.u64 	[%rd76+8192], %rd70;
$L__BB28_52:
	add.s32 	%r333, %r2, 1280;
	cvt.u64.u32 	%rd153, %r333;
	setp.le.u64 	%p39, %rd20, %rd153;
	@%p39 bra 	$L__BB28_54;
	st.global.u64 	[%rd75+10240], %rd63;
	st.global.u64 	[%rd76+10240], %rd71;
$L__BB28_54:
	add.s32 	%r334, %r2, 1536;
	cvt.u64.u32 	%rd154, %r334;
	setp.le.u64 	%p40, %rd20, %rd154;
	@%p40 bra 	$L__BB28_56;
	st.global.u64 	[%rd75+12288], %rd64;
	st.global.u64 	[%rd76+12288], %rd72;
$L__BB28_56:
	add.s32 	%r335, %r2, 1792;
	cvt.u64.u32 	%rd155, %r335;
	setp.le.u64 	%p41, %rd20, %rd155;
	@%p41 bra 	$L__BB28_58;
	st.global.u64 	[%rd75+14336], %rd65;
	st.global.u64 	[%rd76+14336], %rd73;
$L__BB28_58:
	or.b32  	%r336, %r2, 2048;
	cvt.u64.u32 	%rd156, %r336;
	setp.le.u64 	%p42, %rd20, %rd156;
	@%p42 bra 	$L__BB28_60;
	st.global.u64 	[%rd75+16384], %rd66;
	st.global.u64 	[%rd76+16384], %rd74;
$L__BB28_60:
	ret;
$L__BB28_61:
	shl.b32 	%r337, %r72, 3;
	mov.u32 	%r338, _ZZN3cub18CUB_300001_SM_10006detail10radix_sort31DeviceRadixSortSingleTileKernelINS1_5radix10policy_hubImmyE10Policy1000ELNS0_9SortOrderE0EmmyNS1_21identity_decomposer_tEEEvPKT1_PSA_PKT2_PSE_T3_iiT4_E12temp_storage;
	add.s32 	%r339, %r338, %r337;
	st.shared.u64 	[%r339], %rd183;
	shl.b32 	%r340, %r73, 3;
	add.s32 	%r341, %r338, %r340;
	st.shared.u64 	[%r341], %rd182;
	shl.b32 	%r342, %r74, 3;
	add.s32 	%r343, %r338, %r342;
	st.shared.u64 	[%r343], %rd181;
	shl.b32 	%r344, %r75, 3;
	add.s32 	%r345, %r338, %r344;
	st.shared.u64 	[%r345], %rd180;
	shl.b32 	%r346, %r76, 3;
	add.s32 	%r347, %r338, %r346;
	st.shared.u64 	[%r347], %rd179;
	shl.b32 	%r348, %r77, 3;
	add.s32 	%r349, %r338, %r348;
	st.shared.u64 	[%r349], %rd178;
	shl.b32 	%r350, %r78, 3;
	add.s32 	%r351, %r338, %r350;
	st.shared.u64 	[%r351], %rd177;
	shl.b32 	%r352, %r79, 3;
	add.s32 	%r353, %r338, %r352;
	st.shared.u64 	[%r353], %rd176;
	shl.b32 	%r354, %r80, 3;
	add.s32 	%r355, %r338, %r354;
	st.shared.u64 	[%r355], %rd175;
	bar.sync 	0;
	ld.shared.u64 	%rd183, [%r17];
	ld.shared.u64 	%rd182, [%r17+8];
	ld.shared.u64 	%rd181, [%r17+16];
	ld.shared.u64 	%rd180, [%r17+24];
	ld.shared.u64 	%rd179, [%r17+32];
	ld.shared.u64 	%rd178, [%r17+40];
	ld.shared.u64 	%rd177, [%r17+48];
	ld.shared.u64 	%rd176, [%r17+56];
	ld.shared.u64 	%rd175, [%r17+64];
	bar.sync 	0;
	st.shared.u64 	[%r339], %rd192;
	st.shared.u64 	[%r341], %rd191;
	st.shared.u64 	[%r343], %rd190;
	st.shared.u64 	[%r345], %rd189;
	st.shared.u64 	[%r347], %rd188;
	st.shared.u64 	[%r349], %rd187;
	st.shared.u64 	[%r351], %rd186;
	st.shared.u64 	[%r353], %rd185;
	st.shared.u64 	[%r355], %rd184;
	bar.sync 	0;
	ld.shared.u64 	%rd192, [%r17];
	ld.shared.u64 	%rd191, [%r17+8];
	ld.shared.u64 	%rd190, [%r17+16];
	ld.shared.u64 	%rd189, [%r17+24];
	ld.shared.u64 	%rd188, [%r17+32];
	ld.shared.u64 	%rd187, [%r17+40];
	ld.shared.u64 	%rd186, [%r17+48];
	ld.shared.u64 	%rd185, [%r17+56];
	ld.shared.u64 	%rd184, [%r17+64];
	bar.sync 	0;
	add.s32 	%r357, %r357, 6;
	add.s32 	%r356, %r356, -6;
	bra.uni 	$L__BB28_37;

}
	// .globl	_ZN3cub18CUB_300001_SM_10006detail10radix_sort30DeviceRadixSortHistogramKernelINS1_5radix10policy_hubImmyE10Policy1000ELNS0_9SortOrderE0EmyNS1_21identity_decomposer_tEEEvPT2_PKT1_SA_iiT3_
.visible .entry _ZN3cub18CUB_300001_SM_10006detail10radix_sort30DeviceRadixSortHistogramKernelINS1_5radix10policy_hubImmyE10Policy1000ELNS0_9SortOrderE0EmyNS1_21identity_decomposer_tEEEvPT2_PKT1_SA_iiT3_(
	.param .u64 .ptr .align 1 _ZN3cub18CUB_300001_SM_10006detail10radix_sort30DeviceRadixSortHistogramKernelINS1_5radix10policy_hubImmyE10Policy1000ELNS0_9SortOrderE0EmyNS1_21identity_decomposer_tEEEvPT2_PKT1_SA_iiT3__param_0,
	.param .u64 .ptr .align 1 _ZN3cub18CUB_300001_SM_10006detail10radix_sort30DeviceRadixSortHistogramKernelINS1_5radix10policy_hubImmyE10Policy1000ELNS0_9SortOrderE0EmyNS1_21identity_decomposer_tEEEvPT2_PKT1_SA_iiT3__param_1,
	.param .u64 _ZN3cub18CUB_300001_SM_10006detail10radix_sort30DeviceRadixSortHistogramKernelINS1_5radix10policy_hubImmyE10Policy1000ELNS0_9SortOrderE0EmyNS1_21identity_decomposer_tEEEvPT2_PKT1_SA_iiT3__param_2,
	.param .u32 _ZN3cub18CUB_300001_SM_10006detail10radix_sort30DeviceRadixSortHistogramKernelINS1_5radix10policy_hubImmyE10Policy1000ELNS0_9SortOrderE0EmyNS1_21identity_decomposer_tEEEvPT2_PKT1_SA_iiT3__param_3,
	.param .u32 _ZN3cub18CUB_300001_SM_10006detail10radix_sort30DeviceRadixSortHistogramKernelINS1_5radix10policy_hubImmyE10Policy1000ELNS0_9SortOrderE0EmyNS1_21identity_decomposer_tEEEvPT2_PKT1_SA_iiT3__param_4,
	.param .align 1 .b8 _ZN3cub18CUB_300001_SM_10006detail10radix_sort30DeviceRadixSortHistogramKernelINS1_5radix10policy_hubImmyE10Policy1000ELNS0_9SortOrderE0EmyNS1_21identity_decomposer_tEEEvPT2_PKT1_SA_iiT3__param_5[1]
)
.maxntid 128
{
	.reg .pred 	%p<91>;
	.reg .b32 	%r<362>;
	.reg .b64 	%rd<263>;
	// demoted variable
	.shared .align 4 .b8 _ZZN3cub18CUB_300001_SM_10006detail10radix_sort30DeviceRadixSortHistogramKernelINS1_5radix10policy_hubImmyE10Policy1000ELNS0_9SortOrderE0EmyNS1_21identity_decomposer_tEEEvPT2_PKT1_SA_iiT3_E12temp_storage[8192];
	ld.param.u64 	%rd81, [_ZN3cub18CUB_300001_SM_10006detail10radix_sort30DeviceRadixSortHistogramKernelINS1_5radix10policy_hubImmyE10Policy1000ELNS0_9SortOrderE0EmyNS1_21identity_decomposer_tEEEvPT2_PKT1_SA_iiT3__param_0];
	ld.param.u64 	%rd82, [_ZN3cub18CUB_300001_SM_10006detail10radix_sort30DeviceRadixSortHistogramKernelINS1_5radix10policy_hubImmyE10Policy1000ELNS0_9SortOrderE0EmyNS1_21identity_decomposer_tEEEvPT2_PKT1_SA_iiT3__param_1];
	ld.param.u64 	%rd80, [_ZN3cub18CUB_300001_SM_10006detail10radix_sort30DeviceRadixSortHistogramKernelINS1_5radix10policy_hubImmyE10Policy1000ELNS0_9SortOrderE0EmyNS1_21identity_decomposer_tEEEvPT2_PKT1_SA_iiT3__param_2];
	ld.param.u32 	%r93, [_ZN3cub18CUB_300001_SM_10006detail10radix_sort30DeviceRadixSortHistogramKernelINS1_5radix10policy_hubImmyE10Policy1000ELNS0_9SortOrderE0EmyNS1_21identity_decomposer_tEEEvPT2_PKT1_SA_iiT3__param_3];
	ld.param.u32 	%r94, [_ZN3cub18CUB_300001_SM_10006detail10radix_sort30DeviceRadixSortHistogramKernelINS1_5radix10policy_hubImmyE10Policy1000ELNS0_9SortOrderE0EmyNS1_21identity_decomposer_tEEEvPT2_PKT1_SA_iiT3__param_4];
	cvta.to.global.u64 	%rd1, %rd82;
	cvta.to.global.u64 	%rd2, %rd81;
	setp.eq.s64 	%p2, %rd80, 0;
	@%p2 bra 	$L__BB29_153;
	sub.s32 	%r95, %r94, %r93;
	add.s32 	%r96, %r95, 7;
	shr.s32 	%r97, %r96, 31;
	shr.u32 	%r98, %r97, 29;
	add.s32 	%r99, %r96, %r98;
	shr.s32 	%r100, %r99, 3;
	mov.u32 	%r101, %tid.x;
	setp.gt.u32 	%p3, %r101, 255;
	setp.lt.s32 	%p4, %r96, 8;
	mov.u32 	%r102, %ctaid.x;
	shl.b32 	%r103, %r102, 11;
	cvt.u64.u32 	%rd3, %r103;
	mov.u32 	%r104, %nctaid.x;
	shl.b32 	%r105, %r104, 11;
	cvt.u64.u32 	%rd4, %r105;
	add.s32 	%r1, %r100, -1;
	and.b32  	%r2, %r100, 15;
	and.b32  	%r3, %r100, 7;
	add.s32 	%r4, %r3, -1;
	and.b32  	%r5, %r100, 3;
	or.pred  	%p1, %p3, %p4;
	shl.b32 	%r106, %r101, 2;
	mov.u32 	%r107, _ZZN3cub18CUB_300001_SM_10006detail10radix_sort30DeviceRadixSortHistogramKernelINS1_5radix10policy_hubImmyE10Policy1000ELNS0_9SortOrderE0EmyNS1_21identity_decomposer_tEEEvPT2_PKT1_SA_iiT3_E12temp_storage;
	add.s32 	%r6, %r107, %r106;
	and.b32  	%r7, %r100, 268435440;
	cvt.u64.u32 	%rd5, %r101;
	add.s32 	%r8, %r101, 128;
	add.s32 	%r9, %r101, 256;
	add.s32 	%r10, %r101, 512;
	add.s32 	%r11, %r101, 640;
	add.s32 	%r12, %r101, 768;
	add.s32 	%r13, %r101, 1920;
	and.b32  	%r14, %r100, 268435448;
	and.b32  	%r15, %r100, 1;
	neg.s32 	%r16, %r7;
	add.s32 	%r17, %r6, 8192;
	add.s64 	%rd84, %rd80, -1;
	shr.u64 	%rd85, %rd84, 30;
	add.s64 	%rd86, %rd85, 1;
	min.u64 	%rd6, %rd86, %rd80;
	mov.b64 	%rd230, 0;
$L__BB29_2:
	@%p1 bra 	$L__BB29_30;
	setp.lt.u32 	%p5, %r1, 15;
	mov.b32 	%r346, 0;
	@%p5 bra 	$L__BB29_6;
	mov.u32 	%r343, %r17;
	mov.u32 	%r344, %r16;
$L__BB29_5:
	.pragma "nounroll";
	mov.b32 	%r109, 0;
	st.shared.u32 	[%r343+-8192], %r109;
	st.shared.u32 	[%r343+-7168], %r109;
	st.shared.u32 	[%r343+-6144], %r109;
	st.shared.u32 	[%r343+-5120], %r109;
	st.shared.u32 	[%r343+-4096], %r109;
	st.shared.u32 	[%r343+-3072], %r109;
	st.shared.u32 	[%r343+-2048], %r109;
	st.shared.u32 	[%r343+-1024], %r109;
	st.shared.u32 	[%r343], %r109;
	st.shared.u32 	[%r343+1024], %r109;
	st.shared.u32 	[%r343+2048], %r109;
	st.shared.u32 	[%r343+3072], %r109;
	st.shared.u32 	[%r343+4096], %r109;
	st.shared.u32 	[%r343+5120], %r109;
	st.shared.u32 	[%r343+6144], %r109;
	st.shared.u32 	[%r343+7168], %r109;
	add.s32 	%r344, %r344, 16;
	add.s32 	%r343, %r343, 16384;
	setp.ne.s32 	%p6, %r344, 0;
	mov.u32 	%r346, %r7;
	@%p6 bra 	$L__BB29_5;
$L__BB29_6:
	add.s32 	%r23, %r2, -1;
	setp.eq.s32 	%p7, %r2, 0;
	@%p7 bra 	$L__BB29_16;
	setp.lt.u32 	%p8, %r23, 7;
	@%p8 bra 	$L__BB29_9;
	shl.b32 	%r110, %r346, 10;
	add.s32 	%r111, %r6, %r110;
	mov.b32 	%r112, 0;
	st.shared.u32 	[%r111], %r112;
	st.shared.u32 	[%r111+1024], %r112;
	st.shared.u32 	[%r111+2048], %r112;
	st.shared.u32 	[%r111+3072], %r112;
	st.shared.u32 	[%r111+4096], %r112;
	st.shared.u32 	[%r111+5120], %r112;
	st.shared.u32 	[%r111+6144], %r112;
	st.shared.u32 	[%r111+7168], %r112;
	add.s32 	%r346, %r346, 8;
$L__BB29_9:
	setp.eq.s32 	%p9, %r3, 0;
	@%p9 bra 	$L__BB29_16;
	setp.lt.u32 	%p10, %r4, 3;
	@%p10 bra 	$L__BB29_12;
	shl.b32 	%r113, %r346, 10;
	add.s32 	%r114, %r6, %r113;
	mov.b32 	%r115, 0;
	st.shared.u32 	[%r114], %r115;
	st.shared.u32 	[%r114+1024], %r115;
	st.shared.u32 	[%r114+2048], %r115;
	st.shared.u32 	[%r114+3072], %r115;
	add.s32 	%r346, %r346, 4;
$L__BB29_12:
	setp.eq.s32 	%p11, %r5, 0;
	@%p11 bra 	$L__BB29_16;
	setp.eq.s32 	%p12, %r5, 1;
	shl.b32 	%r116, %r346, 10;
	add.s32 	%r28, %r6, %r116;
	mov.b32 	%r117, 0;
	st.shared.u32 	[%r28], %r117;
	@%p12 bra 	$L__BB29_16;
	setp.eq.s32 	%p13, %r5, 2;
	mov.b32 	%r118, 0;
	st.shared.u32 	[%r28+1024], %r118;
	@%p13 bra 	$L__BB29_16;
	mov.b32 	%r119, 0;
	st.shared.u32 	[%r28+2048], %r119;
$L__BB29_16:
	cvt.u32.u64 	%r120, %rd5;
	setp.gt.u32 	%p14, %r120, 127;
	@%p14 bra 	$L__BB29_30;
	setp.lt.u32 	%p15, %r1, 15;
	mov.b32 	%r350, 0;
	@%p15 bra 	$L__BB29_20;
	mov.b32 	%r348, 0;
$L__BB29_19:
	.pragma "nounroll";
	shl.b32 	%r123, %r348, 10;
	add.s32 	%r124, %r6, %r123;
	mov.b32 	%r125, 0;
	st.shared.u32 	[%r124+512], %r125;
	st.shared.u32 	[%r124+1536], %r125;
	st.shared.u32 	[%r124+2560], %r125;
	st.shared.u32 	[%r124+3584], %r125;
	st.shared.u32 	[%r124+4608], %r125;
	st.shared.u32 	[%r124+5632], %r125;
	st.shared.u32 	[%r124+6656], %r125;
	st.shared.u32 	[%r124+7680], %r125;
	st.shared.u32 	[%r124+8704], %r125;
	st.shared.u32 	[%r124+9728], %r125;
	st.shared.u32 	[%r124+10752], %r125;
	st.shared.u32 	[%r124+11776], %r125;
	st.shared.u32 	[%r124+12800], %r125;
	st.shared.u32 	[%r124+13824], %r125;
	st.shared.u32 	[%r124+14848], %r125;
	st.shared.u32 	[%r124+15872], %r125;
	add.s32 	%r348, %r348, 16;
	setp.ne.s32 	%p16, %r348, %r7;
	mov.u32 	%r350, %r7;
	@%p16 bra 	$L__BB29_19;
$L__BB29_20:
	setp.eq.s32 	%p17, %r2, 0;
	@%p17 bra 	$L__BB29_30;
	setp.lt.u32 	%p18, %r23, 7;
	@%p18 bra 	$L__BB29_23;
	shl.b32 	%r126, %r350, 10;
	add.s32 	%r127, %r6, %r126;
	mov.b32 	%r128, 0;
	st.shared.u32 	[%r127+512], %r128;
	st.shared.u32 	[%r127+1536], %r128;
	st.shared.u32 	[%r127+2560], %r128;
	st.shared.u32 	[%r127+3584], %r128;
	st.shared.u32 	[%r127+4608], %r128;
	st.shared.u32 	[%r127+5632], %r128;
	st.shared.u32 	[%r127+6656], %r128;
	st.shared.u32 	[%r127+7680], %r128;
	add.s32 	%r350, %r350, 8;
$L__BB29_23:
	setp.eq.s32 	%p19, %r3, 0;
	@%p19 bra 	$L__BB29_30;
	setp.lt.u32 	%p20, %r4, 3;
	@%p20 bra 	$L__BB29_26;
	shl.b32 	%r129, %r350, 10;
	add.s32 	%r130, %r6, %r129;
	mov.b32 	%r131, 0;
	st.shared.u32 	[%r130+512], %r131;
	st.shared.u32 	[%r130+1536], %r131;
	st.shared.u32 	[%r130+2560], %r131;
	st.shared.u32 	[%r130+3584], %r131;
	add.s32 	%r350, %r350, 4;
$L__BB29_26:
	setp.eq.s32 	%p21, %r5, 0;
	@%p21 bra 	$L__BB29_30;
	setp.eq.s32 	%p22, %r5, 1;
	shl.b32 	%r132, %r350, 10;
	add.s32 	%r36, %r6, %r132;
	mov.b32 	%r133, 0;
	st.shared.u32 	[%r36+512], %r133;
	@%p22 bra 	$L__BB29_30;
	setp.eq.s32 	%p23, %r5, 2;
	mov.b32 	%r134, 0;
	st.shared.u32 	[%r36+1536], %r134;
	@%p23 bra 	$L__BB29_30;
	mov.b32 	%r135, 0;
	st.shared.u32 	[%r36+2560], %r135;
$L__BB29_30:
	bar.sync 	0;
	bar.sync 	0;
	shl.b64 	%rd8, %rd230, 30;
	sub.s64 	%rd87, %rd80, %rd8;
	min.u64 	%rd9, %rd87, 1073741824;
	setp.le.u64 	%p24, %rd9, %rd3;
	@%p24 bra 	$L__BB29_70;
	mov.u64 	%rd231, %rd3;
$L__BB29_32:
	add.s64 	%rd11, %rd231, %rd8;
	sub.s64 	%rd12, %rd80, %rd11;
	setp.lt.u64 	%p25, %rd12, 2048;
	@%p25 bra 	$L__BB29_34;
	add.s64 	%rd106, %rd11, %rd5;
	shl.b64 	%rd107, %rd106, 3;
	add.s64 	%rd108, %rd1, %rd107;
	ld.global.u64 	%rd262, [%rd108];
	ld.global.u64 	%rd261, [%rd108+1024];
	ld.global.u64 	%rd260, [%rd108+2048];
	ld.global.u64 	%rd259, [%rd108+3072];
	ld.global.u64 	%rd258, [%rd108+4096];
	ld.global.u64 	%rd257, [%rd108+5120];
	ld.global.u64 	%rd256, [%rd108+6144];
	ld.global.u64 	%rd255, [%rd108+7168];
	ld.global.u64 	%rd254, [%rd108+8192];
	ld.global.u64 	%rd253, [%rd108+9216];
	ld.global.u64 	%rd252, [%rd108+10240];
	ld.global.u64 	%rd251, [%rd108+11264];
	ld.global.u64 	%rd250, [%rd108+12288];
	ld.global.u64 	%rd249, [%rd108+13312];
	ld.global.u64 	%rd248, [%rd108+14336];
	ld.global.u64 	%rd247, [%rd108+15360];
	bra.uni 	$L__BB29_66;
$L__BB29_34:
	cvt.u32.u64 	%r136, %rd5;
	cvt.u32.u64 	%r37, %rd12;
	setp.ge.s32 	%p26, %r136, %r37;
	add.s64 	%rd89, %rd11, %rd5;
	shl.b64 	%rd90, %rd89, 3;
	add.s64 	%rd29, %rd1, %rd90;
	mov.b64 	%rd262, -1;
	@%p26 bra 	$L__BB29_36;
	ld.global.u64 	%rd262, [%rd29];
$L__BB29_36:
	setp.ge.s32 	%p27, %r8, %r37;
	mov.b64 	%rd261, -1;
	@%p27 bra 	$L__BB29_38;
	ld.global.u64 	%rd261, [%rd29+1024];
$L__BB29_38:
	setp.ge.s32 	%p28, %r9, %r37;
	mov.b64 	%rd260, -1;
	@%p28 bra 	$L__BB29_40;
	ld.global.u64 	%rd260, [%rd29+2048];
$L__BB29_40:
	mov.u32 	%r137, %tid.x;
	add.s32 	%r138, %r137, 384;
	setp.ge.s32 	%p29, %r138, %r37;
	mov.b64 	%rd259, -1;
	@%p29 bra 	$L__BB29_42;
	ld.global.u64 	%rd259, [%rd29+3072];
$L__BB29_42:
	setp.ge.s32 	%p30, %r10, %r37;
	mov.b64 	%rd258, -1;
	@%p30 bra 	$L__BB29_44;
	ld.global.u64 	%rd258, [%rd29+4096];
$L__BB29_44:
	setp.ge.s32 	%p31, %r11, %r37;
	mov.b64 	%rd257, -1;
	@%p31 bra 	$L__BB29_46;
	ld.global.u64 	%rd257, [%rd29+5120];
$L__BB29_46:
	setp.ge.s32 	%p32, %r12, %r37;
	mov.b64 	%rd256, -1;
	@%p32 bra 	$L__BB29_48;
	ld.global.u64 	%rd256, [%rd29+6144];
$L__BB29_48:
	add.s32 	%r140, %r137, 896;
	setp.ge.s32 	%p33, %r140, %r37;
	mov.b64 	%rd255, -1;
	@%p33 bra 	$L__BB29_50;
	ld.global.u64 	%rd255, [%rd29+7168];
$L__BB29_50:
	or.b32  	%r142, %r137, 1024;
	setp.ge.s32 	%p34, %r142, %r37;
	mov.b64 	%rd254, -1;
	@%p34 bra 	$L__BB29_52;
	ld.global.u64 	%rd254, [%rd29+8192];
$L__BB29_52:
	add.s32 	%r144, %r137, 1152;
	setp.ge.s32 	%p35, %r144, %r37;
	mov.b64 	%rd253, -1;
	@%p35 bra 	$L__BB29_54;
	ld.global.u64 	%rd253, [%rd29+9216];
$L__BB29_54:
	add.s32 	%r146, %r137, 1280;
	setp.ge.s32 	%p36, %r146, %r37;
	mov.b64 	%rd252, -1;
	@%p36 bra 	$L__BB29_56;
	ld.global.u64 	%rd252, [%rd29+10240];
$L__BB29_56:
	add.s32 	%r148, %r137, 1408;
	setp.ge.s32 	%p37, %r148, %r37;
	mov.b64 	%rd251, -1;
	@%p37 bra 	$L__BB29_58;
	ld.global.u64 	%rd251, [%rd29+11264];
$L__BB29_58:
	add.s32 	%r150, %r137, 1536;
	setp.ge.s32 	%p38, %r150, %r37;
	mov.b64 	%rd250, -1;
	@%p38 bra 	$L__BB29_60;
	ld.global.u64 	%rd250, [%rd29+12288];
$L__BB29_60:
	add.s32 	%r152, %r137, 1664;
	setp.ge.s32 	%p39, %r152, %r37;
	mov.b64 	%rd249, -1;
	@%p39 bra 	$L__BB29_62;
	ld.global.u64 	%rd249, [%rd29+13312];
$L__BB29_62:
	add.s32 	%r154, %r137, 1792;
	setp.ge.s32 	%p40, %r154, %r37;
	mov.b64 	%rd248, -1;
	@%p40 bra 	$L__BB29_64;
	ld.global.u64 	%rd248, [%rd29+14336];
$L__BB29_64:
	setp.ge.s32 	%p41, %r13, %r37;
	mov.b64 	%rd247, -1;
	@%p41 bra 	$L__BB29_66;
	ld.global.u64 	%rd247, [%rd29+15360];
$L__BB29_66:
	setp.le.s32 	%p42, %r94, %r93;
	@%p42 bra 	$L__BB29_69;
	mov.b32 	%r352, 0;
	mov.u32 	%r353, %r93;
$L__BB29_68:
	sub.s32 	%r156, %r94, %r353;
	shl.b32 	%r157, %r352, 10;
	mov.u32 	%r158, _ZZN3cub18CUB_300001_SM_10006detail10radix_sort30DeviceRadixSortHistogramKernelINS1_5radix10policy_hubImmyE10Policy1000ELNS0_9SortOrderE0EmyNS1_21identity_decomposer_tEEEvPT2_PKT1_SA_iiT3_E12temp_storage;
	add.s32 	%r159, %r158, %r157;
	min.s32 	%r160, %r156, 8;
	mov.b32 	%r161, -1;
	shl.b32 	%r162, %r161, %r160;
	not.b32 	%r163, %r162;
	shr.u64 	%rd109, %rd262, %r353;
	cvt.u32.u64 	%r164, %rd109;
	and.b32  	%r165, %r164, %r163;
	shl.b32 	%r166, %r165, 2;
	add.s32 	%r167, %r159, %r166;
	atom.shared.add.u32 	%r168, [%r167], 1;
	shr.u64 	%rd110, %rd261, %r353;
	cvt.u32.u64 	%r169, %rd110;
	and.b32  	%r170, %r169, %r163;
	shl.b32 	%r171, %r170, 2;
	add.s32 	%r172, %r159, %r171;
	atom.shared.add.u32 	%r173, [%r172], 1;
	shr.u64 	%rd111, %rd260, %r353;
	cvt.u32.u64 	%r174, %rd111;
	and.b32  	%r175, %r174, %r163;
	shl.b32 	%r176, %r175, 2;
	add.s32 	%r177, %r159, %r176;
	atom.shared.add.u32 	%r178, [%r177], 1;
	shr.u64 	%rd112, %rd259, %r353;
	cvt.u32.u64 	%r179, %rd112;
	and.b32  	%r180, %r179, %r163;
	shl.b32 	%r181, %r180, 2;
	add.s32 	%r182, %r159, %r181;
	atom.shared.add.u32 	%r183, [%r182], 1;
	shr.u64 	%rd113, %rd258, %r353;
	cvt.u32.u64 	%r184, %rd113;
	and.b32  	%r185, %r184, %r163;
	shl.b32 	%r186, %r185, 2;
	add.s32 	%r187, %r159, %r186;
	atom.shared.add.u32 	%r188, [%r187], 1;
	shr.u64 	%rd114, %rd257, %r353;
	cvt.u32.u64 	%r189, %rd114;
	and.b32  	%r190, %r189, %r163;
	shl.b32 	%r191, %r190, 2;
	add.s32 	%r192, %r159, %r191;
	atom.shared.add.u32 	%r193, [%r192], 1;
	shr.u64 	%rd115, %rd256, %r353;
	cvt.u32.u64 	%r194, %rd115;
	and.b32  	%r195, %r194, %r163;
	shl.b32 	%r196, %r195, 2;
	add.s32 	%r197, %r159, %r196;
	atom.shared.add.u32 	%r198, [%r197], 1;
	shr.u64 	%rd116, %rd255, %r353;
	cvt.u32.u64 	%r199, %rd116;
	and.b32  	%r200, %r199, %r163;
	shl.b32 	%r201, %r200, 2;
	add.s32 	%r202, %r159, %r201;
	atom.shared.add.u32 	%r203, [%r202], 1;
	shr.u64 	%rd117, %rd254, %r353;
	cvt.u32.u64 	%r204, %rd117;
	and.b32  	%r205, %r204, %r163;
	shl.b32 	%r206, %r205, 2;
	add.s32 	%r207, %r159, %r206;
	atom.shared.add.u32 	%r208, [%r207], 1;
	shr.u64 	%rd118, %rd253, %r353;
	cvt.u32.u64 	%r209, %rd118;
	and.b32  	%r210, %r209, %r163;
	shl.b32 	%r211, %r210, 2;
	add.s32 	%r212, %r159, %r211;
	atom.shared.add.u32 	%r213, [%r212], 1;
	shr.u64 	%rd119, %rd252, %r353;
	cvt.u32.u64 	%r214, %rd119;
	and.b32  	%r215, %r214, %r163;
	shl.b32 	%r216, %r215, 2;
	add.s32 	%r217, %r159, %r216;
	atom.shared.add.u32 	%r218, [%r217], 1;
	shr.u64 	%rd120, %rd251, %r353;
	cvt.u32.u64 	%r219, %rd120;
	and.b32  	%r220, %r219, %r163;
	shl.b32 	%r221, %r220, 2;
	add.s32 	%r222, %r159, %r221;
	atom.shared.add.u32 	%r223, [%r222], 1;
	shr.u64 	%rd121, %rd250, %r353;
	cvt.u32.u64 	%r224, %rd121;
	and.b32  	%r225, %r224, %r163;
	shl.b32 	%r226, %r225, 2;
	add.s32 	%r227, %r159, %r226;
	atom.shared.add.u32 	%r228, [%r227], 1;
	shr.u64 	%rd122, %rd249, %r353;
	cvt.u32.u64 	%r229, %rd122;
	and.b32  	%r230, %r229, %r163;
	shl.b32 	%r231, %r230, 2;
	add.s32 	%r232, %r159, %r231;
	atom.shared.add.u32 	%r233, [%r232], 1;
	shr.u64 	%rd123, %rd248, %r353;
	cvt.u32.u64 	%r234, %rd123;
	and.b32  	%r235, %r234, %r163;
	shl.b32 	%r236, %r235, 2;
	add.s32 	%r237, %r159, %r236;
	atom.shared.add.u32 	%r238, [%r237], 1;
	shr.u64 	%rd124, %rd247, %r353;
	cvt.u32.u64 	%r239, %rd124;
	and.b32  	%r240, %r239, %r163;
	shl.b32 	%r241, %r240, 2;
	add.s32 	%r242, %r159, %r241;
	atom.shared.add.u32 	%r243, [%r242], 1;
	add.s32 	%r353, %r353, 8;
	add.s32 	%r352, %r352, 1;
	setp.lt.s32 	%p43, %r353, %r94;
	@%p43 bra 	$L__BB29_68;
$L__BB29_69:
	add.s64 	%rd231, %rd231, %rd4;
	setp.lt.u64 	%p44, %rd231, %rd9;
	@%p44 bra 	$L__BB29_32;
$L__BB29_70:
	bar.sync 	0;
	@%p1 bra 	$L__BB29_152;
	setp.lt.u32 	%p45, %r1, 7;
	mov.b32 	%r356, 0;
	@%p45 bra 	$L__BB29_90;
	mov.b32 	%r354, 0;
$L__BB29_73:
	.pragma "nounroll";
	shl.b32 	%r246, %r354, 10;
	add.s32 	%r43, %r6, %r246;
	ld.shared.u32 	%r44, [%r43];
	setp.eq.s32 	%p46, %r44, 0;
	@%p46 bra 	$L__BB29_75;
	cvt.u32.u64 	%r247, %rd5;
	shl.b32 	%r248, %r354, 8;
	add.s32 	%r249, %r248, %r247;
	mul.wide.u32 	%rd125, %r249, 8;
	add.s64 	%rd126, %rd2, %rd125;
	cvt.u64.u32 	%rd127, %r44;
	atom.global.add.u64 	%rd128, [%rd126], %rd127;
$L__BB29_75:
	ld.shared.u32 	%r45, [%r43+1024];
	setp.eq.s32 	%p47, %r45, 0;
	@%p47 bra 	$L__BB29_77;
	cvt.u32.u64 	%r250, %rd5;
	shl.b32 	%r251, %r354, 8;
	add.s32 	%r252, %r251, %r250;
	add.s32 	%r253, %r252, 256;
	mul.wide.u32 	%rd129, %r253, 8;
	add.s64 	%rd130, %rd2, %rd129;
	cvt.u64.u32 	%rd131, %r45;
	atom.global.add.u64 	%rd132, [%rd130], %rd131;
$L__BB29_77:
	ld.shared.u32 	%r46, [%r43+2048];
	setp.eq.s32 	%p48, %r46, 0;
	@%p48 bra 	$L__BB29_79;
	cvt.u32.u64 	%r254, %rd5;
	shl.b32 	%r255, %r354, 8;
	add.s32 	%r256, %r255, %r254;
	add.s32 	%r257, %r256, 512;
	mul.wide.u32 	%rd133, %r257, 8;
	add.s64 	%rd134, %rd2, %rd133;
	cvt.u64.u32 	%rd135, %r46;
	atom.global.add.u64 	%rd136, [%rd134], %rd135;
$L__BB29_79:
	ld.shared.u32 	%r47, [%r43+3072];
	setp.eq.s32 	%p49, %r47, 0;
	@%p49 bra 	$L__BB29_81;
	cvt.u32.u64 	%r258, %rd5;
	shl.b32 	%r259, %r354, 8;
	add.s32 	%r260, %r259, %r258;
	add.s32 	%r261, %r260, 768;
	mul.wide.u32 	%rd137, %r261, 8;
	add.s64 	%rd138, %rd2, %rd137;
	cvt.u64.u32 	%rd139, %r47;
	atom.global.add.u64 	%rd140, [%rd138], %rd139;
$L__BB29_81:
	ld.shared.u32 	%r48, [%r43+4096];
	setp.eq.s32 	%p50, %r48, 0;
	@%p50 bra 	$L__BB29_83;
	cvt.u32.u64 	%r262, %rd5;
	shl.b32 	%r263, %r354, 8;
	add.s32 	%r264, %r263, %r262;
	add.s32 	%r265, %r264, 1024;
	mul.wide.u32 	%rd141, %r265, 8;
	add.s64 	%rd142, %rd2, %rd141;
	cvt.u64.u32 	%rd143, %r48;
	atom.global.add.u64 	%rd144, [%rd142], %rd143;
$L__BB29_83:
	ld.shared.u32 	%r49, [%r43+5120];
	setp.eq.s32 	%p51, %r49, 0;
	@%p51 bra 	$L__BB29_85;
	cvt.u32.u64 	%r266, %rd5;
	shl.b32 	%r267, %r354, 8;
	add.s32 	%r268, %r267, %r266;
	add.s32 	%r269, %r268, 1280;
	mul.wide.u32 	%rd145, %r269, 8;
	add.s64 	%rd146, %rd2, %rd145;
	cvt.u64.u32 	%rd147, %r49;
	atom.global.add.u64 	%rd148, [%rd146], %rd147;
$L__BB29_85:
	ld.shared.u32 	%r50, [%r43+6144];
	setp.eq.s32 	%p52, %r50, 0;
	@%p52 bra 	$L__BB29_87;
	cvt.u32.u64 	%r270, %rd5;
	shl.b32 	%r271, %r354, 8;
	add.s32 	%r272, %r271, %r270;
	add.s32 	%r273, %r272, 1536;
	mul.wide.u32 	%rd149, %r273, 8;
	add.s64 	%rd150, %rd2, %rd149;
	cvt.u64.u32 	%rd151, %r50;
	atom.global.add.u64 	%rd152, [%rd150], %rd151;
$L__BB29_87:
	ld.shared.u32 	%r51, [%r43+7168];
	setp.eq.s32 	%p53, %r51, 0;
	@%p53 bra 	$L__BB29_89;
	cvt.u32.u64 	%r274, %rd5;
	shl.b32 	%r275, %r354, 8;
	add.s32 	%r276, %r275, %r274;
	add.s32 	%r277, %r276, 1792;
	mul.wide.u32 	%rd153, %r277, 8;
	add.s64 	%rd154, %rd2, %rd153;
	cvt.u64.u32 	%rd155, %r51;
	atom.global.add.u64 	%rd156, [%rd154], %rd155;
$L__BB29_89:
	add.s32 	%r354, %r354, 8;
	setp.ne.s32 	%p54, %r354, %r14;
	mov.u32 	%r356, %r14;
	@%p54 bra 	$L__BB29_73;
$L__BB29_90:
	add.s32 	%r54, %r5, -1;
	setp.eq.s32 	%p55, %r3, 0;
	@%p55 bra 	$L__BB29_111;
	setp.lt.u32 	%p56, %r4, 3;
	@%p56 bra 	$L__BB29_101;
	shl.b32 	%r278, %r356, 10;
	add.s32 	%r55, %r6, %r278;
	ld.shared.u32 	%r56, [%r55];
	setp.eq.s32 	%p57, %r56, 0;
	@%p57 bra 	$L__BB29_94;
	cvt.u32.u64 	%r279, %rd5;
	shl.b32 	%r280, %r356, 8;
	add.s32 	%r281, %r280, %r279;
	mul.wide.u32 	%rd157, %r281, 8;
	add.s64 	%rd158, %rd2, %rd157;
	cvt.u64.u32 	%rd159, %r56;
	atom.global.add.u64 	%rd160, [%rd158], %rd159;
$L__BB29_94:
	ld.shared.u32 	%r57, [%r55+1024];
	setp.eq.s32 	%p58, %r57, 0;
	@%p58 bra 	$L__BB29_96;
	cvt.u32.u64 	%r282, %rd5;
	shl.b32 	%r283, %r356, 8;
	add.s32 	%r284, %r283, %r282;
	add.s32 	%r285, %r284, 256;
	mul.wide.u32 	%rd161, %r285, 8;
	add.s64 	%rd162, %rd2, %rd161;
	cvt.u64.u32 	%rd163, %r57;
	atom.global.add.u64 	%rd164, [%rd162], %rd163;
$L__BB29_96:
	ld.shared.u32 	%r58, [%r55+2048];
	setp.eq.s32 	%p59, %r58, 0;
	@%p59 bra 	$L__BB29_98;
	cvt.u32.u64 	%r286, %rd5;
	shl.b32 	%r287, %r356, 8;
	add.s32 	%r288, %r287, %r286;
	add.s32 	%r289, %r288, 512;
	mul.wide.u32 	%rd165, %r289, 8;
	add.s64 	%rd166, %rd2, %rd165;
	cvt.u64.u32 	%rd167, %r58;
	atom.global.add.u64 	%rd168, [%rd166], %rd167;
$L__BB29_98:
	ld.shared.u32 	%r59, [%r55+3072];
	setp.eq.s32 	%p60, %r59, 0;
	@%p60 bra 	$L__BB29_100;
	cvt.u32.u64 	%r290, %rd5;
	shl.b32 	%r291, %r356, 8;
	add.s32 	%r292, %r291, %r290;
	add.s32 	%r293, %r292, 768;
	mul.wide.u32 	%rd169, %r293, 8;
	add.s64 	%rd170, %rd2, %rd169;
	cvt.u64.u32 	%rd171, %r59;
	atom.global.add.u64 	%rd172, [%rd170], %rd171;
$L__BB29_100:
	add.s32 	%r356, %r356, 4;
$L__BB29_101:
	setp.eq.s32 	%p61, %r5, 0;
	@%p61 bra 	$L__BB29_111;
	setp.eq.s32 	%p62, %r54, 0;
	@%p62 bra 	$L__BB29_108;
	shl.b32 	%r294, %r356, 10;
	add.s32 	%r62, %r6, %r294;
	ld.shared.u32 	%r63, [%r62];
	setp.eq.s32 	%p63, %r63, 0;
	@%p63 bra 	$L__BB29_105;
	cvt.u32.u64 	%r295, %rd5;
	shl.b32 	%r296, %r356, 8;
	add.s32 	%r297, %r296, %r295;
	mul.wide.u32 	%rd173, %r297, 8;
	add.s64 	%rd174, %rd2, %rd173;
	cvt.u64.u32 	%rd175, %r63;
	atom.global.add.u64 	%rd176, [%rd174], %rd175;
$L__BB29_105:
	ld.shared.u32 	%r64, [%r62+1024];
	setp.eq.s32 	%p64, %r64, 0;
	@%p64 bra 	$L__BB29_107;
	cvt.u32.u64 	%r298, %rd5;
	shl.b32 	%r299, %r356, 8;
	add.s32 	%r300, %r299, %r298;
	add.s32 	%r301, %r300, 256;
	mul.wide.u32 	%rd177, %r301, 8;
	add.s64 	%rd178, %rd2, %rd177;
	cvt.u64.u32 	%rd179, %r64;
	atom.global.add.u64 	%rd180, [%rd178], %rd179;
$L__BB29_107:
	add.s32 	%r356, %r356, 2;
$L__BB29_108:
	setp.eq.s32 	%p65, %r15, 0;
	@%p65 bra 	$L__BB29_111;
	shl.b32 	%r302, %r356, 10;
	add.s32 	%r303, %r6, %r302;
	ld.shared.u32 	%r67, [%r303];
	setp.eq.s32 	%p66, %r67, 0;
	@%p66 bra 	$L__BB29_111;
	cvt.u32.u64 	%r304, %rd5;
	shl.b32 	%r305, %r356, 8;
	add.s32 	%r306, %r305, %r304;
	mul.wide.u32 	%rd181, %r306, 8;
	add.s64 	%rd182, %rd2, %rd181;
	cvt.u64.u32 	%rd183, %r67;
	atom.global.add.u64 	%rd184, [%rd182], %rd183;
$L__BB29_111:
	cvt.u32.u64 	%r307, %rd5;
	setp.gt.u32 	%p67, %r307, 127;
	@%p67 bra 	$L__BB29_152;
	setp.lt.u32 	%p68, %r1, 7;
	mov.b32 	%r360, 0;
	@%p68 bra 	$L__BB29_131;
	mov.b32 	%r358, 0;
$L__BB29_114:
	.pragma "nounroll";
	shl.b32 	%r311, %r358, 10;
	add.s32 	%r69, %r6, %r311;
	ld.shared.u32 	%r70, [%r69+512];
	setp.eq.s32 	%p69, %r70, 0;
	shl.b32 	%r312, %r358, 8;
	add.s32 	%r313, %r312, %r307;
	mul.wide.u32 	%rd185, %r313, 8;
	add.s64 	%rd78, %rd2, %rd185;
	@%p69 bra 	$L__BB29_116;
	cvt.u64.u32 	%rd186, %r70;
	atom.global.add.u64 	%rd187, [%rd78+1024], %rd186;
$L__BB29_116:
	ld.shared.u32 	%r71, [%r69+1536];
	setp.eq.s32 	%p70, %r71, 0;
	@%p70 bra 	$L__BB29_118;
	cvt.u64.u32 	%rd188, %r71;
	atom.global.add.u64 	%rd189, [%rd78+3072], %rd188;
$L__BB29_118:
	ld.shared.u32 	%r72, [%r69+2560];
	setp.eq.s32 	%p71, %r72, 0;
	@%p71 bra 	$L__BB29_120;
	cvt.u64.u32 	%rd190, %r72;
	atom.global.add.u64 	%rd191, [%rd78+5120], %rd190;
$L__BB29_120:
	ld.shared.u32 	%r73, [%r69+3584];
	setp.eq.s32 	%p72, %r73, 0;
	@%p72 bra 	$L__BB29_122;
	cvt.u64.u32 	%rd192, %r73;
	atom.global.add.u64 	%rd193, [%rd78+7168], %rd192;
$L__BB29_122:
	ld.shared.u32 	%r74, [%r69+4608];
	setp.eq.s32 	%p73, %r74, 0;
	@%p73 bra 	$L__BB29_124;
	cvt.u64.u32 	%rd194, %r74;
	atom.global.add.u64 	%rd195, [%rd78+9216], %rd194;
$L__BB29_124:
	ld.shared.u32 	%r75, [%r69+5632];
	setp.eq.s32 	%p74, %r75, 0;
	@%p74 bra 	$L__BB29_126;
	cvt.u64.u32 	%rd196, %r75;
	atom.global.add.u64 	%rd197, [%rd78+11264], %rd196;
$L__BB29_126:
	ld.shared.u32 	%r76, [%r69+6656];
	setp.eq.s32 	%p75, %r76, 0;
	@%p75 bra 	$L__BB29_128;
	cvt.u64.u32 	%rd198, %r76;
	atom.global.add.u64 	%rd199, [%rd78+13312], %rd198;
$L__BB29_128:
	ld.shared.u32 	%r77, [%r69+7680];
	setp.eq.s32 	%p76, %r77, 0;
	@%p76 bra 	$L__BB29_130;
	cvt.u64.u32 	%rd200, %r77;
	atom.global.add.u64 	%rd201, [%rd78+15360], %rd200;
$L__BB29_130:
	add.s32 	%r358, %r358, 8;
	setp.ne.s32 	%p77, %r358, %r14;
	mov.u32 	%r360, %r14;
	@%p77 bra 	$L__BB29_114;
$L__BB29_131:
	setp.eq.s32 	%p78, %r3, 0;
	@%p78 bra 	$L__BB29_152;
	setp.lt.u32 	%p79, %r4, 3;
	@%p79 bra 	$L__BB29_142;
	shl.b32 	%r314, %r360, 10;
	add.s32 	%r80, %r6, %r314;
	ld.shared.u32 	%r81, [%r80+512];
	setp.eq.s32 	%p80, %r81, 0;
	@%p80 bra 	$L__BB29_135;
	shl.b32 	%r316, %r360, 8;
	add.s32 	%r317, %r316, %r307;
	mul.wide.u32 	%rd202, %r317, 8;
	add.s64 	%rd203, %rd2, %rd202;
	cvt.u64.u32 	%rd204, %r81;
	atom.global.add.u64 	%rd205, [%rd203+1024], %rd204;
$L__BB29_135:
	ld.shared.u32 	%r82, [%r80+1536];
	setp.eq.s32 	%p81, %r82, 0;
	@%p81 bra 	$L__BB29_137;
	shl.b32 	%r319, %r360, 8;
	add.s32 	%r320, %r319, %r307;
	add.s32 	%r321, %r320, 256;
	mul.wide.u32 	%rd206, %r321, 8;
	add.s64 	%rd207, %rd2, %rd206;
	cvt.u64.u32 	%rd208, %r82;
	atom.global.add.u64 	%rd209, [%rd207+1024], %rd208;
$L__BB29_137:
	ld.shared.u32 	%r83, [%r80+2560];
	setp.eq.s32 	%p82, %r83, 0;
	@%p82 bra 	$L__BB29_139;
	shl.b32 	%r323, %r360, 8;
	add.s32 	%r324, %r323, %r307;
	add.s32 	%r325, %r324, 512;
	mul.wide.u32 	%rd210, %r325, 8;
	add.s64 	%rd211, %rd2, %rd210;
	cvt.u64.u32 	%rd212, %r83;
	atom.global.add.u64 	%rd213, [%rd211+1024], %rd212;
$L__BB29_139:
	ld.shared.u32 	%r84, [%r80+3584];
	setp.eq.s32 	%p83, %r84, 0;
	@%p83 bra 	$L__BB29_141;
	shl.b32 	%r327, %r360, 8;
	add.s32 	%r328, %r327, %r307;
	add.s32 	%r329, %r328, 768;
	mul.wide.u32 	%rd214, %r329, 8;
	add.s64 	%rd215, %rd2, %rd214;
	cvt.u64.u32 	%rd216, %r84;
	atom.global.add.u64 	%rd217, [%rd215+1024], %rd216;
$L__BB29_141:
	add.s32 	%r360, %r360, 4;
$L__BB29_142:
	setp.eq.s32 	%p84, %r5, 0;
	@%p84 bra 	$L__BB29_152;
	setp.eq.s32 	%p85, %r54, 0;
	@%p85 bra 	$L__BB29_149;
	shl.b32 	%r330, %r360, 10;
	add.s32 	%r87, %r6, %r330;
	ld.shared.u32 	%r88, [%r87+512];
	setp.eq.s32 	%p86, %r88, 0;
	@%p86 bra 	$L__BB29_146;
	shl.b32 	%r332, %r360, 8;
	add.s32 	%r333, %r332, %r307;
	mul.wide.u32 	%rd218, %r333, 8;
	add.s64 	%rd219, %rd2, %rd218;
	cvt.u64.u32 	%rd220, %r88;
	atom.global.add.u64 	%rd221, [%rd219+1024], %rd220;
$L__BB29_146:
	ld.shared.u32 	%r89, [%r87+1536];
	setp.eq.s32 	%p87, %r89, 0;
	@%p87 bra 	$L__BB29_148;
	shl.b32 	%r335, %r360, 8;
	add.s32 	%r336, %r335, %r307;
	add.s32 	%r337, %r336, 256;
	mul.wide.u32 	%rd222, %r337, 8;
	add.s64 	%rd223, %rd2, %rd222;
	cvt.u64.u32 	%rd224, %r89;
	atom.global.add.u64 	%rd225, [%rd223+1024], %rd224;
$L__BB29_148:
	add.s32 	%r360, %r360, 2;
$L__BB29_149:
	setp.eq.s32 	%p88, %r15, 0;
	@%p88 bra 	$L__BB29_152;
	shl.b32 	%r338, %r360, 10;
	add.s32 	%r339, %r6, %r338;
	ld.shared.u32 	%r92, [%r339+512];
	setp.eq.s32 	%p89, %r92, 0;
	@%p89 bra 	$L__BB29_152;
	shl.b32 	%r341, %r360, 8;
	add.s32 	%r342, %r341, %r307;
	mul.wide.u32 	%rd226, %r342, 8;
	add.s64 	%rd227, %rd2, %rd226;
	cvt.u64.u32 	%rd228, %r92;
	atom.global.add.u64 	%rd229, [%rd227+1024], %rd228;
$L__BB29_152:
	bar.sync 	0;
	add.s64 	%rd230, %rd230, 1;
	setp.ne.s64 	%p90, %rd230, %rd6;
	@%p90 bra 	$L__BB29_2;
$L__BB29_153:
	ret;

}
	// .globl	_ZN3cub18CUB_300001_SM_10006detail10radix_sort33DeviceRadixSortExclusiveSumKernelINS1_5radix10policy_hubImmyE10Policy1000EyEEvPT0_
.visible .entry _ZN3cub18CUB_300001_SM_10006detail10radix_sort33DeviceRadixSortExclusiveSumKernelINS1_5radix10policy_hubImmyE10Policy1000EyEEvPT0_(
	.param .u64 .ptr .align 1 _ZN3cub18CUB_300001_SM_10006detail10radix_sort33DeviceRadixSortExclusiveSumKernelINS1_5radix10policy_hubImmyE10Policy1000EyEEvPT0__param_0
)
{
	.reg .pred 	%p<4>;
	.reg .b32 	%r<28>;
	.reg .b64 	%rd<54>;
	// demoted variable
	.shared .align 16 .b8 _ZZN3cub18CUB_300001_SM_10006detail10radix_sort33DeviceRadixSortExclusiveSumKernelINS1_5radix10policy_hubImmyE10Policy1000EyEEvPT0_E12temp_storage[2336];
	ld.param.u64 	%rd5, [_ZN3cub18CUB_300001_SM_10006detail10radix_sort33DeviceRadixSortExclusiveSumKernelINS1_5radix10policy_hubImmyE10Policy1000EyEEvPT0__param_0];
	cvta.to.global.u64 	%rd6, %rd5;
	mov.u32 	%r3, %ctaid.x;
	shl.b32 	%r4, %r3, 8;
	mov.u32 	%r1, %tid.x;
	setp.gt.u32 	%p1, %r1, 255;
	add.s32 	%r5, %r4, %r1;
	mul.wide.s32 	%rd7, %r5, 8;
	add.s64 	%rd1, %rd6, %rd7;
	@%p1 bra 	$L__BB30_2;
	ld.global.u64 	%rd53, [%rd1];
$L__BB30_2:
	shr.u32 	%r6, %r1, 3;
	add.s32 	%r7, %r6, %r1;
	shl.b32 	%r8, %r7, 3;
	mov.u32 	%r9, _ZZN3cub18CUB_300001_SM_10006detail10radix_sort33DeviceRadixSortExclusiveSumKernelINS1_5radix10policy_hubImmyE10Policy1000EyEEvPT0_E12temp_storage;
	add.s32 	%r10, %r9, %r8;
	add.s32 	%r2, %r10, 16;
	st.shared.u64 	[%r10+16], %rd53;
	bar.sync 	0;
	setp.gt.u32 	%p2, %r1, 31;
	@%p2 bra 	$L__BB30_4;
	mad.lo.s32 	%r27, %r1, 72, %r9;
	ld.shared.u64 	%rd23, [%r27+16];
	ld.shared.u64 	%rd24, [%r27+24];
	ld.shared.u64 	%rd25, [%r27+32];
	ld.shared.u64 	%rd26, [%r27+40];
	ld.shared.u64 	%rd27, [%r27+48];
	ld.shared.u64 	%rd28, [%r27+56];
	ld.shared.u64 	%rd29, [%r27+64];
	ld.shared.u64 	%rd30, [%r27+72];
	add.s64 	%rd31, %rd24, %rd23;
	add.s64 	%rd32, %rd31, %rd25;
	add.s64 	%rd33, %rd32, %rd26;
	add.s64 	%rd34, %rd33, %rd27;
	add.s64 	%rd35, %rd34, %rd28;
	add.s64 	%rd36, %rd35, %rd29;
	add.s64 	%rd10, %rd36, %rd30;
	mov.b32 	%r11, 1;
	mov.b32 	%r24, 0;
	mov.b32 	%r25, -1;
	// begin inline asm
	{  .reg .u64 r0;  .reg .u32 lo;  .reg .u32 hi;  .reg .pred p;  mov.b64 {lo, hi}, %rd10;  shfl.sync.up.b32 lo|p, lo, %r11, %r24, %r25;  shfl.sync.up.b32 hi|p, hi, %r11, %r24, %r25;  mov.b64 r0, {lo, hi};  @p add.u64 r0, r0, %rd10;  mov.u64 %rd8, r0;}
	// end inline asm
	mov.b32 	%r14, 2;
	// begin inline asm
	{  .reg .u64 r0;  .reg .u32 lo;  .reg .u32 hi;  .reg .pred p;  mov.b64 {lo, hi}, %rd8;  shfl.sync.up.b32 lo|p, lo, %r14, %r24, %r25;  shfl.sync.up.b32 hi|p, hi, %r14, %r24, %r25;  mov.b64 r0, {lo, hi};  @p add.u64 r0, r0, %rd8;  mov.u64 %rd11, r0;}
	// end inline asm
	mov.b32 	%r17, 4;
	// begin inline asm
	{  .reg .u64 r0;  .reg .u32 lo;  .reg .u32 hi;  .reg .pred p;  mov.b64 {lo, hi}, %rd11;  shfl.sync.up.b32 lo|p, lo, %r17, %r24, %r25;  shfl.sync.up.b32 hi|p, hi, %r17, %r24, %r25;  mov.b64 r0, {lo, hi};  @p add.u64 r0, r0, %rd11;  mov.u64 %rd14, r0;}
	// end inline asm
	mov.b32 	%r20, 8;
	// begin inline asm
	{  .reg .u64 r0;  .reg .u32 lo;  .reg .u32 hi;  .reg .pred p;  mov.b64 {lo, hi}, %rd14;  shfl.sync.up.b32 lo|p, lo, %r20, %r24, %r25;  shfl.sync.up.b32 hi|p, hi, %r20, %r24, %r25;  mov.b64 r0, {lo, hi};  @p add.u64 r0, r0, %rd14;  mov.u64 %rd17, r0;}
	// end inline asm
	mov.b32 	%r23, 16;
	// begin inline asm
	{  .reg .u64 r0;  .reg .u32 lo;  .reg .u32 hi;  .reg .pred p;  mov.b64 {lo, hi}, %rd17;  shfl.sync.up.b32 lo|p, lo, %r23, %r24, %r25;  shfl.sync.up.b32 hi|p, hi, %r23, %r24, %r25;  mov.b64 r0, {lo, hi};  @p add.u64 r0, r0, %rd17;  mov.u64 %rd20, r0;}
	// end inline asm
	sub.s64 	%rd37, %rd20, %rd10;
	ld.shared.u64 	%rd38, [%r27+16];
	ld.shared.u64 	%rd39, [%r27+24];
	ld.shared.u64 	%rd40, [%r27+32];
	ld.shared.u64 	%rd41, [%r27+40];
	ld.shared.u64 	%rd42, [%r27+48];
	ld.shared.u64 	%rd43, [%r27+56];
	ld.shared.u64 	%rd44, [%r27+64];
	add.s64 	%rd45, %rd38, %rd37;
	add.s64 	%rd46, %rd39, %rd45;
	add.s64 	%rd47, %rd40, %rd46;
	add.s64 	%rd48, %rd41, %rd47;
	add.s64 	%rd49, %rd42, %rd48;
	add.s64 	%rd50, %rd43, %rd49;
	add.s64 	%rd51, %rd44, %rd50;
	st.shared.u64 	[%r27+16], %rd37;
	st.shared.u64 	[%r27+24], %rd45;
	st.shared.u64 	[%r27+32], %rd46;
	st.shared.u64 	[%r27+40], %rd47;
	st.shared.u64 	[%r27+48], %rd48;
	st.shared.u64 	[%r27+56], %rd49;
	st.shared.u64 	[%r27+64], %rd50;
	st.shared.u64 	[%r27+72], %rd51;
$L__BB30_4:
	setp.gt.u32 	%p3, %r1, 255;
	bar.sync 	0;
	@%p3 bra 	$L__BB30_6;
	ld.shared.u64 	%rd52, [%r2];
	st.global.u64 	[%rd1], %rd52;
$L__BB30_6:
	ret;

}
	// .globl	_ZN3cub18CUB_300001_SM_10006detail10radix_sort29DeviceRadixSortOnesweepKernelINS1_5radix10policy_hubImmyE10Policy1000ELNS0_9SortOrderE0EmmyiiNS1_21identity_decomposer_tEEEvPT5_SB_PT3_PKSC_PT1_PKSG_PT2_PKSK_T4_iiT6_
.visible .entry _ZN3cub18CUB_300001_SM_10006detail10radix_sort29DeviceRadixSortOnesweepKernelINS1_5radix10policy_hubImmyE10Policy1000ELNS0_9SortOrderE0EmmyiiNS1_21identity_decomposer_tEEEvPT5_SB_PT3_PKSC_PT1_PKSG_PT2_PKSK_T4_iiT6_(
	.param .u64 .ptr .align 1 _ZN3cub18CUB_300001_SM_10006detail10radix_sort29DeviceRadixSortOnesweepKernelINS1_5radix10policy_hubImmyE10Policy1000ELNS0_9SortOrderE0EmmyiiNS1_21identity_decomposer_tEEEvPT5_SB_PT3_PKSC_PT1_PKSG_PT2_PKSK_T4_iiT6__param_0,
	.param .u64 .ptr .align 1 _ZN3cub18CUB_300001_SM_10006detail10radix_sort29DeviceRadixSortOnesweepKernelINS1_5radix10policy_hubImmyE10Policy1000ELNS0_9SortOrderE0EmmyiiNS1_21identity_decomposer_tEEEvPT5_SB_PT3_PKSC_PT1_PKSG_PT2_PKSK_T4_iiT6__param_1,
	.param .u64 .ptr .align 1 _ZN3cub18CUB_300001_SM_10006detail10radix_sort29DeviceRadixSortOnesweepKernelINS1_5radix10policy_hubImmyE10Policy1000ELNS0_9SortOrderE0EmmyiiNS1_21identity_decomposer_tEEEvPT5_SB_PT3_PKSC_PT1_PKSG_PT2_PKSK_T4_iiT6__param_2,
	.param .u64 .ptr .align 1 _ZN3cub18CUB_300001_SM_10006detail10radix_sort29DeviceRadixSortOnesweepKernelINS1_5radix10policy_hubImmyE10Policy1000ELNS0_9SortOrderE0EmmyiiNS1_21identity_decomposer_tEEEvPT5_SB_PT3_PKSC_PT1_PKSG_PT2_PKSK_T4_iiT6__param_3,
	.param .u64 .ptr .align 1 _ZN3cub18CUB_300001_SM_10006detail10radix_sort29DeviceRadixSortOnesweepKernelINS1_5radix10policy_hubImmyE10Policy1000ELNS0_9SortOrderE0EmmyiiNS1_21identity_decomposer_tEEEvPT5_SB_PT3_PKSC_PT1_PKSG_PT2_PKSK_T4_iiT6__param_4,
	.param .u64 .ptr .align 1 _ZN3cub18CUB_300001_SM_10006detail10radix_sort29DeviceRadixSortOnesweepKernelINS1_5radix10policy_hubImmyE10Policy1000ELNS0_9SortOrderE0EmmyiiNS1_21identity_decomposer_tEEEvPT5_SB_PT3_PKSC_PT1_PKSG_PT2_PKSK_T4_iiT6__param_5,
	.param .u64 .ptr .align 1 _ZN3cub18CUB_300001_SM_10006detail10radix_sort29DeviceRadixSortOnesweepKernelINS1_5radix10policy_hubImmyE10Policy1000ELNS0_9SortOrderE0EmmyiiNS1_21identity_decomposer_tEEEvPT5_SB_PT3_PKSC_PT1_PKSG_PT2_PKSK_T4_iiT6__param_6,
	.param .u64 .ptr .align 1 _ZN3cub18CUB_300001_SM_10006detail10radix_sort29DeviceRadixSortOnesweepKernelINS1_5radix10policy_hubImmyE10Policy1000ELNS0_9SortOrderE0EmmyiiNS1_21identity_decomposer_tEEEvPT5_SB_PT3_PKSC_PT1_PKSG_PT2_PKSK_T4_iiT6__param_7,
	.param .u32 _ZN3cub18CUB_300001_SM_10006detail10radix_sort29DeviceRadixSortOnesweepKernelINS1_5radix10policy_hubImmyE10Policy1000ELNS0_9SortOrderE0EmmyiiNS1_21identity_decomposer_tEEEvPT5_SB_PT3_PKSC_PT1_PKSG_PT2_PKSK_T4_iiT6__param_8,
	.param .u32 _ZN3cub18CUB_300001_SM_10006detail10radix_sort29DeviceRadixSortOnesweepKernelINS1_5radix10policy_hubImmyE10Policy1000ELNS0_9SortOrderE0EmmyiiNS1_21identity_decomposer_tEEEvPT5_SB_PT3_PKSC_PT1_PKSG_PT2_PKSK_T4_iiT6__param_9,
	.param .u32 _ZN3cub18CUB_300001_SM_10006detail10radix_sort29DeviceRadixSortOnesweepKernelINS1_5radix10policy_hubImmyE10Policy1000ELNS0_9SortOrderE0EmmyiiNS1_21identity_decomposer_tEEEvPT5_SB_PT3_PKSC_PT1_PKSG_PT2_PKSK_T4_iiT6__param_10,
	.param .align 1 .b8 _ZN3cub18CUB_300001_SM_10006detail10radix_sort29DeviceRadixSortOnesweepKernelINS1_5radix10policy_hubImmyE10Policy1000ELNS0_9SortOrderE0EmmyiiNS1_21identity_decomposer_tEEEvPT5_SB_PT3_PKSC_PT1_PKSG_PT2_PKSK_T4_iiT6__param_11[1]
)
.maxntid 384
{
	.reg .pred 	%p<160>;
	.reg .b32 	%r<1293>;
	.reg .b64 	%rd<661>;
	// demoted variable
	.shared .align 16 .b8 _ZZN3cub18CUB_300001_SM_10006detail10radix_sort29DeviceRadixSortOnesweepKernelINS1_5radix10policy_hubImmyE10Policy1000ELNS0_9SortOrderE0EmmyiiNS1_21identity_decomposer_tEEEvPT5_SB_PT3_PKSC_PT1_PKSG_PT2_PKSK_T4_iiT6_E1s[38912];
	ld.param.u64 	%rd180, [_ZN3cub18CUB_300001_SM_10006detail10radix_sort29DeviceRadixSortOnesweepKernelINS1_5radix10policy_hubImmyE10Policy1000ELNS0_9SortOrderE0EmmyiiNS1_21identity_decomposer_tEEEvPT5_SB_PT3_PKSC_PT1_PKSG_PT2_PKSK_T4_iiT6__param_0];
	ld.param.u64 	%rd176, [_ZN3cub18CUB_300001_SM_10006detail10radix_sort29DeviceRadixSortOnesweepKernelINS1_5radix10policy_hubImmyE10Policy1000ELNS0_9SortOrderE0EmmyiiNS1_21identity_decomposer_tEEEvPT5_SB_PT3_PKSC_PT1_PKSG_PT2_PKSK_T4_iiT6__param_1];
	ld.param.u64 	%rd181, [_ZN3cub18CUB_300001_SM_10006detail10radix_sort29DeviceRadixSortOnesweepKernelINS1_5radix10policy_hubImmyE10Policy1000ELNS0_9SortOrderE0EmmyiiNS1_21identity_decomposer_tEEEvPT5_SB_PT3_PKSC_PT1_PKSG_PT2_PKSK_T4_iiT6__param_4];
	ld.param.u64 	%rd182, [_ZN3cub18CUB_300001_SM_10006detail10radix_sort29DeviceRadixSortOnesweepKernelINS1_5radix10policy_hubImmyE10Policy1000ELNS0_9SortOrderE0EmmyiiNS1_21identity_decomposer_tEEEvPT5_SB_PT3_PKSC_PT1_PKSG_PT2_PKSK_T4_iiT6__param_5];
	ld.param.u64 	%rd183, [_ZN3cub18CUB_300001_SM_10006detail10radix_sort29DeviceRadixSortOnesweepKernelINS1_5radix10policy_hubImmyE10Policy1000ELNS0_9SortOrderE0EmmyiiNS1_21identity_decomposer_tEEEvPT5_SB_PT3_PKSC_PT1_PKSG_PT2_PKSK_T4_iiT6__param_6];
	ld.param.u32 	%r149, [_ZN3cub18CUB_300001_SM_10006detail10radix_sort29DeviceRadixSortOnesweepKernelINS1_5radix10policy_hubImmyE10Policy1000ELNS0_9SortOrderE0EmmyiiNS1_21identity_decomposer_tEEEvPT5_SB_PT3_PKSC_PT1_PKSG_PT2_PKSK_T4_iiT6__param_8];
	ld.param.u32 	%r151, [_ZN3cub18CUB_300001_SM_10006detail10radix_sort29DeviceRadixSortOnesweepKernelINS1_5radix10policy_hubImmyE10Policy1000ELNS0_9SortOrderE0EmmyiiNS1_21identity_decomposer_tEEEvPT5_SB_PT3_PKSC_PT1_PKSG_PT2_PKSK_T4_iiT6__param_10];
	cvta.to.global.u64 	%rd1, %rd183;
	cvta.to.global.u64 	%rd2, %rd181;
	cvta.to.global.u64 	%rd3, %rd180;
	cvta.to.global.u64 	%rd4, %rd182;
	mov.u32 	%r1, %tid.x;
	shr.u32 	%r2, %r1, 5;
	// begin inline asm
	mov.u32 %r152, %laneid;
	// end inline asm
	setp.ne.s32 	%p1, %r1, 0;
	@%p1 bra 	$L__BB31_2;
	cvta.to.global.u64 	%rd184, %rd176;
	atom.global.add.u32 	%r153, [%rd184], 1;
	st.shared.u32 	[_ZZN3cub18CUB_300001_SM_10006detail10radix_sort29DeviceRadixSortOnesweepKernelINS1_5radix10policy_hubImmyE10Policy1000ELNS0_9SortOrderE0EmmyiiNS1_21identity_decomposer_tEEEvPT5_SB_PT3_PKSC_PT1_PKSG_PT2_PKSK_T4_iiT6_E1s+36864], %r153;
$L__BB31_2:
	bar.sync 	0;
	ld.shared.u32 	%r4, [_ZZN3cub18CUB_300001_SM_10006detail10radix_sort29DeviceRadixSortOnesweepKernelINS1_5radix10policy_hubImmyE10Policy1000ELNS0_9SortOrderE0EmmyiiNS1_21identity_decomposer_tEEEvPT5_SB_PT3_PKSC_PT1_PKSG_PT2_PKSK_T4_iiT6_E1s+36864];
	mul.lo.s32 	%r154, %r4, 4608;
	add.s32 	%r5, %r154, 4608;
	setp.gt.s32 	%p2, %r5, %r149;
	cvt.s64.s32 	%rd5, %r154;
	@%p2 bra 	$L__BB31_4;
	and.b32  	%r155, %r1, 31;
	and.b32  	%r156, %r1, 992;
	mul.lo.s32 	%r157, %r156, 12;
	or.b32  	%r158, %r157, %r155;
	cvt.u64.u32 	%rd185, %r158;
	add.s64 	%rd186, %rd185, %rd5;
	shl.b64 	%rd187, %rd186, 3;
	add.s64 	%rd188, %rd4, %rd187;
	ld.global.u64 	%rd612, [%rd188];
	ld.global.u64 	%rd611, [%rd188+256];
	ld.global.u64 	%rd610, [%rd188+512];
	ld.global.u64 	%rd609, [%rd188+768];
	ld.global.u64 	%rd608, [%rd188+1024];
	ld.global.u64 	%rd607, [%rd188+1280];
	ld.global.u64 	%rd606, [%rd188+1536];
	ld.global.u64 	%rd605, [%rd188+1792];
	ld.global.u64 	%rd604, [%rd188+2048];
	ld.global.u64 	%rd603, [%rd188+2304];
	ld.global.u64 	%rd602, [%rd188+2560];
	ld.global.u64 	%rd601, [%rd188+2816];
	bra.uni 	$L__BB31_28;
$L__BB31_4:
	cvt.u32.u64 	%r159, %rd5;
	sub.s32 	%r6, %r149, %r159;
	and.b32  	%r160, %r1, 31;
	and.b32  	%r161, %r1, 992;
	mul.lo.s32 	%r162, %r161, 12;
	or.b32  	%r7, %r162, %r160;
	setp.ge.s32 	%p3, %r7, %r6;
	cvt.u64.u32 	%rd190, %r7;
	add.s64 	%rd191, %rd190, %rd5;
	shl.b64 	%rd192, %rd191, 3;
	add.s64 	%rd18, %rd4, %rd192;
	mov.b64 	%rd612, -1;
	@%p3 bra 	$L__BB31_6;
	ld.global.u64 	%rd612, [%rd18];
$L__BB31_6:
	add.s32 	%r163, %r7, 32;
	setp.ge.s32 	%p4, %r163, %r6;
	mov.b64 	%rd611, -1;
	@%p4 bra 	$L__BB31_8;
	ld.global.u64 	%rd611, [%rd18+256];
$L__BB31_8:
	add.s32 	%r164, %r7, 64;
	setp.ge.s32 	%p5, %r164, %r6;
	mov.b64 	%rd610, -1;
	@%p5 bra 	$L__BB31_10;
	ld.global.u64 	%rd610, [%rd18+512];
$L__BB31_10:
	add.s32 	%r165, %r7, 96;
	setp.ge.s32 	%p6, %r165, %r6;
	mov.b64 	%rd609, -1;
	@%p6 bra 	$L__BB31_12;
	ld.global.u64 	%rd609, [%rd18+768];
$L__BB31_12:
	add.s32 	%r166, %r7, 128;
	setp.ge.s32 	%p7, %r166, %r6;
	mov.b64 	%rd608, -1;
	@%p7 bra 	$L__BB31_14;
	ld.global.u64 	%rd608, [%rd18+1024];
$L__BB31_14:
	add.s32 	%r167, %r7, 160;
	setp.ge.s32 	%p8, %r167, %r6;
	mov.b64 	%rd607, -1;
	@%p8 bra 	$L__BB31_16;
	ld.global.u64 	%rd607, [%rd18+1280];
$L__BB31_16:
	add.s32 	%r168, %r7, 192;
	setp.ge.s32 	%p9, %r168, %r6;
	mov.b64 	%rd606, -1;
	@%p9 bra 	$L__BB31_18;
	ld.global.u64 	%rd606, [%rd18+1536];
$L__BB31_18:
	add.s32 	%r169, %r7, 224;
	setp.ge.s32 	%p10, %r169, %r6;
	mov.b64 	%rd605, -1;
	@%p10 bra 	$L__BB31_20;
	ld.global.u64 	%rd605, [%rd18+1792];
$L__BB31_20:
	add.s32 	%r170, %r7, 256;
	setp.ge.s32 	%p11, %r170, %r6;
	mov.b64 	%rd604, -1;
	@%p11 bra 	$L__BB31_22;
	ld.global.u64 	%rd604, [%rd18+2048];
$L__BB31_22:
	add.s32 	%r171, %r7, 288;
	setp.ge.s32 	%p12, %r171, %r6;
	mov.b64 	%rd603, -1;
	@%p12 bra 	$L__BB31_24;
	ld.global.u64 	%rd603, [%rd18+2304];
$L__BB31_24:
	add.s32 	%r172, %r7, 320;
	setp.ge.s32 	%p13, %r172, %r6;
	mov.b64 	%rd602, -1;
	@%p13 bra 	$L__BB31_26;
	ld.global.u64 	%rd602, [%rd18+2560];
$L__BB31_26:
	add.s32 	%r173, %r7, 352;
	setp.ge.s32 	%p14, %r173, %r6;
	mov.b64 	%rd601, -1;
	@%p14 bra 	$L__BB31_28;
	ld.global.u64 	%rd601, [%rd18+2816];
$L__BB31_28:
	mov.b32 	%r174, -1;
	shl.b32 	%r175, %r174, %r151;
	not.b32 	%r8, %r175;
	shl.b32 	%r176, %r2, 10;
	mov.u32 	%r177, _ZZN3cub18CUB_300001_SM_10006detail10radix_sort29DeviceRadixSortOnesweepKernelINS1_5radix10policy_hubImmyE10Policy1000ELNS0_9SortOrderE0EmmyiiNS1_21identity_decomposer_tEEEvPT5_SB_PT3_PKSC_PT1_PKSG_PT2_PKSK_T4_iiT6_E1s;
	add.s32 	%r9, %r177, %r176;
	setp.gt.s32 	%p15, %r152, 255;
	@%p15 bra 	$L__BB31_41;
	max.s32 	%r178, %r152, 224;
	sub.s32 	%r179, %r178, %r152;
	add.s32 	%r180, %r179, 31;
	shr.u32 	%r181, %r180, 5;
	add.s32 	%r10, %r181, 1;
	and.b32  	%r11, %r10, 15;
	setp.lt.u32 	%p16, %r180, 480;
	mov.u32 	%r1267, %r152;
	@%p16 bra 	$L__BB31_32;
	and.b32  	%r182, %r10, 268435440;
	neg.s32 	%r1265, %r182;
	shl.b32 	%r184, %r152, 2;
	add.s32 	%r185, %r176, %r184;
	add.s32 	%r187, %r185, %r177;
	add.s32 	%r1264, %r187, 1024;
	mov.u32 	%r1267, %r152;
$L__BB31_31:
	.pragma "nounroll";
	mov.b32 	%r188, 0;
	st.shared.u32 	[%r1264+-1024], %r188;
	st.shared.u32 	[%r1264+-896], %r188;
	st.shared.u32 	[%r1264+-768], %r188;
	st.shared.u32 	[%r1264+-640], %r188;
	st.shared.u32 	[%r1264+-512], %r188;
	st.shared.u32 	[%r1264+-384], %r188;
	st.shared.u32 	[%r1264+-256], %r188;
	st.shared.u32 	[%r1264+-128], %r188;
	st.shared.u32 	[%r1264], %r188;
	st.shared.u32 	[%r1264+128], %r188;
	st.shared.u32 	[%r1264+256], %r188;
	st.shared.u32 	[%r1264+384], %r188;
	st.shared.u32 	[%r1264+512], %r188;
	st.shared.u32 	[%r1264+640], %r188;
	st.shared.u32 	[%r1264+768], %r188;
	st.shared.u32 	[%r1264+896], %r188;
	add.s32 	%r1267, %r1267, 512;
	add.s32 	%r1265, %r1265, 16;
	add.s32 	%r1264, %r1264, 2048;
	setp.ne.s32 	%p17, %r1265, 0;
	@%p17 bra 	$L__BB31_31;
$L__BB31_32:
	setp.eq.s32 	%p18, %r11, 0;
	@%p18 bra 	$L__BB31_41;
	and.b32  	%r21, %r10, 7;
	setp.lt.u32 	%p19, %r11, 8;
	@%p19 bra 	$L__BB31_35;
	shl.b32 	%r189, %r1267, 2;
	add.s32 	%r190, %r9, %r189;
	mov.b32 	%r191, 0;
	st.shared.u32 	[%r190], %r191;
	st.shared.u32 	[%r190+128], %r191;
	st.shared.u32 	[%r190+256], %r191;
	st.shared.u32 	[%r190+384], %r191;
	st.shared.u32 	[%r190+512], %r191;
	st.shared.u32 	[%r190+640], %r191;
	st.shared.u32 	[%r190+768], %r191;
	st.shared.u32 	[%r190+896], %r191;
	add.s32 	%r1267, %r1267, 256;
$L__BB31_35:
	setp.eq.s32 	%p20, %r21, 0;
	@%p20 bra 	$L__BB31_41;
	and.b32  	%r24, %r10, 3;
	setp.lt.u32 	%p21, %r21, 4;
	@%p21 bra 	$L__BB31_38;
	shl.b32 	%r192, %r1267, 2;
	add.s32 	%r193, %r9, %r192;
	mov.b32 	%r194, 0;
	st.shared.u32 	[%r193], %r194;
	st.shared.u32 	[%r193+128], %r194;
	st.shared.u32 	[%r193+256], %r194;
	st.shared.u32 	[%r193+384], %r194;
	add.s32 	%r1267, %r1267, 128;
$L__BB31_38:
	setp.eq.s32 	%p22, %r24, 0;
	@%p22 bra 	$L__BB31_41;
	shl.b32 	%r196, %r1267, 2;
	add.s32 	%r197, %r176, %r196;
	add.s32 	%r1271, %r177, %r197;
	neg.s32 	%r1270, %r24;
$L__BB31_40:
	.pragma "nounroll";
	mov.b32 	%r199, 0;
	st.shared.u32 	[%r1271], %r199;
	add.s32 	%r1271, %r1271, 128;
	add.s32 	%r1270, %r1270, 1;
	setp.ne.s32 	%p23, %r1270, 0;
	@%p23 bra 	$L__BB31_40;
$L__BB31_41:
	ld.param.u32 	%r1263, [_ZN3cub18CUB_300001_SM_10006detail10radix_sort29DeviceRadixSortOnesweepKernelINS1_5radix10policy_hubImmyE10Policy1000ELNS0_9SortOrderE0EmmyiiNS1_21identity_decomposer_tEEEvPT5_SB_PT3_PKSC_PT1_PKSG_PT2_PKSK_T4_iiT6__param_9];
	bar.warp.sync 	-1;
	cvt.u64.u32 	%rd54, %r1263;
	shr.u64 	%rd204, %rd612, %r1263;
	cvt.u32.u64 	%r201, %rd204;
	and.b32  	%r33, %r201, %r8;
	shl.b32 	%r202, %r33, 2;
	add.s32 	%r34, %r9, %r202;
	atom.shared.add.u32 	%r203, [%r34], 1;
	shr.u64 	%rd205, %rd611, %r1263;
	cvt.u32.u64 	%r204, %rd205;
	and.b32  	%r205, %r204, %r8;
	shl.b32 	%r206, %r205, 2;
	add.s32 	%r35, %r9, %r206;
	atom.shared.add.u32 	%r207, [%r35], 1;
	shr.u64 	%rd206, %rd610, %r1263;
	cvt.u32.u64 	%r208, %rd206;
	and.b32  	%r209, %r208, %r8;
	shl.b32 	%r210, %r209, 2;
	add.s32 	%r36, %r9, %r210;
	atom.shared.add.u32 	%r211, [%r36], 1;
	shr.u64 	%rd207, %rd609, %r1263;
	cvt.u32.u64 	%r212, %rd207;
	and.b32  	%r213, %r212, %r8;
	shl.b32 	%r214, %r213, 2;
	add.s32 	%r215, %r9, %r214;
	atom.shared.add.u32 	%r216, [%r215], 1;
	shr.u64 	%rd208, %rd608, %r1263;
	cvt.u32.u64 	%r217, %rd208;
	and.b32  	%r218, %r217, %r8;
	shl.b32 	%r219, %r218, 2;
	add.s32 	%r220, %r9, %r219;
	atom.shared.add.u32 	%r221, [%r220], 1;
	shr.u64 	%rd209, %rd607, %r1263;
	cvt.u32.u64 	%r222, %rd209;
	and.b32  	%r223, %r222, %r8;
	shl.b32 	%r224, %r223, 2;
	add.s32 	%r225, %r9, %r224;
	atom.shared.add.u32 	%r226, [%r225], 1;
	shr.u64 	%rd210, %rd606, %r1263;
	cvt.u32.u64 	%r227, %rd210;
	and.b32  	%r228, %r227, %r8;
	shl.b32 	%r229, %r228, 2;
	add.s32 	%r230, %r9, %r229;
	atom.shared.add.u32 	%r231, [%r230], 1;
	shr.u64 	%rd211, %rd605, %r1263;
	cvt.u32.u64 	%r232, %rd211;
	and.b32  	%r233, %r232, %r8;
	shl.b32 	%r234, %r233, 2;
	add.s32 	%r235, %r9, %r234;
	atom.shared.add.u32 	%r236, [%r235], 1;
	shr.u64 	%rd212, %rd604, %r1263;
	cvt.u32.u64 	%r237, %rd212;
	and.b32  	%r238, %r237, %r8;
	shl.b32 	%r239, %r238, 2;
	add.s32 	%r240, %r9, %r239;
	atom.shared.add.u32 	%r241, [%r240], 1;
	shr.u64 	%rd213, %rd603, %r1263;
	cvt.u32.u64 	%r242, %rd213;
	and.b32  	%r243, %r242, %r8;
	shl.b32 	%r244, %r243, 2;
	add.s32 	%r245, %r9, %r244;
	atom.shared.add.u32 	%r246, [%r245], 1;
	shr.u64 	%rd214, %rd602, %r1263;
	cvt.u32.u64 	%r247, %rd214;
	and.b32  	%r248, %r247, %r8;
	shl.b32 	%r249, %r248, 2;
	add.s32 	%r250, %r9, %r249;
	atom.shared.add.u32 	%r251, [%r250], 1;
	shr.u64 	%rd215, %rd601, %r1263;
	cvt.u32.u64 	%r252, %rd215;
	and.b32  	%r253, %r252, %r8;
	shl.b32 	%r254, %r253, 2;
	add.s32 	%r255, %r9, %r254;
	atom.shared.add.u32 	%r256, [%r255], 1;
	bar.sync 	0;
	setp.gt.u32 	%p24, %r1, 255;
	mov.b32 	%r1272, 0;
	@%p24 bra 	$L__BB31_43;
	shl.b32 	%r257, %r1, 2;
	mov.u32 	%r258, _ZZN3cub18CUB_300001_SM_10006detail10radix_sort29DeviceRadixSortOnesweepKernelINS1_5radix10policy_hubImmyE10Policy1000ELNS0_9SortOrderE0EmmyiiNS1_21identity_decomposer_tEEEvPT5_SB_PT3_PKSC_PT1_PKSG_PT2_PKSK_T4_iiT6_E1s;
	add.s32 	%r259, %r258, %r257;
	ld.shared.u32 	%r260, [%r259];
	mov.b32 	%r261, 0;
	st.shared.u32 	[%r259], %r261;
	ld.shared.u32 	%r262, [%r259+1024];
	st.shared.u32 	[%r259+1024], %r260;
	add.s32 	%r263, %r262, %r260;
	ld.shared.u32 	%r264, [%r259+2048];
	st.shared.u32 	[%r259+2048], %r263;
	add.s32 	%r265, %r264, %r263;
	ld.shared.u32 	%r266, [%r259+3072];
	st.shared.u32 	[%r259+3072], %r265;
	add.s32 	%r267, %r266, %r265;
	ld.shared.u32 	%r268, [%r259+4096];
	st.shared.u32 	[%r259+4096], %r267;
	add.s32 	%r269, %r268, %r267;
	ld.shared.u32 	%r270, [%r259+5120];
	st.shared.u32 	[%r259+5120], %r269;
	add.s32 	%r271, %r270, %r269;
	ld.shared.u32 	%r272, [%r259+6144];
	st.shared.u32 	[%r259+6144], %r271;
	add.s32 	%r273, %r272, %r271;
	ld.shared.u32 	%r274, [%r259+7168];
	st.shared.u32 	[%r259+7168], %r273;
	add.s32 	%r275, %r274, %r273;
	ld.shared.u32 	%r276, [%r259+8192];
	st.shared.u32 	[%r259+8192], %r275;
	add.s32 	%r277, %r276, %r275;
	ld.shared.u32 	%r278, [%r259+9216];
	st.shared.u32 	[%r259+9216], %r277;
	add.s32 	%r279, %r278, %r277;
	ld.shared.u32 	%r280, [%r259+10240];
	st.shared.u32 	[%r259+10240], %r279;
	add.s32 	%r281, %r280, %r279;
	ld.shared.u32 	%r282, [%r259+11264];
	st.shared.u32 	[%r259+11264], %r281;
	add.s32 	%r1272, %r282, %r281;
$L__BB31_43:
	shl.b32 	%r283, %r4, 8;
	add.s32 	%r284, %r283, %r1;
	mul.wide.s32 	%rd216, %r284, 4;
	add.s64 	%rd55, %rd3, %rd216;
	@%p24 bra 	$L__BB31_45;
	or.b32  	%r285, %r1272, 1073741824;
	st.volatile.global.u32 	[%rd55], %r285;
$L__BB31_45:
	ld.param.u64 	%rd589, [_ZN3cub18CUB_300001_SM_10006detail10radix_sort29DeviceRadixSortOnesweepKernelINS1_5radix10policy_hubImmyE10Policy1000ELNS0_9SortOrderE0EmmyiiNS1_21identity_decomposer_tEEEvPT5_SB_PT3_PKSC_PT1_PKSG_PT2_PKSK_T4_iiT6__param_7];
	setp.lt.u32 	%p26, %r1, 256;
	setp.eq.s32 	%p27, %r1272, 4608;
	and.pred  	%p28, %p26, %p27;
	selp.u32 	%r286, 1, 0, %p28;
	{ 
	.reg .pred 	%p1; 
	.reg .pred 	%p2; 
	setp.ne.u32 	%p1, %r286, 0; 
	bar.red.or.pred 	%p2, 0, %p1; 
	selp.u32 	%r287, 1, 0, %p2; 
	}
	setp.eq.s32 	%p29, %r287, 0;
	and.b32  	%r288, %r1, 992;
	and.b32  	%r289, %r1, 31;
	mul.lo.s32 	%r290, %r288, 12;
	or.b32  	%r291, %r290, %r289;
	cvt.u64.u32 	%rd56, %r291;
	mul.lo.s32 	%r292, %r4, 4608;
	cvt.s64.s32 	%rd217, %r292;
	add.s64 	%rd218, %rd56, %rd217;
	cvta.to.global.u64 	%rd219, %rd589;
	shl.b64 	%rd220, %rd218, 3;
	add.s64 	%rd57, %rd219, %rd220;
	cvt.u64.u32 	%rd58, %r1;
	@%p29 bra 	$L__BB31_135;
	shl.b32 	%r293, %r1, 3;
	mov.u32 	%r294, _ZZN3cub18CUB_300001_SM_10006detail10radix_sort29DeviceRadixSortOnesweepKernelINS1_5radix10policy_hubImmyE10Policy1000ELNS0_9SortOrderE0EmmyiiNS1_21identity_decomposer_tEEEvPT5_SB_PT3_PKSC_PT1_PKSG_PT2_PKSK_T4_iiT6_E1s;
	add.s32 	%r295, %r294, %r293;
	add.s32 	%r39, %r295, 36864;
	@%p24 bra 	$L__BB31_54;
	ld.param.u64 	%rd587, [_ZN3cub18CUB_300001_SM_10006detail10radix_sort29DeviceRadixSortOnesweepKernelINS1_5radix10policy_hubImmyE10Policy1000ELNS0_9SortOrderE0EmmyiiNS1_21identity_decomposer_tEEEvPT5_SB_PT3_PKSC_PT1_PKSG_PT2_PKSK_T4_iiT6__param_3];
	cvta.to.global.u64 	%rd221, %rd587;
	shl.b64 	%rd222, %rd58, 3;
	add.s64 	%rd223, %rd221, %rd222;
	ld.global.u64 	%rd224, [%rd223];
	setp.gt.u32 	%p31, %r1, %r33;
	selp.b64 	%rd225, 4608, 0, %p31;
	sub.s64 	%rd613, %rd224, %rd225;
	st.shared.u64 	[%r39], %rd613;
	setp.lt.s32 	%p32, %r4, 1;
	mov.u32 	%r1276, %r1272;
	@%p32 bra 	$L__BB31_53;
	mov.b32 	%r1274, -1;
	mov.u32 	%r1273, %r4;
	mov.u32 	%r1276, %r1272;
$L__BB31_49:
	add.s32 	%r43, %r1273, -1;
	shl.b32 	%r297, %r43, 8;
	add.s32 	%r298, %r297, %r1;
	mul.wide.s32 	%rd226, %r298, 4;
	add.s64 	%rd60, %rd3, %rd226;
$L__BB31_50:
	membar.cta;
	ld.volatile.global.u32 	%r44, [%rd60];
	setp.eq.s32 	%p33, %r44, 0;
	@%p33 bra 	$L__BB31_50;
	and.b32  	%r299, %r44, 1073741823;
	add.s32 	%r1276, %r299, %r1276;
	setp.gt.s32 	%p34, %r44, -1;
	vote.sync.ballot.b32 	%r1274, %p34, %r1274;
	setp.gt.u32 	%p36, %r1273, 1;
	and.pred  	%p37, %p34, %p36;
	mov.u32 	%r1273, %r43;
	@%p37 bra 	$L__BB31_49;
	ld.shared.u64 	%rd613, [%r39];
$L__BB31_53:
	or.b32  	%r300, %r1276, -2147483648;
	st.volatile.global.u32 	[%rd55], %r300;
	sub.s32 	%r301, %r1276, %r1272;
	cvt.s64.s32 	%rd227, %r301;
	add.s64 	%rd228, %rd613, %rd227;
	st.shared.u64 	[%r39], %rd228;
$L__BB31_54:
	ld.param.u64 	%rd583, [_ZN3cub18CUB_300001_SM_10006detail10radix_sort29DeviceRadixSortOnesweepKernelINS1_5radix10policy_hubImmyE10Policy1000ELNS0_9SortOrderE0EmmyiiNS1_21identity_decomposer_tEEEvPT5_SB_PT3_PKSC_PT1_PKSG_PT2_PKSK_T4_iiT6__param_2];
	setp.lt.s32 	%p39, %r5, %r149;
	setp.eq.s64 	%p40, %rd583, 0;
	or.pred  	%p41, %p40, %p39;
	or.pred  	%p42, %p24, %p41;
	@%p42 bra 	$L__BB31_56;
	ld.param.u64 	%rd584, [_ZN3cub18CUB_300001_SM_10006detail10radix_sort29DeviceRadixSortOnesweepKernelINS1_5radix10policy_hubImmyE10Policy1000ELNS0_9SortOrderE0EmmyiiNS1_21identity_decomposer_tEEEvPT5_SB_PT3_PKSC_PT1_PKSG_PT2_PKSK_T4_iiT6__param_2];
	ld.shared.u64 	%rd229, [%r39];
	setp.gt.u32 	%p43, %r1, %r33;
	selp.b64 	%rd230, 4608, 0, %p43;
	cvt.s64.s32 	%rd231, %r1272;
	add.s64 	%rd232, %rd230, %rd231;
	add.s64 	%rd233, %rd232, %rd229;
	cvta.to.global.u64 	%rd234, %rd584;
	shl.b64 	%rd235, %rd58, 3;
	add.s64 	%rd236, %rd234, %rd235;
	st.global.u64 	[%rd236], %rd233;
$L__BB31_56:
	setp.gt.s32 	%p44, %r5, %r149;
	bar.sync 	0;
	shl.b32 	%r302, %r33, 3;
	mov.u32 	%r303, _ZZN3cub18CUB_300001_SM_10006detail10radix_sort29DeviceRadixSortOnesweepKernelINS1_5radix10policy_hubImmyE10Policy1000ELNS0_9SortOrderE0EmmyiiNS1_21identity_decomposer_tEEEvPT5_SB_PT3_PKSC_PT1_PKSG_PT2_PKSK_T4_iiT6_E1s;
	add.s32 	%r304, %r303, %r302;
	ld.shared.u64 	%rd63, [%r304+36864];
	@%p44 bra 	$L__BB31_58;
	add.s64 	%rd237, %rd63, %rd56;
	shl.b64 	%rd238, %rd237, 3;
	add.s64 	%rd239, %rd2, %rd238;
	st.global.u64 	[%rd239], %rd612;
	st.global.u64 	[%rd239+256], %rd611;
	st.global.u64 	[%rd239+512], %rd610;
	st.global.u64 	[%rd239+768], %rd609;
	st.global.u64 	[%rd239+1024], %rd608;
	st.global.u64 	[%rd239+1280], %rd607;
	st.global.u64 	[%rd239+1536], %rd606;
	st.global.u64 	[%rd239+1792], %rd605;
	st.global.u64 	[%rd239+2048], %rd604;
	st.global.u64 	[%rd239+2304], %rd603;
	st.global.u64 	[%rd239+2560], %rd602;
	st.global.u64 	[%rd239+2816], %rd601;
	bra.uni 	$L__BB31_82;
$L__BB31_58:
	cvt.u32.u64 	%r305, %rd56;
	mad.lo.s32 	%r48, %r4, -4608, %r149;
	setp.ge.s32 	%p45, %r305, %r48;
	add.s64 	%rd240, %rd63, %rd56;
	shl.b64 	%rd241, %rd240, 3;
	add.s64 	%rd64, %rd2, %rd241;
	@%p45 bra 	$L__BB31_60;
	st.global.u64 	[%rd64], %rd612;
$L__BB31_60:
	cvt.u32.u64 	%r306, %rd56;
	add.s32 	%r307, %r306, 32;
	setp.ge.s32 	%p46, %r307, %r48;
	@%p46 bra 	$L__BB31_62;
	st.global.u64 	[%rd64+256], %rd611;
$L__BB31_62:
	cvt.u32.u64 	%r308, %rd56;
	add.s32 	%r309, %r308, 64;
	setp.ge.s32 	%p47, %r309, %r48;
	@%p47 bra 	$L__BB31_64;
	st.global.u64 	[%rd64+512], %rd610;
$L__BB31_64:
	cvt.u32.u64 	%r310, %rd56;
	add.s32 	%r311, %r310, 96;
	setp.ge.s32 	%p48, %r311, %r48;
	@%p48 bra 	$L__BB31_66;
	st.global.u64 	[%rd64+768], %rd609;
$L__BB31_66:
	cvt.u32.u64 	%r312, %rd56;
	add.s32 	%r313, %r312, 128;
	setp.ge.s32 	%p49, %r313, %r48;
	@%p49 bra 	$L__BB31_68;
	st.global.u64 	[%rd64+1024], %rd608;
$L__BB31_68:
	cvt.u32.u64 	%r314, %rd56;
	add.s32 	%r315, %r314, 160;
	setp.ge.s32 	%p50, %r315, %r48;
	@%p50 bra 	$L__BB31_70;
	st.global.u64 	[%rd64+1280], %rd607;
$L__BB31_70:
	cvt.u32.u64 	%r316, %rd56;
	add.s32 	%r317, %r316, 192;
	setp.ge.s32 	%p51, %r317, %r48;
	@%p51 bra 	$L__BB31_72;
	st.global.u64 	[%rd64+1536], %rd606;
$L__BB31_72:
	cvt.u32.u64 	%r318, %rd56;
	add.s32 	%r319, %r318, 224;
	setp.ge.s32 	%p52, %r319, %r48;
	@%p52 bra 	$L__BB31_74;
	st.global.u64 	[%rd64+1792], %rd605;
$L__BB31_74:
	cvt.u32.u64 	%r320, %rd56;
	add.s32 	%r321, %r320, 256;
	setp.ge.s32 	%p53, %r321, %r48;
	@%p53 bra 	$L__BB31_76;
	st.global.u64 	[%rd64+2048], %rd604;
$L__BB31_76:
	cvt.u32.u64 	%r322, %rd56;
	add.s32 	%r323, %r322, 288;
	setp.ge.s32 	%p54, %r323, %r48;
	@%p54 bra 	$L__BB31_78;
	st.global.u64 	[%rd64+2304], %rd603;
$L__BB31_78:
	cvt.u32.u64 	%r324, %rd56;
	add.s32 	%r325, %r324, 320;
	setp.ge.s32 	%p55, %r325, %r48;
	@%p55 bra 	$L__BB31_80;
	st.global.u64 	[%rd64+2560], %rd602;
$L__BB31_80:
	cvt.u32.u64 	%r326, %rd56;
	add.s32 	%r327, %r326, 352;
	setp.ge.s32 	%p56, %r327, %r48;
	@%p56 bra 	$L__BB31_82;
	st.global.u64 	[%rd64+2816], %rd601;
$L__BB31_82:
	@%p44 bra 	$L__BB31_84;
	ld.global.u64 	%rd636, [%rd57];
	ld.global.u64 	%rd635, [%rd57+256];
	ld.global.u64 	%rd634, [%rd57+512];
	ld.global.u64 	%rd633, [%rd57+768];
	ld.global.u64 	%rd632, [%rd57+1024];
	ld.global.u64 	%rd631, [%rd57+1280];
	ld.global.u64 	%rd630, [%rd57+1536];
	ld.global.u64 	%rd629, [%rd57+1792];
	ld.global.u64 	%rd628, [%rd57+2048];
	ld.global.u64 	%rd627, [%rd57+2304];
	ld.global.u64 	%rd626, [%rd57+2560];
	ld.global.u64 	%rd625, [%rd57+2816];
	bra.uni 	$L__BB31_108;
$L__BB31_84:
	cvt.u32.u64 	%r328, %rd56;
	mul.lo.s32 	%r329, %r4, 4608;
	sub.s32 	%r49, %r149, %r329;
	setp.ge.s32 	%p58, %r328, %r49;
	@%p58 bra 	$L__BB31_86;
	ld.global.u64 	%rd636, [%rd57];
$L__BB31_86:
	cvt.u32.u64 	%r330, %rd56;
	add.s32 	%r331, %r330, 32;
	setp.ge.s32 	%p59, %r331, %r49;
	@%p59 bra 	$L__BB31_88;
	ld.global.u64 	%rd635, [%rd57+256];
$L__BB31_88:
	cvt.u32.u64 	%r332, %rd56;
	add.s32 	%r333, %r332, 64;
	setp.ge.s32 	%p60, %r333, %r49;
	@%p60 bra 	$L__BB31_90;
	ld.global.u64 	%rd634, [%rd57+512];
$L__BB31_90:
	cvt.u32.u64 	%r334, %rd56;
	add.s32 	%r335, %r334, 96;
	setp.ge.s32 	%p61, %r335, %r49;
	@%p61 bra 	$L__BB31_92;
	ld.global.u64 	%rd633, [%rd57+768];
$L__BB31_92:
	cvt.u32.u64 	%r336, %rd56;
	add.s32 	%r337, %r336, 128;
	setp.ge.s32 	%p62, %r337, %r49;
	@%p62 bra 	$L__BB31_94;
	ld.global.u64 	%rd632, [%rd57+1024];
$L__BB31_94:
	cvt.u32.u64 	%r338, %rd56;
	add.s32 	%r339, %r338, 160;
	setp.ge.s32 	%p63, %r339, %r49;
	@%p63 bra 	$L__BB31_96;
	ld.global.u64 	%rd631, [%rd57+1280];
$L__BB31_96:
	cvt.u32.u64 	%r340, %rd56;
	add.s32 	%r341, %r340, 192;
	setp.ge.s32 	%p64, %r341, %r49;
	@%p64 bra 	$L__BB31_98;
	ld.global.u64 	%rd630, [%rd57+1536];
$L__BB31_98:
	cvt.u32.u64 	%r342, %rd56;
	add.s32 	%r343, %r342, 224;
	setp.ge.s32 	%p65, %r343, %r49;
	@%p65 bra 	$L__BB31_100;
	ld.global.u64 	%rd629, [%rd57+1792];
$L__BB31_100:
	cvt.u32.u64 	%r344, %rd56;
	add.s32 	%r345, %r344, 256;
	setp.ge.s32 	%p66, %r345, %r49;
	@%p66 bra 	$L__BB31_102;
	ld.global.u64 	%rd628, [%rd57+2048];
$L__BB31_102:
	cvt.u32.u64 	%r346, %rd56;
	add.s32 	%r347, %r346, 288;
	setp.ge.s32 	%p67, %r347, %r49;
	@%p67 bra 	$L__BB31_104;
	ld.global.u64 	%rd627, [%rd57+2304];
$L__BB31_104:
	cvt.u32.u64 	%r348, %rd56;
	add.s32 	%r349, %r348, 320;
	setp.ge.s32 	%p68, %r349, %r49;
	@%p68 bra 	$L__BB31_106;
	ld.global.u64 	%rd626, [%rd57+2560];
$L__BB31_106:
	cvt.u32.u64 	%r350, %rd56;
	add.s32 	%r351, %r350, 352;
	setp.ge.s32 	%p69, %r351, %r49;
	@%p69 bra 	$L__BB31_108;
	ld.global.u64 	%rd625, [%rd57+2816];
$L__BB31_108:
	@%p44 bra 	$L__BB31_110;
	add.s64 	%rd254, %rd63, %rd56;
	shl.b64 	%rd255, %rd254, 3;
	add.s64 	%rd256, %rd1, %rd255;
	st.global.u64 	[%rd256], %rd636;
	st.global.u64 	[%rd256+256], %rd635;
	st.global.u64 	[%rd256+512], %rd634;
	st.global.u64 	[%rd256+768], %rd633;
	st.global.u64 	[%rd256+1024], %rd632;
	st.global.u64 	[%rd256+1280], %rd631;
	st.global.u64 	[%rd256+1536], %rd630;
	st.global.u64 	[%rd256+1792], %rd629;
	st.global.u64 	[%rd256+2048], %rd628;
	st.global.u64 	[%rd256+2304], %rd627;
	st.global.u64 	[%rd256+2560], %rd626;
	st.global.u64 	[%rd256+2816], %rd625;
	bra.uni 	$L__BB31_134;
$L__BB31_110:
	cvt.u32.u64 	%r352, %rd56;
	mad.lo.s32 	%r50, %r4, -4608, %r149;
	setp.ge.s32 	%p71, %r352, %r50;
	add.s64 	%rd257, %rd63, %rd56;
	shl.b64 	%rd258, %rd257, 3;
	add.s64 	%rd112, %rd1, %rd258;
	@%p71 bra 	$L__BB31_112;
	st.global.u64 	[%rd112], %rd636;
$L__BB31_112:
	cvt.u32.u64 	%r353, %rd56;
	add.s32 	%r354, %r353, 32;
	setp.ge.s32 	%p72, %r354, %r50;
	@%p72 bra 	$L__BB31_114;
	st.global.u64 	[%rd112+256], %rd635;
$L__BB31_114:
	cvt.u32.u64 	%r355, %rd56;
	add.s32 	%r356, %r355, 64;
	setp.ge.s32 	%p73, %r356, %r50;
	@%p73 bra 	$L__BB31_116;
	st.global.u64 	[%rd112+512], %rd634;
$L__BB31_116:
	cvt.u32.u64 	%r357, %rd56;
	add.s32 	%r358, %r357, 96;
	setp.ge.s32 	%p74, %r358, %r50;
	@%p74 bra 	$L__BB31_118;
	st.global.u64 	[%rd112+768], %rd633;
$L__BB31_118:
	cvt.u32.u64 	%r359, %rd56;
	add.s32 	%r360, %r359, 128;
	setp.ge.s32 	%p75, %r360, %r50;
	@%p75 bra 	$L__BB31_120;
	st.global.u64 	[%rd112+1024], %rd632;
$L__BB31_120:
	cvt.u32.u64 	%r361, %rd56;
	add.s32 	%r362, %r361, 160;
	setp.ge.s32 	%p76, %r362, %r50;
	@%p76 bra 	$L__BB31_122;
	st.global.u64 	[%rd112+1280], %rd631;
$L__BB31_122:
	cvt.u32.u64 	%r363, %rd56;
	add.s32 	%r364, %r363, 192;
	setp.ge.s32 	%p77, %r364, %r50;
	@%p77 bra 	$L__BB31_124;
	st.global.u64 	[%rd112+1536], %rd630;
$L__BB31_124:
	cvt.u32.u64 	%r365, %rd56;
	add.s32 	%r366, %r365, 224;
	setp.ge.s32 	%p78, %r366, %r50;
	@%p78 bra 	$L__BB31_126;
	st.global.u64 	[%rd112+1792], %rd629;
$L__BB31_126:
	cvt.u32.u64 	%r367, %rd56;
	add.s32 	%r368, %r367, 256;
	setp.ge.s32 	%p79, %r368, %r50;
	@%p79 bra 	$L__BB31_128;
	st.global.u64 	[%rd112+2048], %rd628;
$L__BB31_128:
	cvt.u32.u64 	%r369, %rd56;
	add.s32 	%r370, %r369, 288;
	setp.ge.s32 	%p80, %r370, %r50;
	@%p80 bra 	$L__BB31_130;
	st.global.u64 	[%rd112+2304], %rd627;
$L__BB31_130:
	cvt.u32.u64 	%r371, %rd56;
	add.s32 	%r372, %r371, 320;
	setp.ge.s32 	%p81, %r372, %r50;
	@%p81 bra 	$L__BB31_132;
	st.global.u64 	[%rd112+2560], %rd626;
$L__BB31_132:
	cvt.u32.u64 	%r373, %rd56;
	add.s32 	%r374, %r373, 352;
	setp.ge.s32 	%p82, %r374, %r50;
	@%p82 bra 	$L__BB31_134;
	st.global.u64 	[%rd112+2816], %rd625;
$L__BB31_134:
	// begin inline asm
	exit;
	// end inline asm
$L__BB31_135:
	mul.hi.u32 	%r375, %r1, 357913942;
	add.s32 	%r376, %r375, %r1;
	shl.b32 	%r377, %r376, 2;
	mov.u32 	%r378, _ZZN3cub18CUB_300001_SM_10006detail10radix_sort29DeviceRadixSortOnesweepKernelINS1_5radix10policy_hubImmyE10Policy1000ELNS0_9SortOrderE0EmmyiiNS1_21identity_decomposer_tEEEvPT5_SB_PT3_PKSC_PT1_PKSG_PT2_PKSK_T4_iiT6_E1s;
	add.s32 	%r379, %r378, %r377;
	add.s32 	%r51, %r379, 13328;
	st.shared.u32 	[%r379+13328], %r1272;
	bar.sync 	0;
	setp.gt.u32 	%p83, %r1, 31;
	@%p83 bra 	$L__BB31_137;
	mov.u32 	%r410, _ZZN3cub18CUB_300001_SM_10006detail10radix_sort29DeviceRadixSortOnesweepKernelINS1_5radix10policy_hubImmyE10Policy1000ELNS0_9SortOrderE0EmmyiiNS1_21identity_decomposer_tEEEvPT5_SB_PT3_PKSC_PT1_PKSG_PT2_PKSK_T4_iiT6_E1s;
	mad.lo.s32 	%r411, %r1, 52, %r410;
	ld.shared.u32 	%r412, [%r411+13328];
	ld.shared.u32 	%r413, [%r411+13332];
	ld.shared.u32 	%r414, [%r411+13336];
	ld.shared.u32 	%r415, [%r411+13340];
	ld.shared.u32 	%r416, [%r411+13344];
	ld.shared.u32 	%r417, [%r411+13348];
	ld.shared.u32 	%r418, [%r411+13352];
	ld.shared.u32 	%r419, [%r411+13356];
	ld.shared.u32 	%r420, [%r411+13360];
	ld.shared.u32 	%r421, [%r411+13364];
	ld.shared.u32 	%r422, [%r411+13368];
	ld.shared.u32 	%r423, [%r411+13372];
	add.s32 	%r424, %r413, %r412;
	add.s32 	%r425, %r424, %r414;
	add.s32 	%r426, %r425, %r415;
	add.s32 	%r427, %r426, %r416;
	add.s32 	%r428, %r427, %r417;
	add.s32 	%r429, %r428, %r418;
	add.s32 	%r430, %r429, %r419;
	add.s32 	%r431, %r430, %r420;
	add.s32 	%r432, %r431, %r421;
	add.s32 	%r433, %r432, %r422;
	add.s32 	%r384, %r433, %r423;
	mov.b32 	%r382, 1;
	mov.b32 	%r407, 0;
	mov.b32 	%r409, -1;
	// begin inline asm
	{  .reg .s32 r0;  .reg .pred p;  shfl.sync.up.b32 r0|p, %r384, %r382, %r407, %r409;  @p add.s32 r0, r0, %r384;  mov.s32 %r380, r0;}
	// end inline asm
	mov.b32 	%r388, 2;
	// begin inline asm
	{  .reg .s32 r0;  .reg .pred p;  shfl.sync.up.b32 r0|p, %r380, %r388, %r407, %r409;  @p add.s32 r0, r0, %r380;  mov.s32 %r386, r0;}
	// end inline asm
	mov.b32 	%r394, 4;
	// begin inline asm
	{  .reg .s32 r0;  .reg .pred p;  shfl.sync.up.b32 r0|p, %r386, %r394, %r407, %r409;  @p add.s32 r0, r0, %r386;  mov.s32 %r392, r0;}
	// end inline asm
	mov.b32 	%r400, 8;
	// begin inline asm
	{  .reg .s32 r0;  .reg .pred p;  shfl.sync.up.b32 r0|p, %r392, %r400, %r407, %r409;  @p add.s32 r0, r0, %r392;  mov.s32 %r398, r0;}
	// end inline asm
	mov.b32 	%r406, 16;
	// begin inline asm
	{  .reg .s32 r0;  .reg .pred p;  shfl.sync.up.b32 r0|p, %r398, %r406, %r407, %r409;  @p add.s32 r0, r0, %r398;  mov.s32 %r404, r0;}
	// end inline asm
	sub.s32 	%r434, %r404, %r384;
	add.s32 	%r435, %r412, %r434;
	add.s32 	%r436, %r413, %r435;
	add.s32 	%r437, %r414, %r436;
	add.s32 	%r438, %r415, %r437;
	add.s32 	%r439, %r416, %r438;
	add.s32 	%r440, %r417, %r439;
	add.s32 	%r441, %r418, %r440;
	add.s32 	%r442, %r419, %r441;
	add.s32 	%r443, %r420, %r442;
	add.s32 	%r444, %r421, %r443;
	add.s32 	%r445, %r422, %r444;
	st.shared.u32 	[%r411+13328], %r434;
	st.shared.u32 	[%r411+13332], %r435;
	st.shared.u32 	[%r411+13336], %r436;
	st.shared.u32 	[%r411+13340], %r437;
	st.shared.u32 	[%r411+13344], %r438;
	st.shared.u32 	[%r411+13348], %r439;
	st.shared.u32 	[%r411+13352], %r440;
	st.shared.u32 	[%r411+13356], %r441;
	st.shared.u32 	[%r411+13360], %r442;
	st.shared.u32 	[%r411+13364], %r443;
	st.shared.u32 	[%r411+13368], %r444;
	st.shared.u32 	[%r411+13372], %r445;
$L__BB31_137:
	bar.sync 	0;
	ld.shared.u32 	%r52, [%r51];
	@%p24 bra 	$L__BB31_139;
	shl.b32 	%r446, %r1, 2;
	mov.u32 	%r447, _ZZN3cub18CUB_300001_SM_10006detail10radix_sort29DeviceRadixSortOnesweepKernelINS1_5radix10policy_hubImmyE10Policy1000ELNS0_9SortOrderE0EmmyiiNS1_21identity_decomposer_tEEEvPT5_SB_PT3_PKSC_PT1_PKSG_PT2_PKSK_T4_iiT6_E1s;
	add.s32 	%r448, %r447, %r446;
	ld.shared.u32 	%r449, [%r448];
	add.s32 	%r450, %r449, %r52;
	st.shared.u32 	[%r448], %r450;
	ld.shared.u32 	%r451, [%r448+1024];
	add.s32 	%r452, %r451, %r52;
	st.shared.u32 	[%r448+1024], %r452;
	ld.shared.u32 	%r453, [%r448+2048];
	add.s32 	%r454, %r453, %r52;
	st.shared.u32 	[%r448+2048], %r454;
	ld.shared.u32 	%r455, [%r448+3072];
	add.s32 	%r456, %r455, %r52;
	st.shared.u32 	[%r448+3072], %r456;
	ld.shared.u32 	%r457, [%r448+4096];
	add.s32 	%r458, %r457, %r52;
	st.shared.u32 	[%r448+4096], %r458;
	ld.shared.u32 	%r459, [%r448+5120];
	add.s32 	%r460, %r459, %r52;
	st.shared.u32 	[%r448+5120], %r460;
	ld.shared.u32 	%r461, [%r448+6144];
	add.s32 	%r462, %r461, %r52;
	st.shared.u32 	[%r448+6144], %r462;
	ld.shared.u32 	%r463, [%r448+7168];
	add.s32 	%r464, %r463, %r52;
	st.shared.u32 	[%r448+7168], %r464;
	ld.shared.u32 	%r465, [%r448+8192];
	add.s32 	%r466, %r465, %r52;
	st.shared.u32 	[%r448+8192], %r466;
	ld.shared.u32 	%r467, [%r448+9216];
	add.s32 	%r468, %r467, %r52;
	st.shared.u32 	[%r448+9216], %r468;
	ld.shared.u32 	%r469, [%r448+10240];
	add.s32 	%r470, %r469, %r52;
	st.shared.u32 	[%r448+10240], %r470;
	ld.shared.u32 	%r471, [%r448+11264];
	add.s32 	%r472, %r471, %r52;
	st.shared.u32 	[%r448+11264], %r472;
$L__BB31_139:
	bar.sync 	0;
	// begin inline asm
	mov.u32 %r473, %lanemask_le;
	// end inline asm
	mov.b32 	%r476, 1;
	// begin inline asm
	{
    .reg .pred p;
    and.b32 %r474, %r33, %r476;    setp.ne.u32 p, %r474, 0;
    vote.ballot.sync.b32 %r474, p, 0xffffffff;
    @!p not.b32 %r474, %r474;
}

	// end inline asm
	mov.b32 	%r479, 2;
	// begin inline asm
	{
    .reg .pred p;
    and.b32 %r477, %r33, %r479;    setp.ne.u32 p, %r477, 0;
    vote.ballot.sync.b32 %r477, p, 0xffffffff;
    @!p not.b32 %r477, %r477;
}

	// end inline asm
	and.b32  	%r499, %r477, %r474;
	mov.b32 	%r482, 4;
	// begin inline asm
	{
    .reg .pred p;
    and.b32 %r480, %r33, %r482;    setp.ne.u32 p, %r480, 0;
    vote.ballot.sync.b32 %r480, p, 0xffffffff;
    @!p not.b32 %r480, %r480;
}

	// end inline asm
	and.b32  	%r500, %r480, %r499;
	mov.b32 	%r485, 8;
	// begin inline asm
	{
    .reg .pred p;
    and.b32 %r483, %r33, %r485;    setp.ne.u32 p, %r483, 0;
    vote.ballot.sync.b32 %r483, p, 0xffffffff;
    @!p not.b32 %r483, %r483;
}

	// end inline asm
	and.b32  	%r501, %r483, %r500;
	mov.b32 	%r488, 16;
	// begin inline asm
	{
    .reg .pred p;
    and.b32 %r486, %r33, %r488;    setp.ne.u32 p, %r486, 0;
    vote.ballot.sync.b32 %r486, p, 0xffffffff;
    @!p not.b32 %r486, %r486;
}

	// end inline asm
	and.b32  	%r502, %r486, %r501;
	mov.b32 	%r491, 32;
	// begin inline asm
	{
    .reg .pred p;
    and.b32 %r489, %r33, %r491;    setp.ne.u32 p, %r489, 0;
    vote.ballot.sync.b32 %r489, p, 0xffffffff;
    @!p not.b32 %r489, %r489;
}

	// end inline asm
	and.b32  	%r503, %r489, %r502;
	mov.b32 	%r494, 64;
	// begin inline asm
	{
    .reg .pred p;
    and.b32 %r492, %r33, %r494;    setp.ne.u32 p, %r492, 0;
    vote.ballot.sync.b32 %r492, p, 0xffffffff;
    @!p not.b32 %r492, %r492;
}

	// end inline asm
	and.b32  	%r504, %r492, %r503;
	mov.b32 	%r497, 128;
	// begin inline asm
	{
    .reg .pred p;
    and.b32 %r495, %r33, %r497;    setp.ne.u32 p, %r495, 0;
    vote.ballot.sync.b32 %r495, p, 0xffffffff;
    @!p not.b32 %r495, %r495;
}

	// end inline asm
	and.b32  	%r505, %r495, %r504;
	clz.b32 	%r506, %r505;
	sub.s32 	%r54, 31, %r506;
	and.b32  	%r507, %r473, %r505;
	popc.b32 	%r55, %r507;
	setp.ne.s32 	%p85, %r152, %r54;
	mov.b32 	%r1277, 0;
	@%p85 bra 	$L__BB31_141;
	atom.shared.add.u32 	%r1277, [%r34], %r55;
$L__BB31_141:
	shfl.sync.idx.b32	%r533|%p86, %r1277, %r54, 31, -1;
	add.s32 	%r58, %r55, %r533;
	cvt.u32.u64 	%r534, %rd54;
	shr.u64 	%rd259, %rd611, %r534;
	cvt.u32.u64 	%r535, %rd259;
	and.b32  	%r530, %r535, %r8;
	mov.b32 	%r510, 1;
	// begin inline asm
	{
    .reg .pred p;
    and.b32 %r508, %r530, %r510;    setp.ne.u32 p, %r508, 0;
    vote.ballot.sync.b32 %r508, p, 0xffffffff;
    @!p not.b32 %r508, %r508;
}

	// end inline asm
	mov.b32 	%r513, 2;
	// begin inline asm
	{
    .reg .pred p;
    and.b32 %r511, %r530, %r513;    setp.ne.u32 p, %r511, 0;
    vote.ballot.sync.b32 %r511, p, 0xffffffff;
    @!p not.b32 %r511, %r511;
}

	// end inline asm
	and.b32  	%r536, %r511, %r508;
	mov.b32 	%r516, 4;
	// begin inline asm
	{
    .reg .pred p;
    and.b32 %r514, %r530, %r516;    setp.ne.u32 p, %r514, 0;
    vote.ballot.sync.b32 %r514, p, 0xffffffff;
    @!p not.b32 %r514, %r514;
}

	// end inline asm
	and.b32  	%r537, %r514, %r536;
	mov.b32 	%r519, 8;
	// begin inline asm
	{
    .reg .pred p;
    and.b32 %r517, %r530, %r519;    setp.ne.u32 p, %r517, 0;
    vote.ballot.sync.b32 %r517, p, 0xffffffff;
    @!p not.b32 %r517, %r517;
}

	// end inline asm
	and.b32  	%r538, %r517, %r537;
	mov.b32 	%r522, 16;
	// begin inline asm
	{
    .reg .pred p;
    and.b32 %r520, %r530, %r522;    setp.ne.u32 p, %r520, 0;
    vote.ballot.sync.b32 %r520, p, 0xffffffff;
    @!p not.b32 %r520, %r520;
}

	// end inline asm
	and.b32  	%r539, %r520, %r538;
	mov.b32 	%r525, 32;
	// begin inline asm
	{
    .reg .pred p;
    and.b32 %r523, %r530, %r525;    setp.ne.u32 p, %r523, 0;
    vote.ballot.sync.b32 %r523, p, 0xffffffff;
    @!p not.b32 %r523, %r523;
}

	// end inline asm
	and.b32  	%r540, %r523, %r539;
	mov.b32 	%r528, 64;
	// begin inline asm
	{
    .reg .pred p;
    and.b32 %r526, %r530, %r528;    setp.ne.u32 p, %r526, 0;
    vote.ballot.sync.b32 %r526, p, 0xffffffff;
    @!p not.b32 %r526, %r526;
}

	// end inline asm
	and.b32  	%r541, %r526, %r540;
	mov.b32 	%r531, 128;
	// begin inline asm
	{
    .reg .pred p;
    and.b32 %r529, %r530, %r531;    setp.ne.u32 p, %r529, 0;
    vote.ballot.sync.b32 %r529, p, 0xffffffff;
    @!p not.b32 %r529, %r529;
}

	// end inline asm
	and.b32  	%r542, %r529, %r541;
	clz.b32 	%r543, %r542;
	sub.s32 	%r59, 31, %r543;
	and.b32  	%r544, %r473, %r542;
	popc.b32 	%r60, %r544;
	setp.ne.s32 	%p87, %r152, %r59;
	mov.b32 	%r1278, 0;
	@%p87 bra 	$L__BB31_143;
	atom.shared.add.u32 	%r1278, [%r35], %r60;
$L__BB31_143:
	shfl.sync.idx.b32	%r570|%p88, %r1278, %r59, 31, -1;
	add.s32 	%r63, %r60, %r570;
	shr.u64 	%rd260, %rd610, %r534;
	cvt.u32.u64 	%r572, %rd260;
	and.b32  	%r567, %r572, %r8;
	mov.b32 	%r547, 1;
	// begin inline asm
	{
    .reg .pred p;
    and.b32 %r545, %r567, %r547;    setp.ne.u32 p, %r545, 0;
    vote.ballot.sync.b32 %r545, p, 0xffffffff;
    @!p not.b32 %r545, %r545;
}

	// end inline asm
	mov.b32 	%r550, 2;
	// begin inline asm
	{
    .reg .pred p;
    and.b32 %r548, %r567, %r550;    setp.ne.u32 p, %r548, 0;
    vote.ballot.sync.b32 %r548, p, 0xffffffff;
    @!p not.b32 %r548, %r548;
}

	// end inline asm
	and.b32  	%r573, %r548, %r545;
	mov.b32 	%r553, 4;
	// begin inline asm
	{
    .reg .pred p;
    and.b32 %r551, %r567, %r553;    setp.ne.u32 p, %r551, 0;
    vote.ballot.sync.b32 %r551, p, 0xffffffff;
    @!p not.b32 %r551, %r551;
}

	// end inline asm
	and.b32  	%r574, %r551, %r573;
	mov.b32 	%r556, 8;
	// begin inline asm
	{
    .reg .pred p;
    and.b32 %r554, %r567, %r556;    setp.ne.u32 p, %r554, 0;
    vote.ballot.sync.b32 %r554, p, 0xffffffff;
    @!p not.b32 %r554, %r554;
}

	// end inline asm
	and.b32  	%r575, %r554, %r574;
	mov.b32 	%r559, 16;
	// begin inline asm
	{
    .reg .pred p;
    and.b32 %r557, %r567, %r559;    setp.ne.u32 p, %r557, 0;
    vote.ballot.sync.b32 %r557, p, 0xffffffff;
    @!p not.b32 %r557, %r557;
}

	// end inline asm
	and.b32  	%r576, %r557, %r575;
	mov.b32 	%r562, 32;
	// begin inline asm
	{
    .reg .pred p;
    and.b32 %r560, %r567, %r562;    setp.ne.u32 p, %r560, 0;
    vote.ballot.sync.b32 %r560, p, 0xffffffff;
    @!p not.b32 %r560, %r560;
}

	// end inline asm
	and.b32  	%r577, %r560, %r576;
	mov.b32 	%r565, 64;
	// begin inline asm
	{
    .reg .pred p;
    and.b32 %r563, %r567, %r565;    setp.ne.u32 p, %r563, 0;
    vote.ballot.sync.b32 %r563, p, 0xffffffff;
    @!p not.b32 %r563, %r563;
}

	// end inline asm
	and.b32  	%r578, %r563, %r577;
	mov.b32 	%r568, 128;
	// begin inline asm
	{
    .reg .pred p;
    and.b32 %r566, %r567, %r568;    setp.ne.u32 p, %r566, 0;
    vote.ballot.sync.b32 %r566, p, 0xffffffff;
    @!p not.b32 %r566, %r566;
}

	// end inline asm
	and.b32  	%r579, %r566, %r578;
	clz.b32 	%r580, %r579;
	sub.s32 	%r64, 31, %r580;
	and.b32  	%r581, %r473, %r579;
	popc.b32 	%r65, %r581;
	setp.ne.s32 	%p89, %r152, %r64;
	mov.b32 	%r1279, 0;
	@%p89 bra 	$L__BB31_145;
	atom.shared.add.u32 	%r1279, [%r36], %r65;
$L__BB31_145:
	shfl.sync.idx.b32	%r607|%p90, %r1279, %r64, 31, -1;
	add.s32 	%r68, %r65, %r607;
	shr.u64 	%rd261, %rd609, %r534;
	cvt.u32.u64 	%r609, %rd261;
	and.b32  	%r604, %r609, %r8;
	mov.b32 	%r584, 1;
	// begin inline asm
	{
    .reg .pred p;
    and.b32 %r582, %r604, %r584;    setp.ne.u32 p, %r582, 0;
    vote.ballot.sync.b32 %r582, p, 0xffffffff;
    @!p not.b32 %r582, %r582;
}

	// end inline asm
	mov.b32 	%r587, 2;
	// begin inline asm
	{
    .reg .pred p;
    and.b32 %r585, %r604, %r587;    setp.ne.u32 p, %r585, 0;
    vote.ballot.sync.b32 %r585, p, 0xffffffff;
    @!p not.b32 %r585, %r585;
}

	// end inline asm
	and.b32  	%r610, %r585, %r582;
	mov.b32 	%r590, 4;
	// begin inline asm
	{
    .reg .pred p;
    and.b32 %r588, %r604, %r590;    setp.ne.u32 p, %r588, 0;
    vote.ballot.sync.b32 %r588, p, 0xffffffff;
    @!p not.b32 %r588, %r588;
}

	// end inline asm
	and.b32  	%r611, %r588, %r610;
	mov.b32 	%r593, 8;
	// begin inline asm
	{
    .reg .pred p;
    and.b32 %r591, %r604, %r593;    setp.ne.u32 p, %r591, 0;
    vote.ballot.sync.b32 %r591, p, 0xffffffff;
    @!p not.b32 %r591, %r591;
}

	// end inline asm
	and.b32  	%r612, %r591, %r611;
	mov.b32 	%r596, 16;
	// begin inline asm
	{
    .reg .pred p;
    and.b32 %r594, %r604, %r596;    setp.ne.u32 p, %r594, 0;
    vote.ballot.sync.b32 %r594, p, 0xffffffff;
    @!p not.b32 %r594, %r594;
}

	// end inline asm
	and.b32  	%r613, %r594, %r612;
	mov.b32 	%r599, 32;
	// begin inline asm
	{
    .reg .pred p;
    and.b32 %r597, %r604, %r599;    setp.ne.u32 p, %r597, 0;
    vote.ballot.sync.b32 %r597, p, 0xffffffff;
    @!p not.b32 %r597, %r597;
}

	// end inline asm
	and.b32  	%r614, %r597, %r613;
	mov.b32 	%r602, 64;
	// begin inline asm
	{
    .reg .pred p;
    and.b32 %r600, %r604, %r602;    setp.ne.u32 p, %r600, 0;
    vote.ballot.sync.b32 %r600, p, 0xffffffff;
    @!p not.b32 %r600, %r600;
}

	// end inline asm
	and.b32  	%r615, %r600, %r614;
	mov.b32 	%r605, 128;
	// begin inline asm
	{
    .reg .pred p;
    and.b32 %r603, %r604, %r605;    setp.ne.u32 p, %r603, 0;
    vote.ballot.sync.b32 %r603, p, 0xffffffff;
    @!p not.b32 %r603, %r603;
}

	// end inline asm
	and.b32  	%r616, %r603, %r615;
	clz.b32 	%r617, %r616;
	sub.s32 	%r69, 31, %r617;
	and.b32  	%r618, %r473, %r616;
	popc.b32 	%r70, %r618;
	setp.ne.s32 	%p91, %r152, %r69;
	mov.b32 	%r1280, 0;
	@%p91 bra 	$L__BB31_147;
	shl.b32 	%r619, %r1, 5;
	and.b32  	%r620, %r619, 31744;
	mov.u32 	%r621, _ZZN3cub18CUB_300001_SM_10006detail10radix_sort29DeviceRadixSortOnesweepKernelINS1_5radix10policy_hubImmyE10Policy1000ELNS0_9SortOrderE0EmmyiiNS1_21identity_decomposer_tEEEvPT5_SB_PT3_PKSC_PT1_PKSG_PT2_PKSK_T4_iiT6_E1s;
	add.s32 	%r622, %r621, %r620;
	shr.u64 	%rd262, %rd609, %r534;
	cvt.u32.u64 	%r624, %rd262;
	and.b32  	%r625, %r624, %r8;
	shl.b32 	%r626, %r625, 2;
	add.s32 	%r627, %r622, %r626;
	atom.shared.add.u32 	%r1280, [%r627], %r70;
$L__BB31_147:
	shfl.sync.idx.b32	%r653|%p92, %r1280, %r69, 31, -1;
	add.s32 	%r73, %r70, %r653;
	shr.u64 	%rd263, %rd608, %r534;
	cvt.u32.u64 	%r655, %rd263;
	and.b32  	%r650, %r655, %r8;
	mov.b32 	%r630, 1;
	// begin inline asm
	{
    .reg .pred p;
    and.b32 %r628, %r650, %r630;    setp.ne.u32 p, %r628, 0;
    vote.ballot.sync.b32 %r628, p, 0xffffffff;
    @!p not.b32 %r628, %r628;
}

	// end inline asm
	mov.b32 	%r633, 2;
	// begin inline asm
	{
    .reg .pred p;
    and.b32 %r631, %r650, %r633;    setp.ne.u32 p, %r631, 0;
    vote.ballot.sync.b32 %r631, p, 0xffffffff;
    @!p not.b32 %r631, %r631;
}

	// end inline asm
	and.b32  	%r656, %r631, %r628;
	mov.b32 	%r636, 4;
	// begin inline asm
	{
    .reg .pred p;
    and.b32 %r634, %r650, %r636;    setp.ne.u32 p, %r634, 0;
    vote.ballot.sync.b32 %r634, p, 0xffffffff;
    @!p not.b32 %r634, %r634;
}

	// end inline asm
	and.b32  	%r657, %r634, %r656;
	mov.b32 	%r639, 8;
	// begin inline asm
	{
    .reg .pred p;
    and.b32 %r637, %r650, %r639;    setp.ne.u32 p, %r637, 0;
    vote.ballot.sync.b32 %r637, p, 0xffffffff;
    @!p not.b32 %r637, %r637;
}

	// end inline asm
	and.b32  	%r658, %r637, %r657;
	mov.b32 	%r642, 16;
	// begin inline asm
	{
    .reg .pred p;
    and.b32 %r640, %r650, %r642;    setp.ne.u32 p, %r640, 0;
    vote.ballot.sync.b32 %r640, p, 0xffffffff;
    @!p not.b32 %r640, %r640;
}

	// end inline asm
	and.b32  	%r659, %r640, %r658;
	mov.b32 	%r645, 32;
	// begin inline asm
	{
    .reg .pred p;
    and.b32 %r643, %r650, %r645;    setp.ne.u32 p, %r643, 0;
    vote.ballot.sync.b32 %r643, p, 0xffffffff;
    @!p not.b32 %r643, %r643;
}

	// end inline asm
	and.b32  	%r660, %r643, %r659;
	mov.b32 	%r648, 64;
	// begin inline asm
	{
    .reg .pred p;
    and.b32 %r646, %r650, %r648;    setp.ne.u32 p, %r646, 0;
    vote.ballot.sync.b32 %r646, p, 0xffffffff;
    @!p not.b32 %r646, %r646;
}

	// end inline asm
	and.b32  	%r661, %r646, %r660;
	mov.b32 	%r651, 128;
	// begin inline asm
	{
    .reg .pred p;
    and.b32 %r649, %r650, %r651;    setp.ne.u32 p, %r649, 0;
    vote.ballot.sync.b32 %r649, p, 0xffffffff;
    @!p not.b32 %r649, %r649;
}

	// end inline asm
	and.b32  	%r662, %r649, %r661;
	clz.b32 	%r663, %r662;
	sub.s32 	%r74, 31, %r663;
	and.b32  	%r664, %r473, %r662;
	popc.b32 	%r75, %r664;
	setp.ne.s32 	%p93, %r152, %r74;
	mov.b32 	%r1281, 0;
	@%p93 bra 	$L__BB31_149;
	shl.b32 	%r665, %r1, 5;
	and.b32  	%r666, %r665, 31744;
	mov.u32 	%r667, _ZZN3cub18CUB_300001_SM_10006detail10radix_sort29DeviceRadixSortOnesweepKernelINS1_5radix10policy_hubImmyE10Policy1000ELNS0_9SortOrderE0EmmyiiNS1_21identity_decomposer_tEEEvPT5_SB_PT3_PKSC_PT1_PKSG_PT2_PKSK_T4_iiT6_E1s;
	add.s32 	%r668, %r667, %r666;
	shr.u64 	%rd264, %rd608, %r534;
	cvt.u32.u64 	%r670, %rd264;
	and.b32  	%r671, %r670, %r8;
	shl.b32 	%r672, %r671, 2;
	add.s32 	%r673, %r668, %r672;
	atom.shared.add.u32 	%r1281, [%r673], %r75;
$L__BB31_149:
	shfl.sync.idx.b32	%r699|%p94, %r1281, %r74, 31, -1;
	add.s32 	%r78, %r75, %r699;
	shr.u64 	%rd265, %rd607, %r534;
	cvt.u32.u64 	%r701, %rd265;
	and.b32  	%r696, %r701, %r8;
	mov.b32 	%r676, 1;
	// begin inline asm
	{
    .reg .pred p;
    and.b32 %r674, %r696, %r676;    setp.ne.u32 p, %r674, 0;
    vote.ballot.sync.b32 %r674, p, 0xffffffff;
    @!p not.b32 %r674, %r674;
}

	// end inline asm
	mov.b32 	%r679, 2;
	// begin inline asm
	{
    .reg .pred p;
    and.b32 %r677, %r696, %r679;    setp.ne.u32 p, %r677, 0;
    vote.ballot.sync.b32 %r677, p, 0xffffffff;
    @!p not.b32 %r677, %r677;
}

	// end inline asm
	and.b32  	%r702, %r677, %r674;
	mov.b32 	%r682, 4;
	// begin inline asm
	{
    .reg .pred p;
    and.b32 %r680, %r696, %r682;    setp.ne.u32 p, %r680, 0;
    vote.ballot.sync.b32 %r680, p, 0xffffffff;
    @!p not.b32 %r680, %r680;
}

	// end inline asm
	and.b32  	%r703, %r680, %r702;
	mov.b32 	%r685, 8;
	// begin inline asm
	{
    .reg .pred p;
    and.b32 %r683, %r696, %r685;    setp.ne.u32 p, %r683, 0;
    vote.ballot.sync.b32 %r683, p, 0xffffffff;
    @!p not.b32 %r683, %r683;
}

	// end inline asm
	and.b32  	%r704, %r683, %r703;
	mov.b32 	%r688, 16;
	// begin inline asm
	{
    .reg .pred p;
    and.b32 %r686, %r696, %r688;    setp.ne.u32 p, %r686, 0;
    vote.ballot.sync.b32 %r686, p, 0xffffffff;
    @!p not.b32 %r686, %r686;
}

	// end inline asm
	and.b32  	%r705, %r686, %r704;
	mov.b32 	%r691, 32;
	// begin inline asm
	{
    .reg .pred p;
    and.b32 %r689, %r696, %r691;    setp.ne.u32 p, %r689, 0;
    vote.ballot.sync.b32 %r689, p, 0xffffffff;
    @!p not.b32 %r689, %r689;
}

	// end inline asm
	and.b32  	%r706, %r689, %r705;
	mov.b32 	%r694, 64;
	// begin inline asm
	{
    .reg .pred p;
    and.b32 %r692, %r696, %r694;    setp.ne.u32 p, %r692, 0;
    vote.ballot.sync.b32 %r692, p, 0xffffffff;
    @!p not.b32 %r692, %r692;
}

	// end inline asm
	and.b32  	%r707, %r692, %r706;
	mov.b32 	%r697, 128;
	// begin inline asm
	{
    .reg .pred p;
    and.b32 %r695, %r696, %r697;    setp.ne.u32 p, %r695, 0;
    vote.ballot.sync.b32 %r695, p, 0xffffffff;
    @!p not.b32 %r695, %r695;
}

	// end inline asm
	and.b32  	%r708, %r695, %r707;
	clz.b32 	%r709, %r708;
	sub.s32 	%r79, 31, %r709;
	and.b32  	%r710, %r473, %r708;
	popc.b32 	%r80, %r710;
	setp.ne.s32 	%p95, %r152, %r79;
	mov.b32 	%r1282, 0;
	@%p95 bra 	$L__BB31_151;
	shl.b32 	%r711, %r1, 5;
	and.b32  	%r712, %r711, 31744;
	mov.u32 	%r713, _ZZN3cub18CUB_300001_SM_10006detail10radix_sort29DeviceRadixSortOnesweepKernelINS1_5radix10policy_hubImmyE10Policy1000ELNS0_9SortOrderE0EmmyiiNS1_21identity_decomposer_tEEEvPT5_SB_PT3_PKSC_PT1_PKSG_PT2_PKSK_T4_iiT6_E1s;
	add.s32 	%r714, %r713, %r712;
	shr.u64 	%rd266, %rd607, %r534;
	cvt.u32.u64 	%r716, %rd266;
	and.b32  	%r717, %r716, %r8;
	shl.b32 	%r718, %r717, 2;
	add.s32 	%r719, %r714, %r718;
	atom.shared.add.u32 	%r1282, [%r719], %r80;
$L__BB31_151:
	shfl.sync.idx.b32	%r745|%p96, %r1282, %r79, 31, -1;
	add.s32 	%r83, %r80, %r745;
	shr.u64 	%rd267, %rd606, %r534;
	cvt.u32.u64 	%r747, %rd267;
	and.b32  	%r742, %r747, %r8;
	mov.b32 	%r722, 1;
	// begin inline asm
	{
    .reg .pred p;
    and.b32 %r720, %r742, %r722;    setp.ne.u32 p, %r720, 0;
    vote.ballot.sync.b32 %r720, p, 0xffffffff;
    @!p not.b32 %r720, %r720;
}

	// end inline asm
	mov.b32 	%r725, 2;
	// begin inline asm
	{
    .reg .pred p;
    and.b32 %r723, %r742, %r725;    setp.ne.u32 p, %r723, 0;
    vote.ballot.sync.b32 %r723, p, 0xffffffff;
    @!p not.b32 %r723, %r723;
}

	// end inline asm
	and.b32  	%r748, %r723, %r720;
	mov.b32 	%r728, 4;
	// begin inline asm
	{
    .reg .pred p;
    and.b32 %r726, %r742, %r728;    setp.ne.u32 p, %r726, 0;
    vote.ballot.sync.b32 %r726, p, 0xffffffff;
    @!p not.b32 %r726, %r726;
}

	// end inline asm
	and.b32  	%r749, %r726, %r748;
	mov.b32 	%r731, 8;
	// begin inline asm
	{
    .reg .pred p;
    and.b32 %r729, %r742, %r731;    setp.ne.u32 p, %r729, 0;
    vote.ballot.sync.b32 %r729, p, 0xffffffff;
    @!p not.b32 %r729, %r729;
}

	// end inline asm
	and.b32  	%r750, %r729, %r749;
	mov.b32 	%r734, 16;
	// begin inline asm
	{
    .reg .pred p;
    and.b32 %r732, %r742, %r734;    setp.ne.u32 p, %r732, 0;
    vote.ballot.sync.b32 %r732, p, 0xffffffff;
    @!p not.b32 %r732, %r732;
}

	// end inline asm
	and.b32  	%r751, %r732, %r750;
	mov.b32 	%r737, 32;
	// begin inline asm
	{
    .reg .pred p;
    and.b32 %r735, %r742, %r737;    setp.ne.u32 p, %r735, 0;
    vote.ballot.sync.b32 %r735, p, 0xffffffff;
    @!p not.b32 %r735, %r735;
}

	// end inline asm
	and.b32  	%r752, %r735, %r751;
	mov.b32 	%r740, 64;
	// begin inline asm
	{
    .reg .pred p;
    and.b32 %r738, %r742, %r740;    setp.ne.u32 p, %r738, 0;
    vote.ballot.sync.b32 %r738, p, 0xffffffff;
    @!p not.b32 %r738, %r738;
}

	// end inline asm
	and.b32  	%r753, %r738, %r752;
	mov.b32 	%r743, 128;
	// begin inline asm
	{
    .reg .pred p;
    and.b32 %r741, %r742, %r743;    setp.ne.u32 p, %r741, 0;
    vote.ballot.sync.b32 %r741, p, 0xffffffff;
    @!p not.b32 %r741, %r741;
}

	// end inline asm
	and.b32  	%r754, %r741, %r753;
	clz.b32 	%r755, %r754;
	sub.s32 	%r84, 31, %r755;
	and.b32  	%r756, %r473, %r754;
	popc.b32 	%r85, %r756;
	setp.ne.s32 	%p97, %r152, %r84;
	mov.b32 	%r1283, 0;
	@%p97 bra 	$L__BB31_153;
	shl.b32 	%r757, %r1, 5;
	and.b32  	%r758, %r757, 31744;
	mov.u32 	%r759, _ZZN3cub18CUB_300001_SM_10006detail10radix_sort29DeviceRadixSortOnesweepKernelINS1_5radix10policy_hubImmyE10Policy1000ELNS0_9SortOrderE0EmmyiiNS1_21identity_decomposer_tEEEvPT5_SB_PT3_PKSC_PT1_PKSG_PT2_PKSK_T4_iiT6_E1s;
	add.s32 	%r760, %r759, %r758;
	shr.u64 	%rd268, %rd606, %r534;
	cvt.u32.u64 	%r762, %rd268;
	and.b32  	%r763, %r762, %r8;
	shl.b32 	%r764, %r763, 2;
	add.s32 	%r765, %r760, %r764;
	atom.shared.add.u32 	%r1283, [%r765], %r85;
$L__BB31_153:
	shfl.sync.idx.b32	%r791|%p98, %r1283, %r84, 31, -1;
	add.s32 	%r88, %r85, %r791;
	shr.u64 	%rd269, %rd605, %r534;
	cvt.u32.u64 	%r793, %rd269;
	and.b32  	%r788, %r793, %r8;
	mov.b32 	%r768, 1;
	// begin inline asm
	{
    .reg .pred p;
    and.b32 %r766, %r788, %r768;    setp.ne.u32 p, %r766, 0;
    vote.ballot.sync.b32 %r766, p, 0xffffffff;
    @!p not.b32 %r766, %r766;
}

	// end inline asm
	mov.b32 	%r771, 2;
	// begin inline asm
	{
    .reg .pred p;
    and.b32 %r769, %r788, %r771;    setp.ne.u32 p, %r769, 0;
    vote.ballot.sync.b32 %r769, p, 0xffffffff;
    @!p not.b32 %r769, %r769;
}

	// end inline asm
	and.b32  	%r794, %r769, %r766;
	mov.b32 	%r774, 4;
	// begin inline asm
	{
    .reg .pred p;
    and.b32 %r772, %r788, %r774;    setp.ne.u32 p, %r772, 0;
    vote.ballot.sync.b32 %r772, p, 0xffffffff;
    @!p not.b32 %r772, %r772;
}

	// end inline asm
	and.b32  	%r795, %r772, %r794;
	mov.b32 	%r777, 8;
	// begin inline asm
	{
    .reg .pred p;
    and.b32 %r775, %r788, %r777;    setp.ne.u32 p, %r775, 0;
    vote.ballot.sync.b32 %r775, p, 0xffffffff;
    @!p not.b32 %r775, %r775;
}

	// end inline asm
	and.b32  	%r796, %r775, %r795;
	mov.b32 	%r780, 16;
	// begin inline asm
	{
    .reg .pred p;
    and.b32 %r778, %r788, %r780;    setp.ne.u32 p, %r778, 0;
    vote.ballot.sync.b32 %r778, p, 0xffffffff;
    @!p not.b32 %r778, %r778;
}

	// end inline asm
	and.b32  	%r797, %r778, %r796;
	mov.b32 	%r783, 32;
	// begin inline asm
	{
    .reg .pred p;
    and.b32 %r781, %r788, %r783;    setp.ne.u32 p, %r781, 0;
    vote.ballot.sync.b32 %r781, p, 0xffffffff;
    @!p not.b32 %r781, %r781;
}

	// end inline asm
	and.b32  	%r798, %r781, %r797;
	mov.b32 	%r786, 64;
	// begin inline asm
	{
    .reg .pred p;
    and.b32 %r784, %r788, %r786;    setp.ne.u32 p, %r784, 0;
    vote.ballot.sync.b32 %r784, p, 0xffffffff;
    @!p not.b32 %r784, %r784;
}

	// end inline asm
	and.b32  	%r799, %r784, %r798;
	mov.b32 	%r789, 128;
	// begin inline asm
	{
    .reg .pred p;
    and.b32 %r787, %r788, %r789;    setp.ne.u32 p, %r787, 0;
    vote.ballot.sync.b32 %r787, p, 0xffffffff;
    @!p not.b32 %r787, %r787;
}

	// end inline asm
	and.b32  	%r800, %r787, %r799;
	clz.b32 	%r801, %r800;
	sub.s32 	%r89, 31, %r801;
	and.b32  	%r802, %r473, %r800;
	popc.b32 	%r90, %r802;
	setp.ne.s32 	%p99, %r152, %r89;
	mov.b32 	%r1284, 0;
	@%p99 bra 	$L__BB31_155;
	shl.b32 	%r803, %r1, 5;
	and.b32  	%r804, %r803, 31744;
	mov.u32 	%r805, _ZZN3cub18CUB_300001_SM_10006detail10radix_sort29DeviceRadixSortOnesweepKernelINS1_5radix10policy_hubImmyE10Policy1000ELNS0_9SortOrderE0EmmyiiNS1_21identity_decomposer_tEEEvPT5_SB_PT3_PKSC_PT1_PKSG_PT2_PKSK_T4_iiT6_E1s;
	add.s32 	%r806, %r805, %r804;
	shr.u64 	%rd270, %rd605, %r534;
	cvt.u32.u64 	%r808, %rd270;
	and.b32  	%r809, %r808, %r8;
	shl.b32 	%r810, %r809, 2;
	add.s32 	%r811, %r806, %r810;
	atom.shared.add.u32 	%r1284, [%r811], %r90;
$L__BB31_155:
	shfl.sync.idx.b32	%r837|%p100, %r1284, %r89, 31, -1;
	add.s32 	%r93, %r90, %r837;
	shr.u64 	%rd271, %rd604, %r534;
	cvt.u32.u64 	%r839, %rd271;
	and.b32  	%r834, %r839, %r8;
	mov.b32 	%r814, 1;
	// begin inline asm
	{
    .reg .pred p;
    and.b32 %r812, %r834, %r814;    setp.ne.u32 p, %r812, 0;
    vote.ballot.sync.b32 %r812, p, 0xffffffff;
    @!p not.b32 %r812, %r812;
}

	// end inline asm
	mov.b32 	%r817, 2;
	// begin inline asm
	{
    .reg .pred p;
    and.b32 %r815, %r834, %r817;    setp.ne.u32 p, %r815, 0;
    vote.ballot.sync.b32 %r815, p, 0xffffffff;
    @!p not.b32 %r815, %r815;
}

	// end inline asm
	and.b32  	%r840, %r815, %r812;
	mov.b32 	%r820, 4;
	// begin inline asm
	{
    .reg .pred p;
    and.b32 %r818, %r834, %r820;    setp.ne.u32 p, %r818, 0;
    vote.ballot.sync.b32 %r818, p, 0xffffffff;
    @!p not.b32 %r818, %r818;
}

	// end inline asm
	and.b32  	%r841, %r818, %r840;
	mov.b32 	%r823, 8;
	// begin inline asm
	{
    .reg .pred p;
    and.b32 %r821, %r834, %r823;    setp.ne.u32 p, %r821, 0;
    vote.ballot.sync.b32 %r821, p, 0xffffffff;
    @!p not.b32 %r821, %r821;
}

	// end inline asm
	and.b32  	%r842, %r821, %r841;
	mov.b32 	%r826, 16;
	// begin inline asm
	{
    .reg .pred p;
    and.b32 %r824, %r834, %r826;    setp.ne.u32 p, %r824, 0;
    vote.ballot.sync.b32 %r824, p, 0xffffffff;
    @!p not.b32 %r824, %r824;
}

	// end inline asm
	and.b32  	%r843, %r824, %r842;
	mov.b32 	%r829, 32;
	// begin inline asm
	{
    .reg .pred p;
    and.b32 %r827, %r834, %r829;    setp.ne.u32 p, %r827, 0;
    vote.ballot.sync.b32 %r827, p, 0xffffffff;
    @!p not.b32 %r827, %r827;
}

	// end inline asm
	and.b32  	%r844, %r827, %r843;
	mov.b32 	%r832, 64;
	// begin inline asm
	{
    .reg .pred p;
    and.b32 %r830, %r834, %r832;    setp.ne.u32 p, %r830, 0;
    vote.ballot.sync.b32 %r830, p, 0xffffffff;
    @!p not.b32 %r830, %r830;
}

	// end inline asm
	and.b32  	%r845, %r830, %r844;
	mov.b32 	%r835, 128;
	// begin inline asm
	{
    .reg .pred p;
    and.b32 %r833, %r834, %r835;    setp.ne.u32 p, %r833, 0;
    vote.ballot.sync.b32 %r833, p, 0xffffffff;
    @!p not.b32 %r833, %r833;
}

	// end inline asm
	and.b32  	%r846, %r833, %r845;
	clz.b32 	%r847, %r846;
	sub.s32 	%r94, 31, %r847;
	and.b32  	%r848, %r473, %r846;
	popc.b32 	%r95, %r848;
	setp.ne.s32 	%p101, %r152, %r94;
	mov.b32 	%r1285, 0;
	@%p101 bra 	$L__BB31_157;
	shl.b32 	%r849, %r1, 5;
	and.b32  	%r850, %r849, 31744;
	mov.u32 	%r851, _ZZN3cub18CUB_300001_SM_10006detail10radix_sort29DeviceRadixSortOnesweepKernelINS1_5radix10policy_hubImmyE10Policy1000ELNS0_9SortOrderE0EmmyiiNS1_21identity_decomposer_tEEEvPT5_SB_PT3_PKSC_PT1_PKSG_PT2_PKSK_T4_iiT6_E1s;
	add.s32 	%r852, %r851, %r850;
	shr.u64 	%rd272, %rd604, %r534;
	cvt.u32.u64 	%r854, %rd272;
	and.b32  	%r855, %r854, %r8;
	shl.b32 	%r856, %r855, 2;
	add.s32 	%r857, %r852, %r856;
	atom.shared.add.u32 	%r1285, [%r857], %r95;
$L__BB31_157:
	shfl.sync.idx.b32	%r883|%p102, %r1285, %r94, 31, -1;
	add.s32 	%r98, %r95, %r883;
	shr.u64 	%rd273, %rd603, %r534;
	cvt.u32.u64 	%r885, %rd273;
	and.b32  	%r880, %r885, %r8;
	mov.b32 	%r860, 1;
	// begin inline asm
	{
    .reg .pred p;
    and.b32 %r858, %r880, %r860;    setp.ne.u32 p, %r858, 0;
    vote.ballot.sync.b32 %r858, p, 0xffffffff;
    @!p not.b32 %r858, %r858;
}

	// end inline asm
	mov.b32 	%r863, 2;
	// begin inline asm
	{
    .reg .pred p;
    and.b32 %r861, %r880, %r863;    setp.ne.u32 p, %r861, 0;
    vote.ballot.sync.b32 %r861, p, 0xffffffff;
    @!p not.b32 %r861, %r861;
}

	// end inline asm
	and.b32  	%r886, %r861, %r858;
	mov.b32 	%r866, 4;
	// begin inline asm
	{
    .reg .pred p;
    and.b32 %r864, %r880, %r866;    setp.ne.u32 p, %r864, 0;
    vote.ballot.sync.b32 %r864, p, 0xffffffff;
    @!p not.b32 %r864, %r864;
}

	// end inline asm
	and.b32  	%r887, %r864, %r886;
	mov.b32 	%r869, 8;
	// begin inline asm
	{
    .reg .pred p;
    and.b32 %r867, %r880, %r869;    setp.ne.u32 p, %r867, 0;
    vote.ballot.sync.b32 %r867, p, 0xffffffff;
    @!p not.b32 %r867, %r867;
}

	// end inline asm
	and.b32  	%r888, %r867, %r887;
	mov.b32 	%r872, 16;
	// begin inline asm
	{
    .reg .pred p;
    and.b32 %r870, %r880, %r872;    setp.ne.u32 p, %r870, 0;
    vote.ballot.sync.b32 %r870, p, 0xffffffff;
    @!p not.b32 %r870, %r870;
}

	// end inline asm
	and.b32  	%r889, %r870, %r888;
	mov.b32 	%r875, 32;
	// begin inline asm
	{
    .reg .pred p;
    and.b32 %r873, %r880, %r875;    setp.ne.u32 p, %r873, 0;
    vote.ballot.sync.b32 %r873, p, 0xffffffff;
    @!p not.b32 %r873, %r873;
}

	// end inline asm
	and.b32  	%r890, %r873, %r889;
	mov.b32 	%r878, 64;
	// begin inline asm
	{
    .reg .pred p;
    and.b32 %r876, %r880, %r878;    setp.ne.u32 p, %r876, 0;
    vote.ballot.sync.b32 %r876, p, 0xffffffff;
    @!p not.b32 %r876, %r876;
}

	// end inline asm
	and.b32  	%r891, %r876, %r890;
	mov.b32 	%r881, 128;
	// begin inline asm
	{
    .reg .pred p;
    and.b32 %r879, %r880, %r881;    setp.ne.u32 p, %r879, 0;
    vote.ballot.sync.b32 %r879, p, 0xffffffff;
    @!p not.b32 %r879, %r879;
}

	// end inline asm
	and.b32  	%r892, %r879, %r891;
	clz.b32 	%r893, %r892;
	sub.s32 	%r99, 31, %r893;
	and.b32  	%r894, %r473, %r892;
	popc.b32 	%r100, %r894;
	setp.ne.s32 	%p103, %r152, %r99;
	mov.b32 	%r1286, 0;
	@%p103 bra 	$L__BB31_159;
	shl.b32 	%r895, %r1, 5;
	and.b32  	%r896, %r895, 31744;
	mov.u32 	%r897, _ZZN3cub18CUB_300001_SM_10006detail10radix_sort29DeviceRadixSortOnesweepKernelINS1_5radix10policy_hubImmyE10Policy1000ELNS0_9SortOrderE0EmmyiiNS1_21identity_decomposer_tEEEvPT5_SB_PT3_PKSC_PT1_PKSG_PT2_PKSK_T4_iiT6_E1s;
	add.s32 	%r898, %r897, %r896;
	shr.u64 	%rd274, %rd603, %r534;
	cvt.u32.u64 	%r900, %rd274;
	and.b32  	%r901, %r900, %r8;
	shl.b32 	%r902, %r901, 2;
	add.s32 	%r903, %r898, %r902;
	atom.shared.add.u32 	%r1286, [%r903], %r100;
$L__BB31_159:
	shfl.sync.idx.b32	%r929|%p104, %r1286, %r99, 31, -1;
	add.s32 	%r103, %r100, %r929;
	shr.u64 	%rd275, %rd602, %r534;
	cvt.u32.u64 	%r931, %rd275;
	and.b32  	%r926, %r931, %r8;
	mov.b32 	%r906, 1;
	// begin inline asm
	{
    .reg .pred p;
    and.b32 %r904, %r926, %r906;    setp.ne.u32 p, %r904, 0;
    vote.ballot.sync.b32 %r904, p, 0xffffffff;
    @!p not.b32 %r904, %r904;
}

	// end inline asm
	mov.b32 	%r909, 2;
	// begin inline asm
	{
    .reg .pred p;
    and.b32 %r907, %r926, %r909;    setp.ne.u32 p, %r907, 0;
    vote.ballot.sync.b32 %r907, p, 0xffffffff;
    @!p not.b32 %r907, %r907;
}

	// end inline asm
	and.b32  	%r932, %r907, %r904;
	mov.b32 	%r912, 4;
	// begin inline asm
	{
    .reg .pred p;
    and.b32 %r910, %r926, %r912;    setp.ne.u32 p, %r910, 0;
    vote.ballot.sync.b32 %r910, p, 0xffffffff;
    @!p not.b32 %r910, %r910;
}

	// end inline asm
	and.b32  	%r933, %r910, %r932;
	mov.b32 	%r915, 8;
	// begin inline asm
	{
    .reg .pred p;
    and.b32 %r913, %r926, %r915;    setp.ne.u32 p, %r913, 0;
    vote.ballot.sync.b32 %r913, p, 0xffffffff;
    @!p not.b32 %r913, %r913;
}

	// end inline asm
	and.b32  	%r934, %r913, %r933;
	mov.b32 	%r918, 16;
	// begin inline asm
	{
    .reg .pred p;
    and.b32 %r916, %r926, %r918;    setp.ne.u32 p, %r916, 0;
    vote.ballot.sync.b32 %r916, p, 0xffffffff;
    @!p not.b32 %r916, %r916;
}

	// end inline asm
	and.b32  	%r935, %r916, %r934;
	mov.b32 	%r921, 32;
	// begin inline asm
	{
    .reg .pred p;
    and.b32 %r919, %r926, %r921;    setp.ne.u32 p, %r919, 0;
    vote.ballot.sync.b32 %r919, p, 0xffffffff;
    @!p not.b32 %r919, %r919;
}

	// end inline asm
	and.b32  	%r936, %r919, %r935;
	mov.b32 	%r924, 64;
	// begin inline asm
	{
    .reg .pred p;
    and.b32 %r922, %r926, %r924;    setp.ne.u32 p, %r922, 0;
    vote.ballot.sync.b32 %r922, p, 0xffffffff;
    @!p not.b32 %r922, %r922;
}

	// end inline asm
	and.b32  	%r937, %r922, %r936;
	mov.b32 	%r927, 128;
	// begin inline asm
	{
    .reg .pred p;
    and.b32 %r925, %r926, %r927;    setp.ne.u32 p, %r925, 0;
    vote.ballot.sync.b32 %r925, p, 0xffffffff;
    @!p not.b32 %r925, %r925;
}

	// end inline asm
	and.b32  	%r938, %r925, %r937;
	clz.b32 	%r939, %r938;
	sub.s32 	%r104, 31, %r939;
	and.b32  	%r940, %r473, %r938;
	popc.b32 	%r105, %r940;
	setp.ne.s32 	%p105, %r152, %r104;
	mov.b32 	%r1287, 0;
	@%p105 bra 	$L__BB31_161;
	shl.b32 	%r941, %r1, 5;
	and.b32  	%r942, %r941, 31744;
	mov.u32 	%r943, _ZZN3cub18CUB_300001_SM_10006detail10radix_sort29DeviceRadixSortOnesweepKernelINS1_5radix10policy_hubImmyE10Policy1000ELNS0_9SortOrderE0EmmyiiNS1_21identity_decomposer_tEEEvPT5_SB_PT3_PKSC_PT1_PKSG_PT2_PKSK_T4_iiT6_E1s;
	add.s32 	%r944, %r943, %r942;
	shr.u64 	%rd276, %rd602, %r534;
	cvt.u32.u64 	%r946, %rd276;
	and.b32  	%r947, %r946, %r8;
	shl.b32 	%r948, %r947, 2;
	add.s32 	%r949, %r944, %r948;
	atom.shared.add.u32 	%r1287, [%r949], %r105;
$L__BB31_161:
	shfl.sync.idx.b32	%r975|%p106, %r1287, %r104, 31, -1;
	add.s32 	%r108, %r105, %r975;
	shr.u64 	%rd277, %rd601, %r534;
	cvt.u32.u64 	%r977, %rd277;
	and.b32  	%r972, %r977, %r8;
	mov.b32 	%r952, 1;
	// begin inline asm
	{
    .reg .pred p;
    and.b32 %r950, %r972, %r952;    setp.ne.u32 p, %r950, 0;
    vote.ballot.sync.b32 %r950, p, 0xffffffff;
    @!p not.b32 %r950, %r950;
}

	// end inline asm
	mov.b32 	%r955, 2;
	// begin inline asm
	{
    .reg .pred p;
    and.b32 %r953, %r972, %r955;    setp.ne.u32 p, %r953, 0;
    vote.ballot.sync.b32 %r953, p, 0xffffffff;
    @!p not.b32 %r953, %r953;
}

	// end inline asm
	and.b32  	%r978, %r953, %r950;
	mov.b32 	%r958, 4;
	// begin inline asm
	{
    .reg .pred p;
    and.b32 %r956, %r972, %r958;    setp.ne.u32 p, %r956, 0;
    vote.ballot.sync.b32 %r956, p, 0xffffffff;
    @!p not.b32 %r956, %r956;
}

	// end inline asm
	and.b32  	%r979, %r956, %r978;
	mov.b32 	%r961, 8;
	// begin inline asm
	{
    .reg .pred p;
    and.b32 %r959, %r972, %r961;    setp.ne.u32 p, %r959, 0;
    vote.ballot.sync.b32 %r959, p, 0xffffffff;
    @!p not.b32 %r959, %r959;
}

	// end inline asm
	and.b32  	%r980, %r959, %r979;
	mov.b32 	%r964, 16;
	// begin inline asm
	{
    .reg .pred p;
    and.b32 %r962, %r972, %r964;    setp.ne.u32 p, %r962, 0;
    vote.ballot.sync.b32 %r962, p, 0xffffffff;
    @!p not.b32 %r962, %r962;
}

	// end inline asm
	and.b32  	%r981, %r962, %r980;
	mov.b32 	%r967, 32;
	// begin inline asm
	{
    .reg .pred p;
    and.b32 %r965, %r972, %r967;    setp.ne.u32 p, %r965, 0;
    vote.ballot.sync.b32 %r965, p, 0xffffffff;
    @!p not.b32 %r965, %r965;
}

	// end inline asm
	and.b32  	%r982, %r965, %r981;
	mov.b32 	%r970, 64;
	// begin inline asm
	{
    .reg .pred p;
    and.b32 %r968, %r972, %r970;    setp.ne.u32 p, %r968, 0;
    vote.ballot.sync.b32 %r968, p, 0xffffffff;
    @!p not.b32 %r968, %r968;
}

	// end inline asm
	and.b32  	%r983, %r968, %r982;
	mov.b32 	%r973, 128;
	// begin inline asm
	{
    .reg .pred p;
    and.b32 %r971, %r972, %r973;    setp.ne.u32 p, %r971, 0;
    vote.ballot.sync.b32 %r971, p, 0xffffffff;
    @!p not.b32 %r971, %r971;
}

	// end inline asm
	and.b32  	%r984, %r971, %r983;
	clz.b32 	%r985, %r984;
	sub.s32 	%r109, 31, %r985;
	and.b32  	%r986, %r473, %r984;
	popc.b32 	%r110, %r986;
	setp.ne.s32 	%p107, %r152, %r109;
	mov.b32 	%r1288, 0;
	@%p107 bra 	$L__BB31_163;
	shl.b32 	%r987, %r1, 5;
	and.b32  	%r988, %r987, 31744;
	mov.u32 	%r989, _ZZN3cub18CUB_300001_SM_10006detail10radix_sort29DeviceRadixSortOnesweepKernelINS1_5radix10policy_hubImmyE10Policy1000ELNS0_9SortOrderE0EmmyiiNS1_21identity_decomposer_tEEEvPT5_SB_PT3_PKSC_PT1_PKSG_PT2_PKSK_T4_iiT6_E1s;
	add.s32 	%r990, %r989, %r988;
	shr.u64 	%rd278, %rd601, %r534;
	cvt.u32.u64 	%r992, %rd278;
	and.b32  	%r993, %r992, %r8;
	shl.b32 	%r994, %r993, 2;
	add.s32 	%r995, %r990, %r994;
	atom.shared.add.u32 	%r1288, [%r995], %r110;
$L__BB31_163:
	shfl.sync.idx.b32	%r996|%p109, %r1288, %r109, 31, -1;
	add.s32 	%r997, %r110, %r996;
	bar.sync 	0;
	shl.b32 	%r998, %r58, 3;
	mov.u32 	%r999, _ZZN3cub18CUB_300001_SM_10006detail10radix_sort29DeviceRadixSortOnesweepKernelINS1_5radix10policy_hubImmyE10Policy1000ELNS0_9SortOrderE0EmmyiiNS1_21identity_decomposer_tEEEvPT5_SB_PT3_PKSC_PT1_PKSG_PT2_PKSK_T4_iiT6_E1s;
	add.s32 	%r113, %r999, %r998;
	st.shared.u64 	[%r113+-8], %rd612;
	shl.b32 	%r1000, %r63, 3;
	add.s32 	%r114, %r999, %r1000;
	st.shared.u64 	[%r114+-8], %rd611;
	shl.b32 	%r1001, %r68, 3;
	add.s32 	%r115, %r999, %r1001;
	st.shared.u64 	[%r115+-8], %rd610;
	shl.b32 	%r1002, %r73, 3;
	add.s32 	%r116, %r999, %r1002;
	st.shared.u64 	[%r116+-8], %rd609;
	shl.b32 	%r1003, %r78, 3;
	add.s32 	%r117, %r999, %r1003;
	st.shared.u64 	[%r117+-8], %rd608;
	shl.b32 	%r1004, %r83, 3;
	add.s32 	%r118, %r999, %r1004;
	st.shared.u64 	[%r118+-8], %rd607;
	shl.b32 	%r1005, %r88, 3;
	add.s32 	%r119, %r999, %r1005;
	st.shared.u64 	[%r119+-8], %rd606;
	shl.b32 	%r1006, %r93, 3;
	add.s32 	%r120, %r999, %r1006;
	st.shared.u64 	[%r120+-8], %rd605;
	shl.b32 	%r1007, %r98, 3;
	add.s32 	%r121, %r999, %r1007;
	st.shared.u64 	[%r121+-8], %rd604;
	shl.b32 	%r1008, %r103, 3;
	add.s32 	%r122, %r999, %r1008;
	st.shared.u64 	[%r122+-8], %rd603;
	shl.b32 	%r1009, %r108, 3;
	add.s32 	%r123, %r999, %r1009;
	st.shared.u64 	[%r123+-8], %rd602;
	shl.b32 	%r1010, %r997, 3;
	add.s32 	%r124, %r999, %r1010;
	st.shared.u64 	[%r124+-8], %rd601;
	shl.b32 	%r1011, %r1, 3;
	add.s32 	%r1012, %r999, %r1011;
	add.s32 	%r125, %r1012, 36864;
	@%p24 bra 	$L__BB31_171;
	ld.param.u64 	%rd588, [_ZN3cub18CUB_300001_SM_10006detail10radix_sort29DeviceRadixSortOnesweepKernelINS1_5radix10policy_hubImmyE10Policy1000ELNS0_9SortOrderE0EmmyiiNS1_21identity_decomposer_tEEEvPT5_SB_PT3_PKSC_PT1_PKSG_PT2_PKSK_T4_iiT6__param_3];
	cvta.to.global.u64 	%rd279, %rd588;
	shl.b64 	%rd280, %rd58, 3;
	add.s64 	%rd281, %rd279, %rd280;
	ld.global.u64 	%rd282, [%rd281];
	cvt.s64.s32 	%rd283, %r52;
	sub.s64 	%rd637, %rd282, %rd283;
	st.shared.u64 	[%r125], %rd637;
	setp.lt.s32 	%p110, %r4, 1;
	mov.u32 	%r1292, %r1272;
	@%p110 bra 	$L__BB31_170;
	mov.b32 	%r1290, -1;
	mov.u32 	%r1289, %r4;
	mov.u32 	%r1292, %r1272;
$L__BB31_166:
	add.s32 	%r129, %r1289, -1;
	shl.b32 	%r1014, %r129, 8;
	add.s32 	%r1015, %r1014, %r1;
	mul.wide.s32 	%rd284, %r1015, 4;
	add.s64 	%rd114, %rd3, %rd284;
$L__BB31_167:
	membar.cta;
	ld.volatile.global.u32 	%r130, [%rd114];
	setp.eq.s32 	%p111, %r130, 0;
	@%p111 bra 	$L__BB31_167;
	and.b32  	%r1016, %r130, 1073741823;
	add.s32 	%r1292, %r1016, %r1292;
	setp.gt.s32 	%p112, %r130, -1;
	vote.sync.ballot.b32 	%r1290, %p112, %r1290;
	setp.gt.u32 	%p114, %r1289, 1;
	and.pred  	%p115, %p112, %p114;
	mov.u32 	%r1289, %r129;
	@%p115 bra 	$L__BB31_166;
	ld.shared.u64 	%rd637, [%r125];
$L__BB31_170:
	or.b32  	%r1017, %r1292, -2147483648;
	st.volatile.global.u32 	[%rd55], %r1017;
	sub.s32 	%r1018, %r1292, %r1272;
	cvt.s64.s32 	%rd285, %r1018;
	add.s64 	%rd286, %rd637, %rd285;
	st.shared.u64 	[%r125], %rd286;
$L__BB31_171:
	ld.param.u64 	%rd585, [_ZN3cub18CUB_300001_SM_10006detail10radix_sort29DeviceRadixSortOnesweepKernelINS1_5radix10policy_hubImmyE10Policy1000ELNS0_9SortOrderE0EmmyiiNS1_21identity_decomposer_tEEEvPT5_SB_PT3_PKSC_PT1_PKSG_PT2_PKSK_T4_iiT6__param_2];
	setp.gt.u32 	%p116, %r1, 255;
	setp.lt.s32 	%p117, %r5, %r149;
	setp.eq.s64 	%p118, %rd585, 0;
	or.pred  	%p119, %p118, %p117;
	or.pred  	%p120, %p116, %p119;
	@%p120 bra 	$L__BB31_173;
	ld.param.u64 	%rd586, [_ZN3cub18CUB_300001_SM_10006detail10radix_sort29DeviceRadixSortOnesweepKernelINS1_5radix10policy_hubImmyE10Policy1000ELNS0_9SortOrderE0EmmyiiNS1_21identity_decomposer_tEEEvPT5_SB_PT3_PKSC_PT1_PKSG_PT2_PKSK_T4_iiT6__param_2];
	ld.shared.u64 	%rd287, [%r125];
	cvt.s64.s32 	%rd288, %r1272;
	cvt.s64.s32 	%rd289, %r52;
	add.s64 	%rd290, %rd289, %rd288;
	add.s64 	%rd291, %rd290, %rd287;
	cvta.to.global.u64 	%rd292, %rd586;
	shl.b64 	%rd293, %rd58, 3;
	add.s64 	%rd294, %rd292, %rd293;
	st.global.u64 	[%rd294], %rd291;
$L__BB31_173:
	setp.gt.s32 	%p121, %r5, %r149;
	bar.sync 	0;
	@%p121 bra 	$L__BB31_175;
	ld.shared.u64 	%rd295, [%r125+-36864];
	shr.u64 	%rd296, %rd295, %r534;
	cvt.u32.u64 	%r1020, %rd296;
	and.b32  	%r1021, %r1020, %r8;
	shl.b32 	%r1022, %r1021, 3;
	add.s32 	%r1024, %r999, 36864;
	add.s32 	%r1025, %r1024, %r1022;
	ld.shared.u64 	%rd297, [%r1025];
	add.s64 	%rd298, %rd297, %rd58;
	shl.b64 	%rd299, %rd298, 3;
	add.s64 	%rd300, %rd2, %rd299;
	st.global.u64 	[%rd300], %rd295;
	bar.warp.sync 	-1;
	ld.shared.u64 	%rd301, [%r125+-33792];
	shr.u64 	%rd302, %rd301, %r534;
	cvt.u32.u64 	%r1026, %rd302;
	and.b32  	%r1027, %r1026, %r8;
	shl.b32 	%r1028, %r1027, 3;
	add.s32 	%r1029, %r1024, %r1028;
	ld.shared.u64 	%rd303, [%r1029];
	add.s64 	%rd304, %rd303, %rd58;
	shl.b64 	%rd305, %rd304, 3;
	add.s64 	%rd306, %rd2, %rd305;
	st.global.u64 	[%rd306+3072], %rd301;
	bar.warp.sync 	-1;
	ld.shared.u64 	%rd307, [%r125+-30720];
	shr.u64 	%rd308, %rd307, %r534;
	cvt.u32.u64 	%r1030, %rd308;
	and.b32  	%r1031, %r1030, %r8;
	shl.b32 	%r1032, %r1031, 3;
	add.s32 	%r1033, %r1024, %r1032;
	ld.shared.u64 	%rd309, [%r1033];
	add.s64 	%rd310, %rd309, %rd58;
	shl.b64 	%rd311, %rd310, 3;
	add.s64 	%rd312, %rd2, %rd311;
	st.global.u64 	[%rd312+6144], %rd307;
	bar.warp.sync 	-1;
	ld.shared.u64 	%rd313, [%r125+-27648];
	shr.u64 	%rd314, %rd313, %r534;
	cvt.u32.u64 	%r1034, %rd314;
	and.b32  	%r1035, %r1034, %r8;
	shl.b32 	%r1036, %r1035, 3;
	add.s32 	%r1037, %r1024, %r1036;
	ld.shared.u64 	%rd315, [%r1037];
	add.s64 	%rd316, %rd315, %rd58;
	shl.b64 	%rd317, %rd316, 3;
	add.s64 	%rd318, %rd2, %rd317;
	st.global.u64 	[%rd318+9216], %rd313;
	bar.warp.sync 	-1;
	ld.shared.u64 	%rd319, [%r125+-24576];
	shr.u64 	%rd320, %rd319, %r534;
	cvt.u32.u64 	%r1038, %rd320;
	and.b32  	%r1039, %r1038, %r8;
	shl.b32 	%r1040, %r1039, 3;
	add.s32 	%r1041, %r1024, %r1040;
	ld.shared.u64 	%rd321, [%r1041];
	add.s64 	%rd322, %rd321, %rd58;
	shl.b64 	%rd323, %rd322, 3;
	add.s64 	%rd324, %rd2, %rd323;
	st.global.u64 	[%rd324+12288], %rd319;
	bar.warp.sync 	-1;
	ld.shared.u64 	%rd325, [%r125+-21504];
	shr.u64 	%rd326, %rd325, %r534;
	cvt.u32.u64 	%r1042, %rd326;
	and.b32  	%r1043, %r1042, %r8;
	shl.b32 	%r1044, %r1043, 3;
	add.s32 	%r1045, %r1024, %r1044;
	ld.shared.u64 	%rd327, [%r1045];
	add.s64 	%rd328, %rd327, %rd58;
	shl.b64 	%rd329, %rd328, 3;
	add.s64 	%rd330, %rd2, %rd329;
	st.global.u64 	[%rd330+15360], %rd325;
	bar.warp.sync 	-1;
	ld.shared.u64 	%rd331, [%r125+-18432];
	shr.u64 	%rd332, %rd331, %r534;
	cvt.u32.u64 	%r1046, %rd332;
	and.b32  	%r1047, %r1046, %r8;
	shl.b32 	%r1048, %r1047, 3;
	add.s32 	%r1049, %r1024, %r1048;
	ld.shared.u64 	%rd333, [%r1049];
	add.s64 	%rd334, %rd333, %rd58;
	shl.b64 	%rd335, %rd334, 3;
	add.s64 	%rd336, %rd2, %rd335;
	st.global.u64 	[%rd336+18432], %rd331;
	bar.warp.sync 	-1;
	ld.shared.u64 	%rd337, [%r125+-15360];
	shr.u64 	%rd338, %rd337, %r534;
	cvt.u32.u64 	%r1050, %rd338;
	and.b32  	%r1051, %r1050, %r8;
	shl.b32 	%r1052, %r1051, 3;
	add.s32 	%r1053, %r1024, %r1052;
	ld.shared.u64 	%rd339, [%r1053];
	add.s64 	%rd340, %rd339, %rd58;
	shl.b64 	%rd341, %rd340, 3;
	add.s64 	%rd342, %rd2, %rd341;
	st.global.u64 	[%rd342+21504], %rd337;
	bar.warp.sync 	-1;
	ld.shared.u64 	%rd343, [%r125+-12288];
	shr.u64 	%rd344, %rd343, %r534;
	cvt.u32.u64 	%r1054, %rd344;
	and.b32  	%r1055, %r1054, %r8;
	shl.b32 	%r1056, %r1055, 3;
	add.s32 	%r1057, %r1024, %r1056;
	ld.shared.u64 	%rd345, [%r1057];
	add.s64 	%rd346, %rd345, %rd58;
	shl.b64 	%rd347, %rd346, 3;
	add.s64 	%rd348, %rd2, %rd347;
	st.global.u64 	[%rd348+24576], %rd343;
	bar.warp.sync 	-1;
	ld.shared.u64 	%rd349, [%r125+-9216];
	shr.u64 	%rd350, %rd349, %r534;
	cvt.u32.u64 	%r1058, %rd350;
	and.b32  	%r1059, %r1058, %r8;
	shl.b32 	%r1060, %r1059, 3;
	add.s32 	%r1061, %r1024, %r1060;
	ld.shared.u64 	%rd351, [%r1061];
	add.s64 	%rd352, %rd351, %rd58;
	shl.b64 	%rd353, %rd352, 3;
	add.s64 	%rd354, %rd2, %rd353;
	st.global.u64 	[%rd354+27648], %rd349;
	bar.warp.sync 	-1;
	ld.shared.u64 	%rd355, [%r125+-6144];
	shr.u64 	%rd356, %rd355, %r534;
	cvt.u32.u64 	%r1062, %rd356;
	and.b32  	%r1063, %r1062, %r8;
	shl.b32 	%r1064, %r1063, 3;
	add.s32 	%r1065, %r1024, %r1064;
	ld.shared.u64 	%rd357, [%r1065];
	add.s64 	%rd358, %rd357, %rd58;
	shl.b64 	%rd359, %rd358, 3;
	add.s64 	%rd360, %rd2, %rd359;
	st.global.u64 	[%rd360+30720], %rd355;
	bar.warp.sync 	-1;
	ld.shared.u64 	%rd361, [%r125+-3072];
	shr.u64 	%rd362, %rd361, %r534;
	cvt.u32.u64 	%r1066, %rd362;
	and.b32  	%r1067, %r1066, %r8;
	shl.b32 	%r1068, %r1067, 3;
	add.s32 	%r1069, %r1024, %r1068;
	ld.shared.u64 	%rd363, [%r1069];
	add.s64 	%rd364, %rd363, %rd58;
	shl.b64 	%rd365, %rd364, 3;
	add.s64 	%rd366, %rd2, %rd365;
	st.global.u64 	[%rd366+33792], %rd361;
	bar.warp.sync 	-1;
	bra.uni 	$L__BB31_200;
$L__BB31_175:
	mad.lo.s32 	%r134, %r4, -4608, %r149;
	setp.ge.s32 	%p122, %r1, %r134;
	@%p122 bra 	$L__BB31_177;
	ld.shared.u64 	%rd367, [%r125+-36864];
	shr.u64 	%rd368, %rd367, %r534;
	cvt.u32.u64 	%r1071, %rd368;
	and.b32  	%r1072, %r1071, %r8;
	shl.b32 	%r1073, %r1072, 3;
	add.s32 	%r1075, %r999, %r1073;
	ld.shared.u64 	%rd369, [%r1075+36864];
	add.s64 	%rd370, %rd369, %rd58;
	shl.b64 	%rd371, %rd370, 3;
	add.s64 	%rd372, %rd2, %rd371;
	st.global.u64 	[%rd372], %rd367;
$L__BB31_177:
	bar.warp.sync 	-1;
	add.s32 	%r1076, %r1, 384;
	setp.ge.s32 	%p123, %r1076, %r134;
	@%p123 bra 	$L__BB31_179;
	ld.shared.u64 	%rd373, [%r125+-33792];
	shr.u64 	%rd374, %rd373, %r534;
	cvt.u32.u64 	%r1078, %rd374;
	and.b32  	%r1079, %r1078, %r8;
	shl.b32 	%r1080, %r1079, 3;
	add.s32 	%r1082, %r999, %r1080;
	ld.shared.u64 	%rd375, [%r1082+36864];
	add.s64 	%rd376, %rd375, %rd58;
	shl.b64 	%rd377, %rd376, 3;
	add.s64 	%rd378, %rd2, %rd377;
	st.global.u64 	[%rd378+3072], %rd373;
$L__BB31_179:
	bar.warp.sync 	-1;
	add.s32 	%r1083, %r1, 768;
	setp.ge.s32 	%p124, %r1083, %r134;
	@%p124 bra 	$L__BB31_181;
	ld.shared.u64 	%rd379, [%r125+-30720];
	shr.u64 	%rd380, %rd379, %r534;
	cvt.u32.u64 	%r1085, %rd380;
	and.b32  	%r1086, %r1085, %r8;
	shl.b32 	%r1087, %r1086, 3;
	add.s32 	%r1089, %r999, %r1087;
	ld.shared.u64 	%rd381, [%r1089+36864];
	add.s64 	%rd382, %rd381, %rd58;
	shl.b64 	%rd383, %rd382, 3;
	add.s64 	%rd384, %rd2, %rd383;
	st.global.u64 	[%rd384+6144], %rd379;
$L__BB31_181:
	bar.warp.sync 	-1;
	add.s32 	%r1090, %r1, 1152;
	setp.ge.s32 	%p125, %r1090, %r134;
	@%p125 bra 	$L__BB31_183;
	ld.shared.u64 	%rd385, [%r125+-27648];
	shr.u64 	%rd386, %rd385, %r534;
	cvt.u32.u64 	%r1092, %rd386;
	and.b32  	%r1093, %r1092, %r8;
	shl.b32 	%r1094, %r1093, 3;
	add.s32 	%r1096, %r999, %r1094;
	ld.shared.u64 	%rd387, [%r1096+36864];
	add.s64 	%rd388, %rd387, %rd58;
	shl.b64 	%rd389, %rd388, 3;
	add.s64 	%rd390, %rd2, %rd389;
	st.global.u64 	[%rd390+9216], %rd385;
$L__BB31_183:
	bar.warp.sync 	-1;
	add.s32 	%r1097, %r1, 1536;
	setp.ge.s32 	%p126, %r1097, %r134;
	@%p126 bra 	$L__BB31_185;
	ld.shared.u64 	%rd391, [%r125+-24576];
	shr.u64 	%rd392, %rd391, %r534;
	cvt.u32.u64 	%r1099, %rd392;
	and.b32  	%r1100, %r1099, %r8;
	shl.b32 	%r1101, %r1100, 3;
	add.s32 	%r1103, %r999, %r1101;
	ld.shared.u64 	%rd393, [%r1103+36864];
	add.s64 	%rd394, %rd393, %rd58;
	shl.b64 	%rd395, %rd394, 3;
	add.s64 	%rd396, %rd2, %rd395;
	st.global.u64 	[%rd396+12288], %rd391;
$L__BB31_185:
	bar.warp.sync 	-1;
	add.s32 	%r1104, %r1, 1920;
	setp.ge.s32 	%p127, %r1104, %r134;
	@%p127 bra 	$L__BB31_187;
	ld.shared.u64 	%rd397, [%r125+-21504];
	shr.u64 	%rd398, %rd397, %r534;
	cvt.u32.u64 	%r1106, %rd398;
	and.b32  	%r1107, %r1106, %r8;
	shl.b32 	%r1108, %r1107, 3;
	add.s32 	%r1110, %r999, %r1108;
	ld.shared.u64 	%rd399, [%r1110+36864];
	add.s64 	%rd400, %rd399, %rd58;
	shl.b64 	%rd401, %rd400, 3;
	add.s64 	%rd402, %rd2, %rd401;
	st.global.u64 	[%rd402+15360], %rd397;
$L__BB31_187:
	bar.warp.sync 	-1;
	add.s32 	%r1111, %r1, 2304;
	setp.ge.s32 	%p128, %r1111, %r134;
	@%p128 bra 	$L__BB31_189;
	ld.shared.u64 	%rd403, [%r125+-18432];
	shr.u64 	%rd404, %rd403, %r534;
	cvt.u32.u64 	%r1113, %rd404;
	and.b32  	%r1114, %r1113, %r8;
	shl.b32 	%r1115, %r1114, 3;
	add.s32 	%r1117, %r999, %r1115;
	ld.shared.u64 	%rd405, [%r1117+36864];
	add.s64 	%rd406, %rd405, %rd58;
	shl.b64 	%rd407, %rd406, 3;
	add.s64 	%rd408, %rd2, %rd407;
	st.global.u64 	[%rd408+18432], %rd403;
$L__BB31_189:
	bar.warp.sync 	-1;
	add.s32 	%r1118, %r1, 2688;
	setp.ge.s32 	%p129, %r1118, %r134;
	@%p129 bra 	$L__BB31_191;
	ld.shared.u64 	%rd409, [%r125+-15360];
	shr.u64 	%rd410, %rd409, %r534;
	cvt.u32.u64 	%r1120, %rd410;
	and.b32  	%r1121, %r1120, %r8;
	shl.b32 	%r1122, %r1121, 3;
	add.s32 	%r1124, %r999, %r1122;
	ld.shared.u64 	%rd411, [%r1124+36864];
	add.s64 	%rd412, %rd411, %rd58;
	shl.b64 	%rd413, %rd412, 3;
	add.s64 	%rd414, %rd2, %rd413;
	st.global.u64 	[%rd414+21504], %rd409;
$L__BB31_191:
	bar.warp.sync 	-1;
	or.b32  	%r1125, %r1, 3072;
	setp.ge.s32 	%p130, %r1125, %r134;
	@%p130 bra 	$L__BB31_193;
	ld.shared.u64 	%rd415, [%r125+-12288];
	shr.u64 	%rd416, %rd415, %r534;
	cvt.u32.u64 	%r1127, %rd416;
	and.b32  	%r1128, %r1127, %r8;
	shl.b32 	%r1129, %r1128, 3;
	add.s32 	%r1131, %r999, %r1129;
	ld.shared.u64 	%rd417, [%r1131+36864];
	add.s64 	%rd418, %rd417, %rd58;
	shl.b64 	%rd419, %rd418, 3;
	add.s64 	%rd420, %rd2, %rd419;
	st.global.u64 	[%rd420+24576], %rd415;
$L__BB31_193:
	bar.warp.sync 	-1;
	add.s32 	%r1132, %r1, 3456;
	setp.ge.s32 	%p131, %r1132, %r134;
	@%p131 bra 	$L__BB31_195;
	ld.shared.u64 	%rd421, [%r125+-9216];
	shr.u64 	%rd422, %rd421, %r534;
	cvt.u32.u64 	%r1134, %rd422;
	and.b32  	%r1135, %r1134, %r8;
	shl.b32 	%r1136, %r1135, 3;
	add.s32 	%r1138, %r999, %r1136;
	ld.shared.u64 	%rd423, [%r1138+36864];
	add.s64 	%rd424, %rd423, %rd58;
	shl.b64 	%rd425, %rd424, 3;
	add.s64 	%rd426, %rd2, %rd425;
	st.global.u64 	[%rd426+27648], %rd421;
$L__BB31_195:
	bar.warp.sync 	-1;
	add.s32 	%r1139, %r1, 3840;
	setp.ge.s32 	%p132, %r1139, %r134;
	@%p132 bra 	$L__BB31_197;
	ld.shared.u64 	%rd427, [%r125+-6144];
	shr.u64 	%rd428, %rd427, %r534;
	cvt.u32.u64 	%r1141, %rd428;
	and.b32  	%r1142, %r1141, %r8;
	shl.b32 	%r1143, %r1142, 3;
	add.s32 	%r1145, %r999, %r1143;
	ld.shared.u64 	%rd429, [%r1145+36864];
	add.s64 	%rd430, %rd429, %rd58;
	shl.b64 	%rd431, %rd430, 3;
	add.s64 	%rd432, %rd2, %rd431;
	st.global.u64 	[%rd432+30720], %rd427;
$L__BB31_197:
	bar.warp.sync 	-1;
	add.s32 	%r1146, %r1, 4224;
	setp.ge.s32 	%p133, %r1146, %r134;
	@%p133 bra 	$L__BB31_199;
	ld.shared.u64 	%rd433, [%r125+-3072];
	shr.u64 	%rd434, %rd433, %r534;
	cvt.u32.u64 	%r1148, %rd434;
	and.b32  	%r1149, %r1148, %r8;
	shl.b32 	%r1150, %r1149, 3;
	add.s32 	%r1152, %r999, %r1150;
	ld.shared.u64 	%rd435, [%r1152+36864];
	add.s64 	%rd436, %rd435, %rd58;
	shl.b64 	%rd437, %rd436, 3;
	add.s64 	%rd438, %rd2, %rd437;
	st.global.u64 	[%rd438+33792], %rd433;
$L__BB31_199:
	bar.warp.sync 	-1;
$L__BB31_200:
	setp.gt.s32 	%p134, %r5, %r149;
	ld.shared.u64 	%rd439, [%r125+-36864];
	shr.u64 	%rd440, %rd439, %r534;
	cvt.u32.u64 	%r1154, %rd440;
	and.b32  	%r135, %r1154, %r8;
	ld.shared.u64 	%rd441, [%r125+-33792];
	shr.u64 	%rd442, %rd441, %r534;
	cvt.u32.u64 	%r1155, %rd442;
	and.b32  	%r136, %r1155, %r8;
	ld.shared.u64 	%rd443, [%r125+-30720];
	shr.u64 	%rd444, %rd443, %r534;
	cvt.u32.u64 	%r1156, %rd444;
	and.b32  	%r137, %r1156, %r8;
	ld.shared.u64 	%rd445, [%r125+-27648];
	shr.u64 	%rd446, %rd445, %r534;
	cvt.u32.u64 	%r1157, %rd446;
	and.b32  	%r138, %r1157, %r8;
	ld.shared.u64 	%rd447, [%r125+-24576];
	shr.u64 	%rd448, %rd447, %r534;
	cvt.u32.u64 	%r1158, %rd448;
	and.b32  	%r139, %r1158, %r8;
	ld.shared.u64 	%rd449, [%r125+-21504];
	shr.u64 	%rd450, %rd449, %r534;
	cvt.u32.u64 	%r1159, %rd450;
	and.b32  	%r140, %r1159, %r8;
	ld.shared.u64 	%rd451, [%r125+-18432];
	shr.u64 	%rd452, %rd451, %r534;
	cvt.u32.u64 	%r1160, %rd452;
	and.b32  	%r141, %r1160, %r8;
	ld.shared.u64 	%rd453, [%r125+-15360];
	shr.u64 	%rd454, %rd453, %r534;
	cvt.u32.u64 	%r1161, %rd454;
	and.b32  	%r142, %r1161, %r8;
	ld.shared.u64 	%rd455, [%r125+-12288];
	shr.u64 	%rd456, %rd455, %r534;
	cvt.u32.u64 	%r1162, %rd456;
	and.b32  	%r143, %r1162, %r8;
	ld.shared.u64 	%rd457, [%r125+-9216];
	shr.u64 	%rd458, %rd457, %r534;
	cvt.u32.u64 	%r1163, %rd458;
	and.b32  	%r144, %r1163, %r8;
	ld.shared.u64 	%rd459, [%r125+-6144];
	shr.u64 	%rd460, %rd459, %r534;
	cvt.u32.u64 	%r1164, %rd460;
	and.b32  	%r145, %r1164, %r8;
	ld.shared.u64 	%rd461, [%r125+-3072];
	shr.u64 	%rd462, %rd461, %r534;
	cvt.u32.u64 	%r1165, %rd462;
	and.b32  	%r146, %r1165, %r8;
	@%p134 bra 	$L__BB31_202;
	ld.global.u64 	%rd649, [%rd57];
	ld.global.u64 	%rd650, [%rd57+256];
	ld.global.u64 	%rd651, [%rd57+512];
	ld.global.u64 	%rd652, [%rd57+768];
	ld.global.u64 	%rd653, [%rd57+1024];
	ld.global.u64 	%rd654, [%rd57+1280];
	ld.global.u64 	%rd655, [%rd57+1536];
	ld.global.u64 	%rd656, [%rd57+1792];
	ld.global.u64 	%rd657, [%rd57+2048];
	ld.global.u64 	%rd658, [%rd57+2304];
	ld.global.u64 	%rd659, [%rd57+2560];
	ld.global.u64 	%rd660, [%rd57+2816];
	bra.uni 	$L__BB31_226;
$L__BB31_202:
	cvt.u32.u64 	%r1166, %rd56;
	mul.lo.s32 	%r1167, %r4, 4608;
	sub.s32 	%r147, %r149, %r1167;
	setp.ge.s32 	%p135, %r1166, %r147;
	@%p135 bra 	$L__BB31_204;
	ld.global.u64 	%rd649, [%rd57];
$L__BB31_204:
	add.s32 	%r1169, %r1166, 32;
	setp.ge.s32 	%p136, %r1169, %r147;
	@%p136 bra 	$L__BB31_206;
	ld.global.u64 	%rd650, [%rd57+256];
$L__BB31_206:
	add.s32 	%r1171, %r1166, 64;
	setp.ge.s32 	%p137, %r1171, %r147;
	@%p137 bra 	$L__BB31_208;
	ld.global.u64 	%rd651, [%rd57+512];
$L__BB31_208:
	add.s32 	%r1173, %r1166, 96;
	setp.ge.s32 	%p138, %r1173, %r147;
	@%p138 bra 	$L__BB31_210;
	ld.global.u64 	%rd652, [%rd57+768];
$L__BB31_210:
	add.s32 	%r1175, %r1166, 128;
	setp.ge.s32 	%p139, %r1175, %r147;
	@%p139 bra 	$L__BB31_212;
	ld.global.u64 	%rd653, [%rd57+1024];
$L__BB31_212:
	add.s32 	%r1177, %r1166, 160;
	setp.ge.s32 	%p140, %r1177, %r147;
	@%p140 bra 	$L__BB31_214;
	ld.global.u64 	%rd654, [%rd57+1280];
$L__BB31_214:
	add.s32 	%r1179, %r1166, 192;
	setp.ge.s32 	%p141, %r1179, %r147;
	@%p141 bra 	$L__BB31_216;
	ld.global.u64 	%rd655, [%rd57+1536];
$L__BB31_216:
	add.s32 	%r1181, %r1166, 224;
	setp.ge.s32 	%p142, %r1181, %r147;
	@%p142 bra 	$L__BB31_218;
	ld.global.u64 	%rd656, [%rd57+1792];
$L__BB31_218:
	cvt.u32.u64 	%r1182, %rd56;
	add.s32 	%r1183, %r1182, 256;
	setp.ge.s32 	%p143, %r1183, %r147;
	@%p143 bra 	$L__BB31_220;
	ld.global.u64 	%rd657, [%rd57+2048];
$L__BB31_220:
	cvt.u32.u64 	%r1184, %rd56;
	add.s32 	%r1185, %r1184, 288;
	setp.ge.s32 	%p144, %r1185, %r147;
	@%p144 bra 	$L__BB31_222;
	ld.global.u64 	%rd658, [%rd57+2304];
$L__BB31_222:
	cvt.u32.u64 	%r1186, %rd56;
	add.s32 	%r1187, %r1186, 320;
	setp.ge.s32 	%p145, %r1187, %r147;
	@%p145 bra 	$L__BB31_224;
	ld.global.u64 	%rd659, [%rd57+2560];
$L__BB31_224:
	cvt.u32.u64 	%r1188, %rd56;
	add.s32 	%r1189, %r1188, 352;
	setp.ge.s32 	%p146, %r1189, %r147;
	@%p146 bra 	$L__BB31_226;
	ld.global.u64 	%rd660, [%rd57+2816];
$L__BB31_226:
	setp.gt.s32 	%p147, %r5, %r149;
	bar.sync 	0;
	st.shared.u64 	[%r113+-8], %rd649;
	st.shared.u64 	[%r114+-8], %rd650;
	st.shared.u64 	[%r115+-8], %rd651;
	st.shared.u64 	[%r116+-8], %rd652;
	st.shared.u64 	[%r117+-8], %rd653;
	st.shared.u64 	[%r118+-8], %rd654;
	st.shared.u64 	[%r119+-8], %rd655;
	st.shared.u64 	[%r120+-8], %rd656;
	st.shared.u64 	[%r121+-8], %rd657;
	st.shared.u64 	[%r122+-8], %rd658;
	st.shared.u64 	[%r123+-8], %rd659;
	st.shared.u64 	[%r124+-8], %rd660;
	bar.sync 	0;
	@%p147 bra 	$L__BB31_228;
	ld.shared.u64 	%rd475, [%r125+-36864];
	shl.b32 	%r1190, %r135, 3;
	mov.u32 	%r1191, _ZZN3cub18CUB_300001_SM_10006detail10radix_sort29DeviceRadixSortOnesweepKernelINS1_5radix10policy_hubImmyE10Policy1000ELNS0_9SortOrderE0EmmyiiNS1_21identity_decomposer_tEEEvPT5_SB_PT3_PKSC_PT1_PKSG_PT2_PKSK_T4_iiT6_E1s;
	add.s32 	%r1192, %r1191, 36864;
	add.s32 	%r1193, %r1192, %r1190;
	ld.shared.u64 	%rd476, [%r1193];
	add.s64 	%rd477, %rd476, %rd58;
	shl.b64 	%rd478, %rd477, 3;
	add.s64 	%rd479, %rd1, %rd478;
	st.global.u64 	[%rd479], %rd475;
	bar.warp.sync 	-1;
	ld.shared.u64 	%rd480, [%r125+-33792];
	shl.b32 	%r1194, %r136, 3;
	add.s32 	%r1195, %r1192, %r1194;
	ld.shared.u64 	%rd481, [%r1195];
	add.s64 	%rd482, %rd481, %rd58;
	shl.b64 	%rd483, %rd482, 3;
	add.s64 	%rd484, %rd1, %rd483;
	st.global.u64 	[%rd484+3072], %rd480;
	bar.warp.sync 	-1;
	ld.shared.u64 	%rd485, [%r125+-30720];
	shl.b32 	%r1196, %r137, 3;
	add.s32 	%r1197, %r1192, %r1196;
	ld.shared.u64 	%rd486, [%r1197];
	add.s64 	%rd487, %rd486, %rd58;
	shl.b64 	%rd488, %rd487, 3;
	add.s64 	%rd489, %rd1, %rd488;
	st.global.u64 	[%rd489+6144], %rd485;
	bar.warp.sync 	-1;
	ld.shared.u64 	%rd490, [%r125+-27648];
	shl.b32 	%r1198, %r138, 3;
	add.s32 	%r1199, %r1192, %r1198;
	ld.shared.u64 	%rd491, [%r1199];
	add.s64 	%rd492, %rd491, %rd58;
	shl.b64 	%rd493, %rd492, 3;
	add.s64 	%rd494, %rd1, %rd493;
	st.global.u64 	[%rd494+9216], %rd490;
	bar.warp.sync 	-1;
	ld.shared.u64 	%rd495, [%r125+-24576];
	shl.b32 	%r1200, %r139, 3;
	add.s32 	%r1201, %r1192, %r1200;
	ld.shared.u64 	%rd496, [%r1201];
	add.s64 	%rd497, %rd496, %rd58;
	shl.b64 	%rd498, %rd497, 3;
	add.s64 	%rd499, %rd1, %rd498;
	st.global.u64 	[%rd499+12288], %rd495;
	bar.warp.sync 	-1;
	ld.shared.u64 	%rd500, [%r125+-21504];
	shl.b32 	%r1202, %r140, 3;
	add.s32 	%r1203, %r1192, %r1202;
	ld.shared.u64 	%rd501, [%r1203];
	add.s64 	%rd502, %rd501, %rd58;
	shl.b64 	%rd503, %rd502, 3;
	add.s64 	%rd504, %rd1, %rd503;
	st.global.u64 	[%rd504+15360], %rd500;
	bar.warp.sync 	-1;
	ld.shared.u64 	%rd505, [%r125+-18432];
	shl.b32 	%r1204, %r141, 3;
	add.s32 	%r1205, %r1192, %r1204;
	ld.shared.u64 	%rd506, [%r1205];
	add.s64 	%rd507, %rd506, %rd58;
	shl.b64 	%rd508, %rd507, 3;
	add.s64 	%rd509, %rd1, %rd508;
	st.global.u64 	[%rd509+18432], %rd505;
	bar.warp.sync 	-1;
	ld.shared.u64 	%rd510, [%r125+-15360];
	shl.b32 	%r1206, %r142, 3;
	add.s32 	%r1207, %r1192, %r1206;
	ld.shared.u64 	%rd511, [%r1207];
	add.s64 	%rd512, %rd511, %rd58;
	shl.b64 	%rd513, %rd512, 3;
	add.s64 	%rd514, %rd1, %rd513;
	st.global.u64 	[%rd514+21504], %rd510;
	bar.warp.sync 	-1;
	ld.shared.u64 	%rd515, [%r125+-12288];
	shl.b32 	%r1208, %r143, 3;
	add.s32 	%r1209, %r1192, %r1208;
	ld.shared.u64 	%rd516, [%r1209];
	add.s64 	%rd517, %rd516, %rd58;
	shl.b64 	%rd518, %rd517, 3;
	add.s64 	%rd519, %rd1, %rd518;
	st.global.u64 	[%rd519+24576], %rd515;
	bar.warp.sync 	-1;
	ld.shared.u64 	%rd520, [%r125+-9216];
	shl.b32 	%r1210, %r144, 3;
	add.s32 	%r1211, %r1192, %r1210;
	ld.shared.u64 	%rd521, [%r1211];
	add.s64 	%rd522, %rd521, %rd58;
	shl.b64 	%rd523, %rd522, 3;
	add.s64 	%rd524, %rd1, %rd523;
	st.global.u64 	[%rd524+27648], %rd520;
	bar.warp.sync 	-1;
	ld.shared.u64 	%rd525, [%r125+-6144];
	shl.b32 	%r1212, %r145, 3;
	add.s32 	%r1213, %r1192, %r1212;
	ld.shared.u64 	%rd526, [%r1213];
	add.s64 	%rd527, %rd526, %rd58;
	shl.b64 	%rd528, %rd527, 3;
	add.s64 	%rd529, %rd1, %rd528;
	st.global.u64 	[%rd529+30720], %rd525;
	bar.warp.sync 	-1;
	ld.shared.u64 	%rd530, [%r125+-3072];
	shl.b32 	%r1214, %r146, 3;
	add.s32 	%r1215, %r1192, %r1214;
	ld.shared.u64 	%rd531, [%r1215];
	add.s64 	%rd532, %rd531, %rd58;
	shl.b64 	%rd533, %rd532, 3;
	add.s64 	%rd534, %rd1, %rd533;
	st.global.u64 	[%rd534+33792], %rd530;
	bar.warp.sync 	-1;
	bra.uni 	$L__BB31_253;
$L__BB31_228:
	mad.lo.s32 	%r148, %r4, -4608, %r149;
	shl.b32 	%r1216, %r135, 3;
	mov.u32 	%r1217, _ZZN3cub18CUB_300001_SM_10006detail10radix_sort29DeviceRadixSortOnesweepKernelINS1_5radix10policy_hubImmyE10Policy1000ELNS0_9SortOrderE0EmmyiiNS1_21identity_decomposer_tEEEvPT5_SB_PT3_PKSC_PT1_PKSG_PT2_PKSK_T4_iiT6_E1s;
	add.s32 	%r1218, %r1217, %r1216;
	ld.shared.u64 	%rd164, [%r1218+36864];
	setp.ge.s32 	%p148, %r1, %r148;
	@%p148 bra 	$L__BB31_230;
	ld.shared.u64 	%rd535, [%r125+-36864];
	add.s64 	%rd536, %rd164, %rd58;
	shl.b64 	%rd537, %rd536, 3;
	add.s64 	%rd538, %rd1, %rd537;
	st.global.u64 	[%rd538], %rd535;
$L__BB31_230:
	bar.warp.sync 	-1;
	shl.b32 	%r1219, %r136, 3;
	add.s32 	%r1221, %r1217, %r1219;
	ld.shared.u64 	%rd165, [%r1221+36864];
	add.s32 	%r1222, %r1, 384;
	setp.ge.s32 	%p149, %r1222, %r148;
	@%p149 bra 	$L__BB31_232;
	ld.shared.u64 	%rd539, [%r125+-33792];
	add.s64 	%rd540, %rd165, %rd58;
	shl.b64 	%rd541, %rd540, 3;
	add.s64 	%rd542, %rd1, %rd541;
	st.global.u64 	[%rd542+3072], %rd539;
$L__BB31_232:
	bar.warp.sync 	-1;
	shl.b32 	%r1223, %r137, 3;
	add.s32 	%r1225, %r1217, %r1223;
	ld.shared.u64 	%rd166, [%r1225+36864];
	add.s32 	%r1226, %r1, 768;
	setp.ge.s32 	%p150, %r1226, %r148;
	@%p150 bra 	$L__BB31_234;
	ld.shared.u64 	%rd543, [%r125+-30720];
	add.s64 	%rd544, %rd166, %rd58;
	shl.b64 	%rd545, %rd544, 3;
	add.s64 	%rd546, %rd1, %rd545;
	st.global.u64 	[%rd546+6144], %rd543;
$L__BB31_234:
	bar.warp.sync 	-1;
	shl.b32 	%r1227, %r138, 3;
	add.s32 	%r1229, %r1217, %r1227;
	ld.shared.u64 	%rd167, [%r1229+36864];
	add.s32 	%r1230, %r1, 1152;
	setp.ge.s32 	%p151, %r1230, %r148;
	@%p151 bra 	$L__BB31_236;
	ld.shared.u64 	%rd547, [%r125+-27648];
	add.s64 	%rd548, %rd167, %rd58;
	shl.b64 	%rd549, %rd548, 3;
	add.s64 	%rd550, %rd1, %rd549;
	st.global.u64 	[%rd550+9216], %rd547;
$L__BB31_236:
	bar.warp.sync 	-1;
	shl.b32 	%r1231, %r139, 3;
	add.s32 	%r1233, %r1217, %r1231;
	ld.shared.u64 	%rd168, [%r1233+36864];
	add.s32 	%r1234, %r1, 1536;
	setp.ge.s32 	%p152, %r1234, %r148;
	@%p152 bra 	$L__BB31_238;
	ld.shared.u64 	%rd551, [%r125+-24576];
	add.s64 	%rd552, %rd168, %rd58;
	shl.b64 	%rd553, %rd552, 3;
	add.s64 	%rd554, %rd1, %rd553;
	st.global.u64 	[%rd554+12288], %rd551;
$L__BB31_238:
	bar.warp.sync 	-1;
	shl.b32 	%r1235, %r140, 3;
	add.s32 	%r1237, %r1217, %r1235;
	ld.shared.u64 	%rd169, [%r1237+36864];
	add.s32 	%r1238, %r1, 1920;
	setp.ge.s32 	%p153, %r1238, %r148;
	@%p153 bra 	$L__BB31_240;
	ld.shared.u64 	%rd555, [%r125+-21504];
	add.s64 	%rd556, %rd169, %rd58;
	shl.b64 	%rd557, %rd556, 3;
	add.s64 	%rd558, %rd1, %rd557;
	st.global.u64 	[%rd558+15360], %rd555;
$L__BB31_240:
	bar.warp.sync 	-1;
	shl.b32 	%r1239, %r141, 3;
	add.s32 	%r1241, %r1217, %r1239;
	ld.shared.u64 	%rd170, [%r1241+36864];
	add.s32 	%r1242, %r1, 2304;
	setp.ge.s32 	%p154, %r1242, %r148;
	@%p154 bra 	$L__BB31_242;
	ld.shared.u64 	%rd559, [%r125+-18432];
	add.s64 	%rd560, %rd170, %rd58;
	shl.b64 	%rd561, %rd560, 3;
	add.s64 	%rd562, %rd1, %rd561;
	st.global.u64 	[%rd562+18432], %rd559;
$L__BB31_242:
	bar.warp.sync 	-1;
	shl.b32 	%r1243, %r142, 3;
	add.s32 	%r1245, %r1217, %r1243;
	ld.shared.u64 	%rd171, [%r1245+36864];
	add.s32 	%r1246, %r1, 2688;
	setp.ge.s32 	%p155, %r1246, %r148;
	@%p155 bra 	$L__BB31_244;
	ld.shared.u64 	%rd563, [%r125+-15360];
	add.s64 	%rd564, %rd171, %rd58;
	shl.b64 	%rd565, %rd564, 3;
	add.s64 	%rd566, %rd1, %rd565;
	st.global.u64 	[%rd566+21504], %rd563;
$L__BB31_244:
	bar.warp.sync 	-1;
	shl.b32 	%r1247, %r143, 3;
	add.s32 	%r1249, %r1217, %r1247;
	ld.shared.u64 	%rd172, [%r1249+36864];
	or.b32  	%r1250, %r1, 3072;
	setp.ge.s32 	%p156, %r1250, %r148;
	@%p156 bra 	$L__BB31_246;
	ld.shared.u64 	%rd567, [%r125+-12288];
	add.s64 	%rd568, %rd172, %rd58;
	shl.b64 	%rd569, %rd568, 3;
	add.s64 	%rd570, %rd1, %rd569;
	st.global.u64 	[%rd570+24576], %rd567;
$L__BB31_246:
	bar.warp.sync 	-1;
	shl.b32 	%r1251, %r144, 3;
	add.s32 	%r1253, %r1217, %r1251;
	ld.shared.u64 	%rd173, [%r1253+36864];
	add.s32 	%r1254, %r1, 3456;
	setp.ge.s32 	%p157, %r1254, %r148;
	@%p157 bra 	$L__BB31_248;
	ld.shared.u64 	%rd571, [%r125+-9216];
	add.s64 	%rd572, %rd173, %rd58;
	shl.b64 	%rd573, %rd572, 3;
	add.s64 	%rd574, %rd1, %rd573;
	st.global.u64 	[%rd574+27648], %rd571;
$L__BB31_248:
	bar.warp.sync 	-1;
	shl.b32 	%r1255, %r145, 3;
	add.s32 	%r1257, %r1217, %r1255;
	ld.shared.u64 	%rd174, [%r1257+36864];
	add.s32 	%r1258, %r1, 3840;
	setp.ge.s32 	%p158, %r1258, %r148;
	@%p158 bra 	$L__BB31_250;
	ld.shared.u64 	%rd575, [%r125+-6144];
	add.s64 	%rd576, %rd174, %rd58;
	shl.b64 	%rd577, %rd576, 3;
	add.s64 	%rd578, %rd1, %rd577;
	st.global.u64 	[%rd578+30720], %rd575;
$L__BB31_250:
	bar.warp.sync 	-1;
	shl.b32 	%r1259, %r146, 3;
	add.s32 	%r1261, %r1217, %r1259;
	ld.shared.u64 	%rd579, [%r1261+36864];
	add.s64 	%rd175, %rd579, %rd58;
	add.s32 	%r1262, %r1, 4224;
	setp.ge.s32 	%p159, %r1262, %r148;
	@%p159 bra 	$L__BB31_252;
	ld.shared.u64 	%rd580, [%r125+-3072];
	shl.b64 	%rd581, %rd175, 3;
	add.s64 	%rd582, %rd1, %rd581;
	st.global.u64 	[%rd582+33792], %rd580;
$L__BB31_252:
	bar.warp.sync 	-1;
$L__BB31_253:
	ret;

}
.func  (.param .align 16 .b8 func_retval0[16]) __internal_trig_reduction_slowpathd(
	.param .b64 __internal_trig_reduction_slowpathd_param_0
)
{
	.local .align 8 .b8 	__local_depot32[40];
	.reg .b64 	%SP;
	.reg .b64 	%SPL;
	.reg .pred 	%p<10>;
	.reg .b32 	%r<47>;
	.reg .b64 	%rd<74>;
	.reg .b64 	%fd<5>;

	mov.u64 	%SPL, __local_depot32;
	ld.param.f64 	%fd4, [__internal_trig_reduction_slowpathd_param_0];
	add.u64 	%rd1, %SPL, 0;
	{
	.reg .b32 %temp; 
	mov.b64 	{%temp, %r1}, %fd4;
	}
	shr.u32 	%r2, %r1, 20;
	and.b32  	%r3, %r2, 2047;
	setp.eq.s32 	%p1, %r3, 2047;
	mov.b32 	%r46, 0;
	@%p1 bra 	$L__BB32_9;
	add.s32 	%r20, %r3, -1024;
	mov.b64 	%rd20, %fd4;
	shl.b64 	%rd2, %rd20, 11;
	shr.u32 	%r4, %r20, 6;
	sub.s32 	%r45, 15, %r4;
	sub.s32 	%r21, 19, %r4;
	setp.lt.u32 	%p2, %r20, 128;
	selp.b32 	%r6, 18, %r21, %p2;
	setp.ge.s32 	%p3, %r45, %r6;
	mov.b64 	%rd70, 0;
	@%p3 bra 	$L__BB32_4;
	add.s32 	%r23, %r6, %r4;
	neg.s32 	%r43, %r23;
	or.b64  	%rd3, %rd2, -9223372036854775808;
	mov.b64 	%rd70, 0;
	mov.b32 	%r42, 0;
	mov.u64 	%rd25, __cudart_i2opi_d;
	mov.u32 	%r44, %r45;
$L__BB32_3:
	.pragma "nounroll";
	mul.wide.s32 	%rd22, %r42, 8;
	add.s64 	%rd23, %rd1, %rd22;
	mul.wide.s32 	%rd24, %r44, 8;
	add.s64 	%rd26, %rd25, %rd24;
	ld.global.nc.u64 	%rd27, [%rd26];
	{
	.reg .u32 %r0, %r1, %r2, %r3, %alo, %ahi, %blo, %bhi, %clo, %chi;
	mov.b64 	{%alo,%ahi}, %rd27;
	mov.b64 	{%blo,%bhi}, %rd3;
	mov.b64 	{%clo,%chi}, %rd70;
	mad.lo.cc.u32 	%r0, %alo, %blo, %clo;
	madc.hi.cc.u32 	%r1, %alo, %blo, %chi;
	madc.hi.u32 	%r2, %alo, %bhi, 0;
	mad.lo.cc.u32 	%r1, %alo, %bhi, %r1;
	madc.hi.cc.u32 	%r2, %ahi, %blo, %r2;
	madc.hi.u32 	%r3, %ahi, %bhi, 0;
	mad.lo.cc.u32 	%r1, %ahi, %blo, %r1;
	madc.lo.cc.u32 	%r2, %ahi, %bhi, %r2;
	addc.u32 	%r3, %r3, 0;
	mov.b64 	%rd28, {%r0,%r1};
	mov.b64 	%rd70, {%r2,%r3};
	}
	st.local.u64 	[%rd23], %rd28;
	add.s32 	%r44, %r44, 1;
	add.s32 	%r43, %r43, 1;
	add.s32 	%r42, %r42, 1;
	setp.ne.s32 	%p4, %r43, -15;
	mov.u32 	%r45, %r6;
	@%p4 bra 	$L__BB32_3;
$L__BB32_4:
	cvt.s64.s32 	%rd29, %r45;
	cvt.u64.u32 	%rd30, %r4;
	add.s64 	%rd31, %rd30, %rd29;
	shl.b64 	%rd32, %rd31, 3;
	add.s64 	%rd33, %rd1, %rd32;
	st.local.u64 	[%rd33+-120], %rd70;
	and.b32  	%r15, %r2, 63;
	ld.local.u64 	%rd72, [%rd1+16];
	ld.local.u64 	%rd71, [%rd1+24];
	setp.eq.s32 	%p5, %r15, 0;
	@%p5 bra 	$L__BB32_6;
	shl.b64 	%rd34, %rd71, %r15;
	shr.u64 	%rd35, %rd72, 1;
	xor.b32  	%r24, %r15, 63;
	shr.u64 	%rd36, %rd35, %r24;
	or.b64  	%rd71, %rd34, %rd36;
	ld.local.u64 	%rd37, [%rd1+8];
	shl.b64 	%rd38, %rd72, %r15;
	shr.u64 	%rd39, %rd37, 1;
	shr.u64 	%rd40, %rd39, %r24;
	or.b64  	%rd72, %rd38, %rd40;
$L__BB32_6:
	and.b32  	%r25, %r1, -2147483648;
	shr.u64 	%rd41, %rd71, 62;
	cvt.u32.u64 	%r26, %rd41;
	mov.b64 	{%r27, %r28}, %rd71;
	mov.b64 	{%r29, %r30}, %rd72;
	shf.l.wrap.b32 	%r31, %r30, %r27, 2;
	shf.l.wrap.b32 	%r32, %r27, %r28, 2;
	mov.b64 	%rd42, {%r31, %r32};
	shl.b64 	%rd43, %rd72, 2;
	shr.u64 	%rd44, %rd42, 63;
	cvt.u32.u64 	%r33, %rd44;
	add.s32 	%r34, %r33, %r26;
	setp.eq.s32 	%p6, %r25, 0;
	neg.s32 	%r35, %r34;
	selp.b32 	%r46, %r34, %r35, %p6;
	setp.gt.s64 	%p7, %rd42, -1;
	mov.b64 	%rd45, 0;
	{
	.reg .u32 %r0, %r1, %r2, %r3, %a0, %a1, %a2, %a3, %b0, %b1, %b2, %b3;
	mov.b64 	{%a0,%a1}, %rd45;
	mov.b64 	{%a2,%a3}, %rd45;
	mov.b64 	{%b0,%b1}, %rd43;
	mov.b64 	{%b2,%b3}, %rd42;
	sub.cc.u32 	%r0, %a0, %b0;
	subc.cc.u32 	%r1, %a1, %b1;
	subc.cc.u32 	%r2, %a2, %b2;
	subc.u32 	%r3, %a3, %b3;
	mov.b64 	%rd46, {%r0,%r1};
	mov.b64 	%rd47, {%r2,%r3};
	}
	xor.b32  	%r36, %r25, -2147483648;
	selp.b64 	%rd73, %rd42, %rd47, %p7;
	selp.b64 	%rd14, %rd43, %rd46, %p7;
	selp.b32 	%r17, %r25, %r36, %p7;
	clz.b64 	%r37, %rd73;
	cvt.u64.u32 	%rd15, %r37;
	setp.eq.s32 	%p8, %r37, 0;
	@%p8 bra 	$L__BB32_8;
	cvt.u32.u64 	%r38, %rd15;
	and.b32  	%r39, %r38, 63;
	shl.b64 	%rd48, %rd73, %r39;
	shr.u64 	%rd49, %rd14, 1;
	not.b32 	%r40, %r38;
	and.b32  	%r41, %r40, 63;
	shr.u64 	%rd50, %rd49, %r41;
	or.b64  	%rd73, %rd48, %rd50;
$L__BB32_8:
	mov.b64 	%rd51, -3958705157555305931;
	{
	.reg .u32 %r0, %r1, %r2, %r3, %alo, %ahi, %blo, %bhi;
	mov.b64 	{%alo,%ahi}, %rd73;
	mov.b64 	{%blo,%bhi}, %rd51;
	mul.lo.u32 	%r0, %alo, %blo;
	mul.hi.u32 	%r1, %alo, %blo;
	mad.lo.cc.u32 	%r1, %alo, %bhi, %r1;
	madc.hi.u32 	%r2, %alo, %bhi, 0;
	mad.lo.cc.u32 	%r1, %ahi, %blo, %r1;
	madc.hi.cc.u32 	%r2, %ahi, %blo, %r2;
	madc.hi.u32 	%r3, %ahi, %bhi, 0;
	mad.lo.cc.u32 	%r2, %ahi, %bhi, %r2;
	addc.u32 	%r3, %r3, 0;
	mov.b64 	%rd52, {%r0,%r1};
	mov.b64 	%rd53, {%r2,%r3};
	}
	setp.gt.s64 	%p9, %rd53, 0;
	{
	.reg .u32 %r0, %r1, %r2, %r3, %a0, %a1, %a2, %a3, %b0, %b1, %b2, %b3;
	mov.b64 	{%a0,%a1}, %rd52;
	mov.b64 	{%a2,%a3}, %rd53;
	mov.b64 	{%b0,%b1}, %rd52;
	mov.b64 	{%b2,%b3}, %rd53;
	add.cc.u32 	%r0, %a0, %b0;
	addc.cc.u32 	%r1, %a1, %b1;
	addc.cc.u32 	%r2, %a2, %b2;
	addc.u32 	%r3, %a3, %b3;
	mov.b64 	%rd54, {%r0,%r1};
	mov.b64 	%rd55, {%r2,%r3};
	}
	selp.b64 	%rd56, %rd55, %rd53, %p9;
	selp.s64 	%rd57, -1, 0, %p9;
	sub.s64 	%rd58, %rd57, %rd15;
	cvt.u64.u32 	%rd59, %r17;
	shl.b64 	%rd60, %rd59, 32;
	add.s64 	%rd61, %rd56, 1;
	shr.u64 	%rd62, %rd61, 10;
	add.s64 	%rd63, %rd62, 1;
	shr.u64 	%rd64, %rd63, 1;
	shl.b64 	%rd65, %rd58, 52;
	add.s64 	%rd66, %rd65, %rd64;
	add.s64 	%rd67, %rd66, 4602678819172646912;
	or.b64  	%rd68, %rd67, %rd60;
	mov.b64 	%fd4, %rd68;
$L__BB32_9:
	st.param.f64 	[func_retval0], %fd4;
	st.param.b32 	[func_retval0+8], %r46;
	ret;

}


// ===== COMPILED SASS (sm_100) =====

	.target	sm_100

	.elftype	@"ET_EXEC"


//--------------------- .note.nv.tkinfo           --------------------------
	.section	.note.nv.tkinfo,"",@"SHT_NOTE"
	.sectionflags	@"SHF_NOTE_NV_TKINFO"
	.tkinfo
        /*0018*/ 	.word	0x00000002
        /*0030*/ 	.string	""
        /*0030*/ 	.string	"ptxas"
        /*0030*/ 	.string	"Cuda compilation tools, release 13.0, V13.0.88"
        /*0030*/ 	.string	"Build cuda_13.0.r13.0/compiler.36424714_0"
        /*0030*/ 	.string	"-arch sm_100 -m 64 "



//--------------------- .note.nv.cuinfo           --------------------------
	.section	.note.nv.cuinfo,"",@"SHT_NOTE"
	.sectionflags	@"SHF_NOTE_NV_CUINFO"
        /*0018*/ 	.short	0x0002
        /*001a*/ 	.short	0x0064
        /*001c*/ 	.short	0x0082
	.zero		2


//--------------------- .nv.info                  --------------------------
	.section	.nv.info,"",@"SHT_CUDA_INFO"
	.align	4


	//----- nvinfo : EIATTR_REGCOUNT
	.align		4
        /*0000*/ 	.byte	0x04, 0x2f
        /*0002*/ 	.short	(.L_57 - .L_56)
	.align		4
.L_56:
        /*0004*/ 	.word	index@(_Z18init_curand_kernelP17curandStateXORWOWiy)
        /*0008*/ 	.word	0x0000001f


	//----- nvinfo : EIATTR_FRAME_SIZE
	.align		4
.L_57:
        /*000c*/ 	.byte	0x04, 0x11
        /*000e*/ 	.short	(.L_59 - .L_58)
	.align		4
.L_58:
        /*0010*/ 	.word	index@(_Z18init_curand_kernelP17curandStateXORWOWiy)
        /*0014*/ 	.word	0x00000000


	//----- nvinfo : EIATTR_REGCOUNT
	.align		4
.L_59:
        /*0018*/ 	.byte	0x04, 0x2f
        /*001a*/ 	.short	(.L_61 - .L_60)
	.align		4
.L_60:
        /*001c*/ 	.word	index@(_Z18init_weight_kernelP7double2i)
        /*0020*/ 	.word	0x0000000a


	//----- nvinfo : EIATTR_FRAME_SIZE
	.align		4
.L_61:
        /*0024*/ 	.byte	0x04, 0x11
        /*0026*/ 	.short	(.L_63 - .L_62)
	.align		4
.L_62:
        /*0028*/ 	.word	index@(_Z18init_weight_kernelP7double2i)
        /*002c*/ 	.word	0x00000000


	//----- nvinfo : EIATTR_REGCOUNT
	.align		4
.L_63:
        /*0030*/ 	.byte	0x04, 0x2f
        /*0032*/ 	.short	(.L_65 - .L_64)
	.align		4
.L_64:
        /*0034*/ 	.word	index@(_Z8x_kernelPhiii)
        /*0038*/ 	.word	0x00000008


	//----- nvinfo : EIATTR_FRAME_SIZE
	.align		4
.L_65:
        /*003c*/ 	.byte	0x04, 0x11
        /*003e*/ 	.short	(.L_67 - .L_66)
	.align		4
.L_66:
        /*0040*/ 	.word	index@(_Z8x_kernelPhiii)
        /*0044*/ 	.word	0x00000000


	//----- nvinfo : EIATTR_REGCOUNT
	.align		4
.L_67:
        /*0048*/ 	.byte	0x04, 0x2f
        /*004a*/ 	.short	(.L_69 - .L_68)
	.align		4
.L_68:
        /*004c*/ 	.word	index@(_Z13u3_kernel_oldPhP17curandStateXORWOWiiiddd)
        /*0050*/ 	.word	0x00000020


	//----- nvinfo : EIATTR_FRAME_SIZE
	.align		4
.L_69:
        /*0054*/ 	.byte	0x04, 0x11
        /*0056*/ 	.short	(.L_71 - .L_70)
	.align		4
.L_70:
        /*0058*/ 	.word	index@($_Z13u3_kernel_oldPhP17curandStateXORWOWiiiddd$__internal_trig_reduction_slowpathd)
        /*005c*/ 	.word	0x00000028


	//----- nvinfo : EIATTR_FRAME_SIZE
	.align		4
.L_71:
        /*0060*/ 	.byte	0x04, 0x11
        /*0062*/ 	.short	(.L_73 - .L_72)
	.align		4
.L_72:
        /*0064*/ 	.word	index@(_Z13u3_kernel_oldPhP17curandStateXORWOWiiiddd)
        /*0068*/ 	.word	0x00000028


	//----- nvinfo : EIATTR_REGCOUNT
	.align		4
.L_73:
        /*006c*/ 	.byte	0x04, 0x2f
        /*006e*/ 	.short	(.L_75 - .L_74)
	.align		4
.L_74:
        /*0070*/ 	.word	index@(_Z9u3_kernelPhP17curandStateXORWOWP7double2iiiddd)
        /*0074*/ 	.word	0x00000028


	//----- nvinfo : EIATTR_FRAME_SIZE
	.align		4
.L_75:
        /*0078*/ 	.byte	0x04, 0x11
        /*007a*/ 	.short	(.L_77 - .L_76)
	.align		4
.L_76:
        /*007c*/ 	.word	index@($_Z9u3_kernelPhP17curandStateXORWOWP7double2iiiddd$__internal_trig_reduction_slowpathd)
        /*0080*/ 	.word	0x00000028


	//----- nvinfo : EIATTR_FRAME_SIZE
	.align		4
.L_77:
        /*0084*/ 	.byte	0x04, 0x11
        /*0086*/ 	.short	(.L_79 - .L_78)
	.align		4
.L_78:
        /*0088*/ 	.word	index@(_Z9u3_kernelPhP17curandStateXORWOWP7double2iiiddd)
        /*008c*/ 	.word	0x00000028


	//----- nvinfo : EIATTR_REGCOUNT
	.align		4
.L_79:
        /*0090*/ 	.byte	0x04, 0x2f
        /*0092*/ 	.short	(.L_81 - .L_80)
	.align		4
.L_80:
        /*0094*/ 	.word	index@(_Z9cx_kernelPhiiii)
        /*0098*/ 	.word	0x0000000e


	//----- nvinfo : EIATTR_FRAME_SIZE
	.align		4
.L_81:
        /*009c*/ 	.byte	0x04, 0x11
        /*009e*/ 	.short	(.L_83 - .L_82)
	.align		4
.L_82:
        /*00a0*/ 	.word	index@(_Z9cx_kernelPhiiii)
        /*00a4*/ 	.word	0x00000000


	//----- nvinfo : EIATTR_REGCOUNT
	.align		4
.L_83:
        /*00a8*/ 	.byte	0x04, 0x2f
        /*00aa*/ 	.short	(.L_85 - .L_84)
	.align		4
.L_84:
        /*00ac*/ 	.word	index@(_Z10cu3_kernelPhP17curandStateXORWOWiiiiddd)
        /*00b0*/ 	.word	0x00000020


	//----- nvinfo : EIATTR_FRAME_SIZE
	.align		4
.L_85:
        /*00b4*/ 	.byte	0x04, 0x11
        /*00b6*/ 	.short	(.L_87 - .L_86)
	.align		4
.L_86:
        /*00b8*/ 	.word	index@($_Z10cu3_kernelPhP17curandStateXORWOWiiiiddd$__internal_trig_reduction_slowpathd)
        /*00bc*/ 	.word	0x00000028


	//----- nvinfo : EIATTR_FRAME_SIZE
	.align		4
.L_87:
        /*00c0*/ 	.byte	0x04, 0x11
        /*00c2*/ 	.short	(.L_89 - .L_88)
	.align		4
.L_88:
        /*00c4*/ 	.word	index@(_Z10cu3_kernelPhP17curandStateXORWOWiiiiddd)
        /*00c8*/ 	.word	0x00000028


	//----- nvinfo : EIATTR_REGCOUNT
	.align		4
.L_89:
        /*00cc*/ 	.byte	0x04, 0x2f
        /*00ce*/ 	.short	(.L_91 - .L_90)
	.align		4
.L_90:
        /*00d0*/ 	.word	index@(_Z21pack_to_uint64_kernelPhPmii)
        /*00d4*/ 	.word	0x00000010


	//----- nvinfo : EIATTR_FRAME_SIZE
	.align		4
.L_91:
        /*00d8*/ 	.byte	0x04, 0x11
        /*00da*/ 	.short	(.L_93 - .L_92)
	.align		4
.L_92:
        /*00dc*/ 	.word	index@(_Z21pack_to_uint64_kernelPhPmii)
        /*00e0*/ 	.word	0x00000000


	//----- nvinfo : EIATTR_REGCOUNT
	.align		4
.L_93:
        /*00e4*/ 	.byte	0x04, 0x2f
        /*00e6*/ 	.short	(.L_95 - .L_94)
	.align		4
.L_94:
        /*00e8*/ 	.word	index@(_ZN6thrust24THRUST_300001_SM_1000_NS8cuda_cub4core6detail13_kernel_agentINS1_15__reduce_by_key9InitAgentIN3cub18CUB_300001_SM_100024ReduceByKeyScanTileStateIiiLb1EEEiPiEEJSA_iSB_EEEvDpT0_)
        /*00ec*/ 	.word	0x0000000e


	//----- nvinfo : EIATTR_FRAME_SIZE
	.align		4
.L_95:
        /*00f0*/ 	.byte	0x04, 0x11
        /*00f2*/ 	.short	(.L_97 - .L_96)
	.align		4
.L_96:
        /*00f4*/ 	.word	index@(_ZN6thrust24THRUST_300001_SM_1000_NS8cuda_cub4core6detail13_kernel_agentINS1_15__reduce_by_key9InitAgentIN3cub18CUB_300001_SM_100024ReduceByKeyScanTileStateIiiLb1EEEiPiEEJSA_iSB_EEEvDpT0_)
        /*00f8*/ 	.word	0x00000000


	//----- nvinfo : EIATTR_REGCOUNT
	.align		4
.L_97:
        /*00fc*/ 	.byte	0x04, 0x2f
        /*00fe*/ 	.short	(.L_99 - .L_98)
	.align		4
.L_98:
        /*0100*/ 	.word	index@(_ZN6thrust24THRUST_300001_SM_1000_NS8cuda_cub4core6detail13_kernel_agentINS1_15__reduce_by_key16ReduceByKeyAgentINS0_6detail15normal_iteratorINS0_10device_ptrImEEEENS0_17constant_iteratorIiNS0_11use_defaultESD_EESB_NS8_INS9_IiEEEEN4cuda3std3__48equal_toImEENSJ_4plusIiEEPiiEEJSB_SE_SB_SG_SO_N3cub18CUB_300001_SM_100024ReduceByKeyScanTileStateIiiLb1EEESL_SN_iiEEEvDpT0_)
        /*0104*/ 	.word	0x00000040


	//----- nvinfo : EIATTR_FRAME_SIZE
	.align		4
.L_99:
        /*0108*/ 	.byte	0x04, 0x11
        /*010a*/ 	.short	(.L_101 - .L_100)
	.align		4
.L_100:
        /*010c*/ 	.word	index@(_ZN6thrust24THRUST_300001_SM_1000_NS8cuda_cub4core6detail13_kernel_agentINS1_15__reduce_by_key16ReduceByKeyAgentINS0_6detail15normal_iteratorINS0_10device_ptrImEEEENS0_17constant_iteratorIiNS0_11use_defaultESD_EESB_NS8_INS9_IiEEEEN4cuda3std3__48equal_toImEENSJ_4plusIiEEPiiEEJSB_SE_SB_SG_SO_N3cub18CUB_300001_SM_100024ReduceByKeyScanTileStateIiiLb1EEESL_SN_iiEEEvDpT0_)
        /*0110*/ 	.word	0x00000000


	//----- nvinfo : EIATTR_REGCOUNT
	.align		4
.L_101:
        /*0114*/ 	.byte	0x04, 0x2f
        /*0116*/ 	.short	(.L_103 - .L_102)
	.align		4
.L_102:
        /*0118*/ 	.word	index@(_ZN6thrust24THRUST_300001_SM_1000_NS8cuda_cub4core6detail13_kernel_agentINS1_15__reduce_by_key9InitAgentIN3cub18CUB_300001_SM_100024ReduceByKeyScanTileStateIilLb1EEElPlEEJSA_lSB_EEEvDpT0_)
        /*011c*/ 	.word	0x0000000e


	//----- nvinfo : EIATTR_FRAME_SIZE
	.align		4
.L_103:
        /*0120*/ 	.byte	0x04, 0x11
        /*0122*/ 	.short	(.L_105 - .L_104)
	.align		4
.L_104:
        /*0124*/ 	.word	index@(_ZN6thrust24THRUST_300001_SM_1000_NS8cuda_cub4core6detail13_kernel_agentINS1_15__reduce_by_key9InitAgentIN3cub18CUB_300001_SM_100024ReduceByKeyScanTileStateIilLb1EEElPlEEJSA_lSB_EEEvDpT0_)
        /*0128*/ 	.word	0x00000000


	//----- nvinfo : EIATTR_REGCOUNT
	.align		4
.L_105:
        /*012c*/ 	.byte	0x04, 0x2f
        /*012e*/ 	.short	(.L_107 - .L_106)
	.align		4
.L_106:
        /*0130*/ 	.word	index@(_ZN6thrust24THRUST_300001_SM_1000_NS8cuda_cub4core6detail13_kernel_agentINS1_15__reduce_by_key16ReduceByKeyAgentINS0_6detail15normal_iteratorINS0_10device_ptrImEEEENS0_17constant_iteratorIiNS0_11use_defaultESD_EESB_NS8_INS9_IiEEEEN4cuda3std3__48equal_toImEENSJ_4plusIiEEPllEEJSB_SE_SB_SG_SO_N3cub18CUB_300001_SM_100024ReduceByKeyScanTileStateIilLb1EEESL_SN_llEEEvDpT0_)
        /*0134*/ 	.word	0x00000050


	//----- nvinfo : EIATTR_FRAME_SIZE
	.align		4
.L_107:
        /*0138*/ 	.byte	0x04, 0x11
        /*013a*/ 	.short	(.L_109 - .L_108)
	.align		4
.L_108:
        /*013c*/ 	.word	index@(_ZN6thrust24THRUST_300001_SM_1000_NS8cuda_cub4core6detail13_kernel_agentINS1_15__reduce_by_key16ReduceByKeyAgentINS0_6detail15normal_iteratorINS0_10device_ptrImEEEENS0_17constant_iteratorIiNS0_11use_defaultESD_EESB_NS8_INS9_IiEEEEN4cuda3std3__48equal_toImEENSJ_4plusIiEEPllEEJSB_SE_SB_SG_SO_N3cub18CUB_300001_SM_100024ReduceByKeyScanTileStateIilLb1EEESL_SN_llEEEvDpT0_)
        /*0140*/ 	.word	0x00000000


	//----- nvinfo : EIATTR_REGCOUNT
	.align		4
.L_109:
        /*0144*/ 	.byte	0x04, 0x2f
        /*0146*/ 	.short	(.L_111 - .L_110)
	.align		4
.L_110:
        /*0148*/ 	.word	index@(_ZN6thrust24THRUST_300001_SM_1000_NS8cuda_cub4core6detail13_kernel_agentINS1_15__reduce_by_key9InitAgentIN3cub18CUB_300001_SM_100024ReduceByKeyScanTileStateI7double2iLb0EEEiPiEEJSB_iSC_EEEvDpT0_)
        /*014c*/ 	.word	0x0000000a


	//----- nvinfo : EIATTR_FRAME_SIZE
	.align		4
.L_111:
        /*0150*/ 	.byte	0x04, 0x11
        /*0152*/ 	.short	(.L_113 - .L_112)
	.align		4
.L_112:
        /*0154*/ 	.word	index@(_ZN6thrust24THRUST_300001_SM_1000_NS8cuda_cub4core6detail13_kernel_agentINS1_15__reduce_by_key9InitAgentIN3cub18CUB_300001_SM_100024ReduceByKeyScanTileStateI7double2iLb0EEEiPiEEJSB_iSC_EEEvDpT0_)
        /*0158*/ 	.word	0x00000000


	//----- nvinfo : EIATTR_REGCOUNT
	.align		4
.L_113:
        /*015c*/ 	.byte	0x04, 0x2f
        /*015e*/ 	.short	(.L_115 - .L_114)
	.align		4
.L_114:
        /*0160*/ 	.word	index@(_ZN6thrust24THRUST_300001_SM_1000_NS8cuda_cub4core6detail13_kernel_agentINS1_15__reduce_by_key16ReduceByKeyAgentINS0_6detail15normal_iteratorINS0_10device_ptrImEEEENS9_I7double2EESB_NS8_ISD_EEN4cuda3std3__48equal_toImEEN12Trajectories19cuDoubleComplex_addEPiiEEJSB_SD_SB_SE_SM_N3cub18CUB_300001_SM_100024ReduceByKeyScanTileStateISC_iLb0EEESJ_SL_iiEEEvDpT0_)
        /*0164*/ 	.word	0x0000004e


	//----- nvinfo : EIATTR_FRAME_SIZE
	.align		4
.L_115:
        /*0168*/ 	.byte	0x04, 0x11
        /*016a*/ 	.short	(.L_117 - .L_116)
	.align		4
.L_116:
        /*016c*/ 	.word	index@(_ZN6thrust24THRUST_300001_SM_1000_NS8cuda_cub4core6detail13_kernel_agentINS1_15__reduce_by_key16ReduceByKeyAgentINS0_6detail15normal_iteratorINS0_10device_ptrImEEEENS9_I7double2EESB_NS8_ISD_EEN4cuda3std3__48equal_toImEEN12Trajectories19cuDoubleComplex_addEPiiEEJSB_SD_SB_SE_SM_N3cub18CUB_300001_SM_100024ReduceByKeyScanTileStateISC_iLb0EEESJ_SL_iiEEEvDpT0_)
        /*0170*/ 	.word	0x00000000


	//----- nvinfo : EIATTR_REGCOUNT
	.align		4
.L_117:
        /*0174*/ 	.byte	0x04, 0x2f
        /*0176*/ 	.short	(.L_119 - .L_118)
	.align		4
.L_118:
        /*0178*/ 	.word	index@(_ZN6thrust24THRUST_300001_SM_1000_NS8cuda_cub4core6detail13_kernel_agentINS1_15__reduce_by_key9InitAgentIN3cub18CUB_300001_SM_100024ReduceByKeyScanTileStateI7double2lLb0EEElPlEEJSB_lSC_EEEvDpT0_)
        /*017c*/ 	.word	0x0000000a


	//----- nvinfo : EIATTR_FRAME_SIZE
	.align		4
.L_119:
        /*0180*/ 	.byte	0x04, 0x11
        /*0182*/ 	.short	(.L_121 - .L_120)
	.align		4
.L_120:
        /*0184*/ 	.word	index@(_ZN6thrust24THRUST_300001_SM_1000_NS8cuda_cub4core6detail13_kernel_agentINS1_15__reduce_by_key9InitAgentIN3cub18CUB_300001_SM_100024ReduceByKeyScanTileStateI7double2lLb0EEElPlEEJSB_lSC_EEEvDpT0_)
        /*0188*/ 	.word	0x00000000


	//----- nvinfo : EIATTR_REGCOUNT
	.align		4
.L_121:
        /*018c*/ 	.byte	0x04, 0x2f
        /*018e*/ 	.short	(.L_123 - .L_122)
	.align		4
.L_122:
        /*0190*/ 	.word	index@(_ZN6thrust24THRUST_300001_SM_1000_NS8cuda_cub4core6detail13_kernel_agentINS1_15__reduce_by_key16ReduceByKeyAgentINS0_6detail15normal_iteratorINS0_10device_ptrImEEEENS9_I7double2EESB_NS8_ISD_EEN4cuda3std3__48equal_toImEEN12Trajectories19cuDoubleComplex_addEPllEEJSB_SD_SB_SE_SM_N3cub18CUB_300001_SM_100024ReduceByKeyScanTileStateISC_lLb0EEESJ_SL_llEEEvDpT0_)
        /*0194*/ 	.word	0x0000004b


	//----- nvinfo : EIATTR_FRAME_SIZE
	.align		4
.L_123:
        /*0198*/ 	.byte	0x04, 0x11
        /*019a*/ 	.short	(.L_125 - .L_124)
	.align		4
.L_124:
        /*019c*/ 	.word	index@(_ZN6thrust24THRUST_300001_SM_1000_NS8cuda_cub4core6detail13_kernel_agentINS1_15__reduce_by_key16ReduceByKeyAgentINS0_6detail15normal_iteratorINS0_10device_ptrImEEEENS9_I7double2EESB_NS8_ISD_EEN4cuda3std3__48equal_toImEEN12Trajectories19cuDoubleComplex_addEPllEEJSB_SD_SB_SE_SM_N3cub18CUB_300001_SM_100024ReduceByKeyScanTileStateISC_lLb0EEESJ_SL_llEEEvDpT0_)
        /*01a0*/ 	.word	0x00000000


	//----- nvinfo : EIATTR_REGCOUNT
	.align		4
.L_125:
        /*01a4*/ 	.byte	0x04, 0x2f
        /*01a6*/ 	.short	(.L_127 - .L_126)
	.align		4
.L_126:
        /*01a8*/ 	.word	index@(_ZN3cub18CUB_300001_SM_10006detail11EmptyKernelIvEEvv)
        /*01ac*/ 	.word	0x00000004


	//----- nvinfo : EIATTR_FRAME_SIZE
	.align		4
.L_127:
        /*01b0*/ 	.byte	0x04, 0x11
        /*01b2*/ 	.short	(.L_129 - .L_128)
	.align		4
.L_128:
        /*01b4*/ 	.word	index@(_ZN3cub18CUB_300001_SM_10006detail11EmptyKernelIvEEvv)
        /*01b8*/ 	.word	0x00000000


	//----- nvinfo : EIATTR_REGCOUNT
	.align		4
.L_129:
        /*01bc*/ 	.byte	0x04, 0x2f
        /*01be*/ 	.short	(.L_131 - .L_130)
	.align		4
.L_130:
        /*01c0*/ 	.word	index@(_ZN3cub18CUB_300001_SM_10006detail8for_each13static_kernelINS2_12policy_hub_t12policy_500_tEmN6thrust24THRUST_300001_SM_1000_NS8cuda_cub20__uninitialized_fill7functorINS7_10device_ptrImEEmEEEEvT0_T1_)
        /*01c4*/ 	.word	0x00000009


	//----- nvinfo : EIATTR_FRAME_SIZE
	.align		4
.L_131:
        /*01c8*/ 	.byte	0x04, 0x11
        /*01ca*/ 	.short	(.L_133 - .L_132)
	.align		4
.L_132:
        /*01cc*/ 	.word	index@(_ZN3cub18CUB_300001_SM_10006detail8for_each13static_kernelINS2_12policy_hub_t12policy_500_tEmN6thrust24THRUST_300001_SM_1000_NS8cuda_cub20__uninitialized_fill7functorINS7_10device_ptrImEEmEEEEvT0_T1_)
        /*01d0*/ 	.word	0x00000000


	//----- nvinfo : EIATTR_REGCOUNT
	.align		4
.L_133:
        /*01d4*/ 	.byte	0x04, 0x2f
        /*01d6*/ 	.short	(.L_135 - .L_134)
	.align		4
.L_134:
        /*01d8*/ 	.word	index@(_ZN3cub18CUB_300001_SM_10006detail8for_each13static_kernelINS2_12policy_hub_t12policy_500_tEmN6thrust24THRUST_300001_SM_1000_NS8cuda_cub20__uninitialized_fill7functorINS7_10device_ptrIiEEiEEEEvT0_T1_)
        /*01dc*/ 	.word	0x00000008


	//----- nvinfo : EIATTR_FRAME_SIZE
	.align		4
.L_135:
        /*01e0*/ 	.byte	0x04, 0x11
        /*01e2*/ 	.short	(.L_137 - .L_136)
	.align		4
.L_136:
        /*01e4*/ 	.word	index@(_ZN3cub18CUB_300001_SM_10006detail8for_each13static_kernelINS2_12policy_hub_t12policy_500_tEmN6thrust24THRUST_300001_SM_1000_NS8cuda_cub20__uninitialized_fill7functorINS7_10device_ptrIiEEiEEEEvT0_T1_)
        /*01e8*/ 	.word	0x00000000


	//----- nvinfo : EIATTR_REGCOUNT
	.align		4
.L_137:
        /*01ec*/ 	.byte	0x04, 0x2f
        /*01ee*/ 	.short	(.L_139 - .L_138)
	.align		4
.L_138:
        /*01f0*/ 	.word	index@(_ZN3cub18CUB_300001_SM_10006detail8for_each13static_kernelINS2_12policy_hub_t12policy_500_tEmN6thrust24THRUST_300001_SM_1000_NS8cuda_cub20__uninitialized_fill7functorINS7_10device_ptrI7double2EESC_EEEEvT0_T1_)
        /*01f4*/ 	.word	0x0000000b


	//----- nvinfo : EIATTR_FRAME_SIZE
	.align		4
.L_139:
        /*01f8*/ 	.byte	0x04, 0x11
        /*01fa*/ 	.short	(.L_141 - .L_140)
	.align		4
.L_140:
        /*01fc*/ 	.word	index@(_ZN3cub18CUB_300001_SM_10006detail8for_each13static_kernelINS2_12policy_hub_t12policy_500_tEmN6thrust24THRUST_300001_SM_1000_NS8cuda_cub20__uninitialized_fill7functorINS7_10device_ptrI7double2EESC_EEEEvT0_T1_)
        /*0200*/ 	.word	0x00000000


	//----- nvinfo : EIATTR_REGCOUNT
	.align		4
.L_141:
        /*0204*/ 	.byte	0x04, 0x2f
        /*0206*/ 	.short	(.L_143 - .L_142)
	.align		4
.L_142:
        /*0208*/ 	.word	index@(_ZN3cub18CUB_300001_SM_10006detail10radix_sort31DeviceRadixSortSingleTileKernelINS1_5radix10policy_hubImNS0_8NullTypeEyE10Policy1000ELNS0_9SortOrderE0EmS6_yNS1_21identity_decomposer_tEEEvPKT1_PSB_PKT2_PSF_T3_iiT4_)
        /*020c*/ 	.word	0x0000005f


	//----- nvinfo : EIATTR_FRAME_SIZE
	.align		4
.L_143:
        /*0210*/ 	.byte	0x04, 0x11
        /*0212*/ 	.short	(.L_145 - .L_144)
	.align		4
.L_144:
        /*0214*/ 	.word	index@(_ZN3cub18CUB_300001_SM_10006detail10radix_sort31DeviceRadixSortSingleTileKernelINS1_5radix10policy_hubImNS0_8NullTypeEyE10Policy1000ELNS0_9SortOrderE0EmS6_yNS1_21identity_decomposer_tEEEvPKT1_PSB_PKT2_PSF_T3_iiT4_)
        /*0218*/ 	.word	0x00000000


	//----- nvinfo : EIATTR_REGCOUNT
	.align		4
.L_145:
        /*021c*/ 	.byte	0x04, 0x2f
        /*021e*/ 	.short	(.L_147 - .L_146)
	.align		4
.L_146:
        /*0220*/ 	.word	index@(_ZN3cub18CUB_300001_SM_10006detail10radix_sort30DeviceRadixSortHistogramKernelINS1_5radix10policy_hubImNS0_8NullTypeEyE10Policy1000ELNS0_9SortOrderE0EmyNS1_21identity_decomposer_tEEEvPT2_PKT1_SB_iiT3_)
        /*0224*/ 	.word	0x00000030


	//----- nvinfo : EIATTR_FRAME_SIZE
	.align		4
.L_147:
        /*0228*/ 	.byte	0x04, 0x11
        /*022a*/ 	.short	(.L_149 - .L_148)
	.align		4
.L_148:
        /*022c*/ 	.word	index@(_ZN3cub18CUB_300001_SM_10006detail10radix_sort30DeviceRadixSortHistogramKernelINS1_5radix10policy_hubImNS0_8NullTypeEyE10Policy1000ELNS0_9SortOrderE0EmyNS1_21identity_decomposer_tEEEvPT2_PKT1_SB_iiT3_)
        /*0230*/ 	.word	0x00000000


	//----- nvinfo : EIATTR_REGCOUNT
	.align		4
.L_149:
        /*0234*/ 	.byte	0x04, 0x2f
        /*0236*/ 	.short	(.L_151 - .L_150)
	.align		4
.L_150:
        /*0238*/ 	.word	index@(_ZN3cub18CUB_300001_SM_10006detail10radix_sort33DeviceRadixSortExclusiveSumKernelINS1_5radix10policy_hubImNS0_8NullTypeEyE10Policy1000EyEEvPT0_)
        /*023c*/ 	.word	0x00000020


	//----- nvinfo : EIATTR_FRAME_SIZE
	.align		4
.L_151:
        /*0240*/ 	.byte	0x04, 0x11
        /*0242*/ 	.short	(.L_153 - .L_152)
	.align		4
.L_152:
        /*0244*/ 	.word	index@(_ZN3cub18CUB_300001_SM_10006detail10radix_sort33DeviceRadixSortExclusiveSumKernelINS1_5radix10policy_hubImNS0_8NullTypeEyE10Policy1000EyEEvPT0_)
        /*0248*/ 	.word	0x00000000


	//----- nvinfo : EIATTR_REGCOUNT
	.align		4
.L_153:
        /*024c*/ 	.byte	0x04, 0x2f
        /*024e*/ 	.short	(.L_155 - .L_154)
	.align		4
.L_154:
        /*0250*/ 	.word	index@(_ZN3cub18CUB_300001_SM_10006detail10radix_sort29DeviceRadixSortOnesweepKernelINS1_5radix10policy_hubImNS0_8NullTypeEyE10Policy1000ELNS0_9SortOrderE0EmS6_yiiNS1_21identity_decomposer_tEEEvPT5_SC_PT3_PKSD_PT1_PKSH_PT2_PKSL_T4_iiT6_)
        /*0254*/ 	.word	0x0000005d


	//----- nvinfo : EIATTR_FRAME_SIZE
	.align		4
.L_155:
        /*0258*/ 	.byte	0x04, 0x11
        /*025a*/ 	.short	(.L_157 - .L_156)
	.align		4
.L_156:
        /*025c*/ 	.word	index@(_ZN3cub18CUB_300001_SM_10006detail10radix_sort29DeviceRadixSortOnesweepKernelINS1_5radix10policy_hubImNS0_8NullTypeEyE10Policy1000ELNS0_9SortOrderE0EmS6_yiiNS1_21identity_decomposer_tEEEvPT5_SC_PT3_PKSD_PT1_PKSH_PT2_PKSL_T4_iiT6_)
        /*0260*/ 	.word	0x00000000


	//----- nvinfo : EIATTR_REGCOUNT
	.align		4
.L_157:
        /*0264*/ 	.byte	0x04, 0x2f
        /*0266*/ 	.short	(.L_159 - .L_158)
	.align		4
.L_158:
        /*0268*/ 	.word	index@(_ZN3cub18CUB_300001_SM_10006detail10radix_sort31DeviceRadixSortSingleTileKernelINS1_5radix10policy_hubIm7double2yE10Policy1000ELNS0_9SortOrderE0EmS6_yNS1_21identity_decomposer_tEEEvPKT1_PSB_PKT2_PSF_T3_iiT4_)
        /*026c*/ 	.word	0x0000005f


	//----- nvinfo : EIATTR_FRAME_SIZE
	.align		4
.L_159:
        /*0270*/ 	.byte	0x04, 0x11
        /*0272*/ 	.short	(.L_161 - .L_160)
	.align		4
.L_160:
        /*0274*/ 	.word	index@(_ZN3cub18CUB_300001_SM_10006detail10radix_sort31DeviceRadixSortSingleTileKernelINS1_5radix10policy_hubIm7double2yE10Policy1000ELNS0_9SortOrderE0EmS6_yNS1_21identity_decomposer_tEEEvPKT1_PSB_PKT2_PSF_T3_iiT4_)
        /*0278*/ 	.word	0x00000000


	//----- nvinfo : EIATTR_REGCOUNT
	.align		4
.L_161:
        /*027c*/ 	.byte	0x04, 0x2f
        /*027e*/ 	.short	(.L_163 - .L_162)
	.align		4
.L_162:
        /*0280*/ 	.word	index@(_ZN3cub18CUB_300001_SM_10006detail10radix_sort30DeviceRadixSortHistogramKernelINS1_5radix10policy_hubIm7double2yE10Policy1000ELNS0_9SortOrderE0EmyNS1_21identity_decomposer_tEEEvPT2_PKT1_SB_iiT3_)
        /*0284*/ 	.word	0x00000030


	//----- nvinfo : EIATTR_FRAME_SIZE
	.align		4
.L_163:
        /*0288*/ 	.byte	0x04, 0x11
        /*028a*/ 	.short	(.L_165 - .L_164)
	.align		4
.L_164:
        /*028c*/ 	.word	index@(_ZN3cub18CUB_300001_SM_10006detail10radix_sort30DeviceRadixSortHistogramKernelINS1_5radix10policy_hubIm7double2yE10Policy1000ELNS0_9SortOrderE0EmyNS1_21identity_decomposer_tEEEvPT2_PKT1_SB_iiT3_)
        /*0290*/ 	.word	0x00000000


	//----- nvinfo : EIATTR_REGCOUNT
	.align		4
.L_165:
        /*0294*/ 	.byte	0x04, 0x2f
        /*0296*/ 	.short	(.L_167 - .L_166)
	.align		4
.L_166:
        /*0298*/ 	.word	index@(_ZN3cub18CUB_300001_SM_10006detail10radix_sort33DeviceRadixSortExclusiveSumKernelINS1_5radix10policy_hubIm7double2yE10Policy1000EyEEvPT0_)
        /*029c*/ 	.word	0x00000020


	//----- nvinfo : EIATTR_FRAME_SIZE
	.align		4
.L_167:
        /*02a0*/ 	.byte	0x04, 0x11
        /*02a2*/ 	.short	(.L_169 - .L_168)
	.align		4
.L_168:
        /*02a4*/ 	.word	index@(_ZN3cub18CUB_300001_SM_10006detail10radix_sort33DeviceRadixSortExclusiveSumKernelINS1_5radix10policy_hubIm7double2yE10Policy1000EyEEvPT0_)
        /*02a8*/ 	.word	0x00000000


	//----- nvinfo : EIATTR_REGCOUNT
	.align		4
.L_169:
        /*02ac*/ 	.byte	0x04, 0x2f
        /*02ae*/ 	.short	(.L_171 - .L_170)
	.align		4
.L_170:
        /*02b0*/ 	.word	index@(_ZN3cub18CUB_300001_SM_10006detail10radix_sort29DeviceRadixSortOnesweepKernelINS1_5radix10policy_hubIm7double2yE10Policy1000ELNS0_9SortOrderE0EmS6_yiiNS1_21identity_decomposer_tEEEvPT5_SC_PT3_PKSD_PT1_PKSH_PT2_PKSL_T4_iiT6_)
        /*02b4*/ 	.word	0x00000042


	//----- nvinfo : EIATTR_FRAME_SIZE
	.align		4
.L_171:
        /*02b8*/ 	.byte	0x04, 0x11
        /*02ba*/ 	.short	(.L_173 - .L_172)
	.align		4
.L_172:
        /*02bc*/ 	.word	index@(_ZN3cub18CUB_300001_SM_10006detail10radix_sort29DeviceRadixSortOnesweepKernelINS1_5radix10policy_hubIm7double2yE10Policy1000ELNS0_9SortOrderE0EmS6_yiiNS1_21identity_decomposer_tEEEvPT5_SC_PT3_PKSD_PT1_PKSH_PT2_PKSL_T4_iiT6_)
        /*02c0*/ 	.word	0x00000000


	//----- nvinfo : EIATTR_REGCOUNT
	.align		4
.L_173:
        /*02c4*/ 	.byte	0x04, 0x2f
        /*02c6*/ 	.short	(.L_175 - .L_174)
	.align		4
.L_174:
        /*02c8*/ 	.word	index@(_ZN3cub18CUB_300001_SM_10006detail10radix_sort31DeviceRadixSortSingleTileKernelINS1_5radix10policy_hubImmyE10Policy1000ELNS0_9SortOrderE0EmmyNS1_21identity_decomposer_tEEEvPKT1_PSA_PKT2_PSE_T3_iiT4_)
        /*02cc*/ 	.word	0x0000007f


	//----- nvinfo : EIATTR_FRAME_SIZE
	.align		4
.L_175:
        /*02d0*/ 	.byte	0x04, 0x11
        /*02d2*/ 	.short	(.L_177 - .L_176)
	.align		4
.L_176:
        /*02d4*/ 	.word	index@(_ZN3cub18CUB_300001_SM_10006detail10radix_sort31DeviceRadixSortSingleTileKernelINS1_5radix10policy_hubImmyE10Policy1000ELNS0_9SortOrderE0EmmyNS1_21identity_decomposer_tEEEvPKT1_PSA_PKT2_PSE_T3_iiT4_)
        /*02d8*/ 	.word	0x00000000


	//----- nvinfo : EIATTR_REGCOUNT
	.align		4
.L_177:
        /*02dc*/ 	.byte	0x04, 0x2f
        /*02de*/ 	.short	(.L_179 - .L_178)
	.align		4
.L_178:
        /*02e0*/ 	.word	index@(_ZN3cub18CUB_300001_SM_10006detail10radix_sort30DeviceRadixSortHistogramKernelINS1_5radix10policy_hubImmyE10Policy1000ELNS0_9SortOrderE0EmyNS1_21identity_decomposer_tEEEvPT2_PKT1_SA_iiT3_)
        /*02e4*/ 	.word	0x00000030


	//----- nvinfo : EIATTR_FRAME_SIZE
	.align		4
.L_179:
        /*02e8*/ 	.byte	0x04, 0x11
        /*02ea*/ 	.short	(.L_181 - .L_180)
	.align		4
.L_180:
        /*02ec*/ 	.word	index@(_ZN3cub18CUB_300001_SM_10006detail10radix_sort30DeviceRadixSortHistogramKernelINS1_5radix10policy_hubImmyE10Policy1000ELNS0_9SortOrderE0EmyNS1_21identity_decomposer_tEEEvPT2_PKT1_SA_iiT3_)
        /*02f0*/ 	.word	0x00000000


	//----- nvinfo : EIATTR_REGCOUNT
	.align		4
.L_181:
        /*02f4*/ 	.byte	0x04, 0x2f
        /*02f6*/ 	.short	(.L_183 - .L_182)
	.align		4
.L_182:
        /*02f8*/ 	.word	index@(_ZN3cub18CUB_300001_SM_10006detail10radix_sort33DeviceRadixSortExclusiveSumKernelINS1_5radix10policy_hubImmyE10Policy1000EyEEvPT0_)
        /*02fc*/ 	.word	0x00000020


	//----- nvinfo : EIATTR_FRAME_SIZE
	.align		4
.L_183:
        /*0300*/ 	.byte	0x04, 0x11
        /*0302*/ 	.short	(.L_185 - .L_184)
	.align		4
.L_184:
        /*0304*/ 	.word	index@(_ZN3cub18CUB_300001_SM_10006detail10radix_sort33DeviceRadixSortExclusiveSumKernelINS1_5radix10policy_hubImmyE10Policy1000EyEEvPT0_)
        /*0308*/ 	.word	0x00000000


	//----- nvinfo : EIATTR_REGCOUNT
	.align		4
.L_185:
        /*030c*/ 	.byte	0x04, 0x2f
        /*030e*/ 	.short	(.L_187 - .L_186)
	.align		4
.L_186:
        /*0310*/ 	.word	index@(_ZN3cub18CUB_300001_SM_10006detail10radix_sort29DeviceRadixSortOnesweepKernelINS1_5radix10policy_hubImmyE10Policy1000ELNS0_9SortOrderE0EmmyiiNS1_21identity_decomposer_tEEEvPT5_SB_PT3_PKSC_PT1_PKSG_PT2_PKSK_T4_iiT6_)
        /*0314*/ 	.word	0x0000004f


	//----- nvinfo : EIATTR_FRAME_SIZE
	.align		4
.L_187:
        /*0318*/ 	.byte	0x04, 0x11
        /*031a*/ 	.short	(.L_189 - .L_188)
	.align		4
.L_188:
        /*031c*/ 	.word	index@(_ZN3cub18CUB_300001_SM_10006detail10radix_sort29DeviceRadixSortOnesweepKernelINS1_5radix10policy_hubImmyE10Policy1000ELNS0_9SortOrderE0EmmyiiNS1_21identity_decomposer_tEEEvPT5_SB_PT3_PKSC_PT1_PKSG_PT2_PKSK_T4_iiT6_)
        /*0320*/ 	.word	0x00000000


	//----- nvinfo : EIATTR_MIN_STACK_SIZE
	.align		4
.L_189:
        /*0324*/ 	.byte	0x04, 0x12
        /*0326*/ 	.short	(.L_191 - .L_190)
	.align		4
.L_190:
        /*0328*/ 	.word	index@(_ZN3cub18CUB_300001_SM_10006detail10radix_sort29DeviceRadixSortOnesweepKernelINS1_5radix10policy_hubImmyE10Policy1000ELNS0_9SortOrderE0EmmyiiNS1_21identity_decomposer_tEEEvPT5_SB_PT3_PKSC_PT1_PKSG_PT2_PKSK_T4_iiT6_)
        /*032c*/ 	.word	0x00000000


	//----- nvinfo : EIATTR_MIN_STACK_SIZE
	.align		4
.L_191:
        /*0330*/ 	.byte	0x04, 0x12
        /*0332*/ 	.short	(.L_193 - .L_192)
	.align		4
.L_192:
        /*0334*/ 	.word	index@(_ZN3cub18CUB_300001_SM_10006detail10radix_sort33DeviceRadixSortExclusiveSumKernelINS1_5radix10policy_hubImmyE10Policy1000EyEEvPT0_)
        /*0338*/ 	.word	0x00000000


	//----- nvinfo : EIATTR_MIN_STACK_SIZE
	.align		4
.L_193:
        /*033c*/ 	.byte	0x04, 0x12
        /*033e*/ 	.short	(.L_195 - .L_194)
	.align		4
.L_194:
        /*0340*/ 	.word	index@(_ZN3cub18CUB_300001_SM_10006detail10radix_sort30DeviceRadixSortHistogramKernelINS1_5radix10policy_hubImmyE10Policy1000ELNS0_9SortOrderE0EmyNS1_21identity_decomposer_tEEEvPT2_PKT1_SA_iiT3_)
        /*0344*/ 	.word	0x00000000


	//----- nvinfo : EIATTR_MIN_STACK_SIZE
	.align		4
.L_195:
        /*0348*/ 	.byte	0x04, 0x12
        /*034a*/ 	.short	(.L_197 - .L_196)
	.align		4
.L_196:
        /*034c*/ 	.word	index@(_ZN3cub18CUB_300001_SM_10006detail10radix_sort31DeviceRadixSortSingleTileKernelINS1_5radix10policy_hubImmyE10Policy1000ELNS0_9SortOrderE0EmmyNS1_21identity_decomposer_tEEEvPKT1_PSA_PKT2_PSE_T3_iiT4_)
        /*0350*/ 	.word	0x00000000


	//----- nvinfo : EIATTR_MIN_STACK_SIZE
	.align		4
.L_197:
        /*0354*/ 	.byte	0x04, 0x12
        /*0356*/ 	.short	(.L_199 - .L_198)
	.align		4
.L_198:
        /*0358*/ 	.word	index@(_ZN3cub18CUB_300001_SM_10006detail10radix_sort29DeviceRadixSortOnesweepKernelINS1_5radix10policy_hubIm7double2yE10Policy1000ELNS0_9SortOrderE0EmS6_yiiNS1_21identity_decomposer_tEEEvPT5_SC_PT3_PKSD_PT1_PKSH_PT2_PKSL_T4_iiT6_)
        /*035c*/ 	.word	0x00000000


	//----- nvinfo : EIATTR_MIN_STACK_SIZE
	.align		4
.L_199:
        /*0360*/ 	.byte	0x04, 0x12
        /*0362*/ 	.short	(.L_201 - .L_200)
	.align		4
.L_200:
        /*0364*/ 	.word	index@(_ZN3cub18CUB_300001_SM_10006detail10radix_sort33DeviceRadixSortExclusiveSumKernelINS1_5radix10policy_hubIm7double2yE10Policy1000EyEEvPT0_)
        /*0368*/ 	.word	0x00000000


	//----- nvinfo : EIATTR_MIN_STACK_SIZE
	.align		4
.L_201:
        /*036c*/ 	.byte	0x04, 0x12
        /*036e*/ 	.short	(.L_203 - .L_202)
	.align		4
.L_202:
        /*0370*/ 	.word	index@(_ZN3cub18CUB_300001_SM_10006detail10radix_sort30DeviceRadixSortHistogramKernelINS1_5radix10policy_hubIm7double2yE10Policy1000ELNS0_9SortOrderE0EmyNS1_21identity_decomposer_tEEEvPT2_PKT1_SB_iiT3_)
        /*0374*/ 	.word	0x00000000


	//----- nvinfo : EIATTR_MIN_STACK_SIZE
	.align		4
.L_203:
        /*0378*/ 	.byte	0x04, 0x12
        /*037a*/ 	.short	(.L_205 - .L_204)
	.align		4
.L_204:
        /*037c*/ 	.word	index@(_ZN3cub18CUB_300001_SM_10006detail10radix_sort31DeviceRadixSortSingleTileKernelINS1_5radix10policy_hubIm7double2yE10Policy1000ELNS0_9SortOrderE0EmS6_yNS1_21identity_decomposer_tEEEvPKT1_PSB_PKT2_PSF_T3_iiT4_)
        /*0380*/ 	.word	0x00000000


	//----- nvinfo : EIATTR_MIN_STACK_SIZE
	.align		4
.L_205:
        /*0384*/ 	.byte	0x04, 0x12
        /*0386*/ 	.short	(.L_207 - .L_206)
	.align		4
.L_206:
        /*0388*/ 	.word	index@(_ZN3cub18CUB_300001_SM_10006detail10radix_sort29DeviceRadixSortOnesweepKernelINS1_5radix10policy_hubImNS0_8NullTypeEyE10Policy1000ELNS0_9SortOrderE0EmS6_yiiNS1_21identity_decomposer_tEEEvPT5_SC_PT3_PKSD_PT1_PKSH_PT2_PKSL_T4_iiT6_)
        /*038c*/ 	.word	0x00000000


	//----- nvinfo : EIATTR_MIN_STACK_SIZE
	.align		4
.L_207:
        /*0390*/ 	.byte	0x04, 0x12
        /*0392*/ 	.short	(.L_209 - .L_208)
	.align		4
.L_208:
        /*0394*/ 	.word	index@(_ZN3cub18CUB_300001_SM_10006detail10radix_sort33DeviceRadixSortExclusiveSumKernelINS1_5radix10policy_hubImNS0_8NullTypeEyE10Policy1000EyEEvPT0_)
        /*0398*/ 	.word	0x00000000


	//----- nvinfo : EIATTR_MIN_STACK_SIZE
	.align		4
.L_209:
        /*039c*/ 	.byte	0x04, 0x12
        /*039e*/ 	.short	(.L_211 - .L_210)
	.align		4
.L_210:
        /*03a0*/ 	.word	index@(_ZN3cub18CUB_300001_SM_10006detail10radix_sort30DeviceRadixSortHistogramKernelINS1_5radix10policy_hubImNS0_8NullTypeEyE10Policy1000ELNS0_9SortOrderE0EmyNS1_21identity_decomposer_tEEEvPT2_PKT1_SB_iiT3_)
        /*03a4*/ 	.word	0x00000000


	//----- nvinfo : EIATTR_MIN_STACK_SIZE
	.align		4
.L_211:
        /*03a8*/ 	.byte	0x04, 0x12
        /*03aa*/ 	.short	(.L_213 - .L_212)
	.align		4
.L_212:
        /*03ac*/ 	.word	index@(_ZN3cub18CUB_300001_SM_10006detail10radix_sort31DeviceRadixSortSingleTileKernelINS1_5radix10policy_hubImNS0_8NullTypeEyE10Policy1000ELNS0_9SortOrderE0EmS6_yNS1_21identity_decomposer_tEEEvPKT1_PSB_PKT2_PSF_T3_iiT4_)
        /*03b0*/ 	.word	0x00000000


	//----- nvinfo : EIATTR_MIN_STACK_SIZE
	.align		4
.L_213:
        /*03b4*/ 	.byte	0x04, 0x12
        /*03b6*/ 	.short	(.L_215 - .L_214)
	.align		4
.L_214:
        /*03b8*/ 	.word	index@(_ZN3cub18CUB_300001_SM_10006detail8for_each13static_kernelINS2_12policy_hub_t12policy_500_tEmN6thrust24THRUST_300001_SM_1000_NS8cuda_cub20__uninitialized_fill7functorINS7_10device_ptrI7double2EESC_EEEEvT0_T1_)
        /*03bc*/ 	.word	0x00000000


	//----- nvinfo : EIATTR_MIN_STACK_SIZE
	.align		4
.L_215:
        /*03c0*/ 	.byte	0x04, 0x12
        /*03c2*/ 	.short	(.L_217 - .L_216)
	.align		4
.L_216:
        /*03c4*/ 	.word	index@(_ZN3cub18CUB_300001_SM_10006detail8for_each13static_kernelINS2_12policy_hub_t12policy_500_tEmN6thrust24THRUST_300001_SM_1000_NS8cuda_cub20__uninitialized_fill7functorINS7_10device_ptrIiEEiEEEEvT0_T1_)
        /*03c8*/ 	.word	0x00000000


	//----- nvinfo : EIATTR_MIN_STACK_SIZE
	.align		4
.L_217:
        /*03cc*/ 	.byte	0x04, 0x12
        /*03ce*/ 	.short	(.L_219 - .L_218)
	.align		4
.L_218:
        /*03d0*/ 	.word	index@(_ZN3cub18CUB_300001_SM_10006detail8for_each13static_kernelINS2_12policy_hub_t12policy_500_tEmN6thrust24THRUST_300001_SM_1000_NS8cuda_cub20__uninitialized_fill7functorINS7_10device_ptrImEEmEEEEvT0_T1_)
        /*03d4*/ 	.word	0x00000000


	//----- nvinfo : EIATTR_MIN_STACK_SIZE
	.align		4
.L_219:
        /*03d8*/ 	.byte	0x04, 0x12
        /*03da*/ 	.short	(.L_221 - .L_220)
	.align		4
.L_220:
        /*03dc*/ 	.word	index@(_ZN3cub18CUB_300001_SM_10006detail11EmptyKernelIvEEvv)
        /*03e0*/ 	.word	0x00000000


	//----- nvinfo : EIATTR_MIN_STACK_SIZE
	.align		4
.L_221:
        /*03e4*/ 	.byte	0x04, 0x12
        /*03e6*/ 	.short	(.L_223 - .L_222)
	.align		4
.L_222:
        /*03e8*/ 	.word	index@(_ZN6thrust24THRUST_300001_SM_1000_NS8cuda_cub4core6detail13_kernel_agentINS1_15__reduce_by_key16ReduceByKeyAgentINS0_6detail15normal_iteratorINS0_10device_ptrImEEEENS9_I7double2EESB_NS8_ISD_EEN4cuda3std3__48equal_toImEEN12Trajectories19cuDoubleComplex_addEPllEEJSB_SD_SB_SE_SM_N3cub18CUB_300001_SM_100024ReduceByKeyScanTileStateISC_lLb0EEESJ_SL_llEEEvDpT0_)
        /*03ec*/ 	.word	0x00000000


	//----- nvinfo : EIATTR_MIN_STACK_SIZE
	.align		4
.L_223:
        /*03f0*/ 	.byte	0x04, 0x12
        /*03f2*/ 	.short	(.L_225 - .L_224)
	.align		4
.L_224:
        /*03f4*/ 	.word	index@(_ZN6thrust24THRUST_300001_SM_1000_NS8cuda_cub4core6detail13_kernel_agentINS1_15__reduce_by_key9InitAgentIN3cub18CUB_300001_SM_100024ReduceByKeyScanTileStateI7double2lLb0EEElPlEEJSB_lSC_EEEvDpT0_)
        /*03f8*/ 	.word	0x00000000


	//----- nvinfo : EIATTR_MIN_STACK_SIZE
	.align		4
.L_225:
        /*03fc*/ 	.byte	0x04, 0x12
        /*03fe*/ 	.short	(.L_227 - .L_226)
	.align		4
.L_226:
        /*0400*/ 	.word	index@(_ZN6thrust24THRUST_300001_SM_1000_NS8cuda_cub4core6detail13_kernel_agentINS1_15__reduce_by_key16ReduceByKeyAgentINS0_6detail15normal_iteratorINS0_10device_ptrImEEEENS9_I7double2EESB_NS8_ISD_EEN4cuda3std3__48equal_toImEEN12Trajectories19cuDoubleComplex_addEPiiEEJSB_SD_SB_SE_SM_N3cub18CUB_300001_SM_100024ReduceByKeyScanTileStateISC_iLb0EEESJ_SL_iiEEEvDpT0_)
        /*0404*/ 	.word	0x00000000


	//----- nvinfo : EIATTR_MIN_STACK_SIZE
	.align		4
.L_227:
        /*0408*/ 	.byte	0x04, 0x12
        /*040a*/ 	.short	(.L_229 - .L_228)
	.align		4
.L_228:
        /*040c*/ 	.word	index@(_ZN6thrust24THRUST_300001_SM_1000_NS8cuda_cub4core6detail13_kernel_agentINS1_15__reduce_by_key9InitAgentIN3cub18CUB_300001_SM_100024ReduceByKeyScanTileStateI7double2iLb0EEEiPiEEJSB_iSC_EEEvDpT0_)
        /*0410*/ 	.word	0x00000000


	//----- nvinfo : EIATTR_MIN_STACK_SIZE
	.align		4
.L_229:
        /*0414*/ 	.byte	0x04, 0x12
        /*0416*/ 	.short	(.L_231 - .L_230)
	.align		4
.L_230:
        /*0418*/ 	.word	index@(_ZN6thrust24THRUST_300001_SM_1000_NS8cuda_cub4core6detail13_kernel_agentINS1_15__reduce_by_key16ReduceByKeyAgentINS0_6detail15normal_iteratorINS0_10device_ptrImEEEENS0_17constant_iteratorIiNS0_11use_defaultESD_EESB_NS8_INS9_IiEEEEN4cuda3std3__48equal_toImEENSJ_4plusIiEEPllEEJSB_SE_SB_SG_SO_N3cub18CUB_300001_SM_100024ReduceByKeyScanTileStateIilLb1EEESL_SN_llEEEvDpT0_)
        /*041c*/ 	.word	0x00000000


	//----- nvinfo : EIATTR_MIN_STACK_SIZE
	.align		4
.L_231:
        /*0420*/ 	.byte	0x04, 0x12
        /*0422*/ 	.short	(.L_233 - .L_232)
	.align		4
.L_232:
        /*0424*/ 	.word	index@(_ZN6thrust24THRUST_300001_SM_1000_NS8cuda_cub4core6detail13_kernel_agentINS1_15__reduce_by_key9InitAgentIN3cub18CUB_300001_SM_100024ReduceByKeyScanTileStateIilLb1EEElPlEEJSA_lSB_EEEvDpT0_)
        /*0428*/ 	.word	0x00000000


	//----- nvinfo : EIATTR_MIN_STACK_SIZE
	.align		4
.L_233:
        /*042c*/ 	.byte	0x04, 0x12
        /*042e*/ 	.short	(.L_235 - .L_234)
	.align		4
.L_234:
        /*0430*/ 	.word	index@(_ZN6thrust24THRUST_300001_SM_1000_NS8cuda_cub4core6detail13_kernel_agentINS1_15__reduce_by_key16ReduceByKeyAgentINS0_6detail15normal_iteratorINS0_10device_ptrImEEEENS0_17constant_iteratorIiNS0_11use_defaultESD_EESB_NS8_INS9_IiEEEEN4cuda3std3__48equal_toImEENSJ_4plusIiEEPiiEEJSB_SE_SB_SG_SO_N3cub18CUB_300001_SM_100024ReduceByKeyScanTileStateIiiLb1EEESL_SN_iiEEEvDpT0_)
        /*0434*/ 	.word	0x00000000


	//----- nvinfo : EIATTR_MIN_STACK_SIZE
	.align		4
.L_235:
        /*0438*/ 	.byte	0x04, 0x12
        /*043a*/ 	.short	(.L_237 - .L_236)
	.align		4
.L_236:
        /*043c*/ 	.word	index@(_ZN6thrust24THRUST_300001_SM_1000_NS8cuda_cub4core6detail13_kernel_agentINS1_15__reduce_by_key9InitAgentIN3cub18CUB_300001_SM_100024ReduceByKeyScanTileStateIiiLb1EEEiPiEEJSA_iSB_EEEvDpT0_)
        /*0440*/ 	.word	0x00000000


	//----- nvinfo : EIATTR_MIN_STACK_SIZE
	.align		4
.L_237:
        /*0444*/ 	.byte	0x04, 0x12
        /*0446*/ 	.short	(.L_239 - .L_238)
	.align		4
.L_238:
        /*0448*/ 	.word	index@(_Z21pack_to_uint64_kernelPhPmii)
        /*044c*/ 	.word	0x00000000


	//----- nvinfo : EIATTR_MIN_STACK_SIZE
	.align		4
.L_239:
        /*0450*/ 	.byte	0x04, 0x12
        /*0452*/ 	.short	(.L_241 - .L_240)
	.align		4
.L_240:
        /*0454*/ 	.word	index@(_Z10cu3_kernelPhP17curandStateXORWOWiiiiddd)
        /*0458*/ 	.word	0x00000028


	//----- nvinfo : EIATTR_MIN_STACK_SIZE
	.align		4
.L_241:
        /*045c*/ 	.byte	0x04, 0x12
        /*045e*/ 	.short	(.L_243 - .L_242)
	.align		4
.L_242:
        /*0460*/ 	.word	index@(_Z9cx_kernelPhiiii)
        /*0464*/ 	.word	0x00000000


	//----- nvinfo : EIATTR_MIN_STACK_SIZE
	.align		4
.L_243:
        /*0468*/ 	.byte	0x04, 0x12
        /*046a*/ 	.short	(.L_245 - .L_244)
	.align		4
.L_244:
        /*046c*/ 	.word	index@(_Z9u3_kernelPhP17curandStateXORWOWP7double2iiiddd)
        /*0470*/ 	.word	0x00000028


	//----- nvinfo : EIATTR_MIN_STACK_SIZE
	.align		4
.L_245:
        /*0474*/ 	.byte	0x04, 0x12
        /*0476*/ 	.short	(.L_247 - .L_246)
	.align		4
.L_246:
        /*0478*/ 	.word	index@(_Z13u3_kernel_oldPhP17curandStateXORWOWiiiddd)
        /*047c*/ 	.word	0x00000028


	//----- nvinfo : EIATTR_MIN_STACK_SIZE
	.align		4
.L_247:
        /*0480*/ 	.byte	0x04, 0x12
        /*0482*/ 	.short	(.L_249 - .L_248)
	.align		4
.L_248:
        /*0484*/ 	.word	index@(_Z8x_kernelPhiii)
        /*0488*/ 	.word	0x00000000


	//----- nvinfo : EIATTR_MIN_STACK_SIZE
	.align		4
.L_249:
        /*048c*/ 	.byte	0x04, 0x12
        /*048e*/ 	.short	(.L_251 - .L_250)
	.align		4
.L_250:
        /*0490*/ 	.word	index@(_Z18init_weight_kernelP7double2i)
        /*0494*/ 	.word	0x00000000


	//----- nvinfo : EIATTR_MIN_STACK_SIZE
	.align		4
.L_251:
        /*0498*/ 	.byte	0x04, 0x12
        /*049a*/ 	.short	(.L_253 - .L_252)
	.align		4
.L_252:
        /*049c*/ 	.word	index@(_Z18init_curand_kernelP17curandStateXORWOWiy)
        /*04a0*/ 	.word	0x00000000
.L_253:


//--------------------- .nv.compat                --------------------------
	.section	.nv.compat,"",@"SHT_CUDA_COMPAT_INFO"
	.align	4
        /*0000*/ 	.byte	0x02, 0x09, 0x00, 0x00, 0x02, 0x02, 0x01, 0x00, 0x02, 0x05, 0x05, 0x00, 0x03, 0x07, 0x01, 0x01
        /*0010*/ 	.byte	0x02, 0x03, 0x00, 0x00, 0x02, 0x06, 0x01, 0x00, 0x04, 0x0b, 0x08, 0x00, 0x01, 0x00, 0x00, 0x00
        /*0020*/ 	.byte	0x00, 0x00, 0x00, 0x00


//--------------------- .nv.info._ZN3cub18CUB_300001_SM_10006detail10radix_sort29DeviceRadixSortOnesweepKernelINS1_5radix10policy_hubImmyE10Policy1000ELNS0_9SortOrderE0EmmyiiNS1_21identity_decomposer_tEEEvPT5_SB_PT3_PKSC_PT1_PKSG_PT2_PKSK_T4_iiT6_ --------------------------
	.section	.nv.info._ZN3cub18CUB_300001_SM_10006detail10radix_sort29DeviceRadixSortOnesweepKernelINS1_5radix10policy_hubImmyE10Policy1000ELNS0_9SortOrderE0EmmyiiNS1_21identity_decomposer_tEEEvPT5_SB_PT3_PKSC_PT1_PKSG_PT2_PKSK_T4_iiT6_,"",@"SHT_CUDA_INFO"
	.sectionflags	@""
	.align	4


	//----- nvinfo : EIATTR_CUDA_API_VERSION
	.align		4
        /*0000*/ 	.byte	0x04, 0x37
        /*0002*/ 	.short	(.L_255 - .L_254)
.L_254:
        /*0004*/ 	.word	0x00000082


	//----- nvinfo : EIATTR_KPARAM_INFO
	.align		4
.L_255:
        /*0008*/ 	.byte	0x04, 0x17
        /*000a*/ 	.short	(.L_257 - .L_256)
.L_256:
        /*000c*/ 	.word	0x00000000
        /*0010*/ 	.short	0x000b
        /*0012*/ 	.short	0x004c
        /*0014*/ 	.byte	0x00, 0xf0, 0x05, 0x00


	//----- nvinfo : EIATTR_KPARAM_INFO
	.align		4
.L_257:
        /*0018*/ 	.byte	0x04, 0x17
        /*001a*/ 	.short	(.L_259 - .L_258)
.L_258:
        /*001c*/ 	.word	0x00000000
        /*0020*/ 	.short	0x000a
        /*0022*/ 	.short	0x0048
        /*0024*/ 	.byte	0x00, 0xf0, 0x11, 0x00


	//----- nvinfo : EIATTR_KPARAM_INFO
	.align		4
.L_259:
        /*0028*/ 	.byte	0x04, 0x17
        /*002a*/ 	.short	(.L_261 - .L_260)
.L_260:
        /*002c*/ 	.word	0x00000000
        /*0030*/ 	.short	0x0009
        /*0032*/ 	.short	0x0044
        /*0034*/ 	.byte	0x00, 0xf0, 0x11, 0x00


	//----- nvinfo : EIATTR_KPARAM_INFO
	.align		4
.L_261:
        /*0038*/ 	.byte	0x04, 0x17
        /*003a*/ 	.short	(.L_263 - .L_262)
.L_262:
        /*003c*/ 	.word	0x00000000
        /*0040*/ 	.short	0x0008
        /*0042*/ 	.short	0x0040
        /*0044*/ 	.byte	0x00, 0xf0, 0x11, 0x00


	//----- nvinfo : EIATTR_KPARAM_INFO
	.align		4
.L_263:
        /*0048*/ 	.byte	0x04, 0x17
        /*004a*/ 	.short	(.L_265 - .L_264)
.L_264:
        /*004c*/ 	.word	0x00000000
        /*0050*/ 	.short	0x0007
        /*0052*/ 	.short	0x0038
        /*0054*/ 	.byte	0x00, 0xf5, 0x21, 0x00


	//----- nvinfo : EIATTR_KPARAM_INFO
	.align		4
.L_265:
        /*0058*/ 	.byte	0x04, 0x17
        /*005a*/ 	.short	(.L_267 - .L_266)
.L_266:
        /*005c*/ 	.word	0x00000000
        /*0060*/ 	.short	0x0006
        /*0062*/ 	.short	0x0030
        /*0064*/ 	.byte	0x00, 0xf5, 0x21, 0x00


	//----- nvinfo : EIATTR_KPARAM_INFO
	.align		4
.L_267:
        /*0068*/ 	.byte	0x04, 0x17
        /*006a*/ 	.short	(.L_269 - .L_268)
.L_268:
        /*006c*/ 	.word	0x00000000
        /*0070*/ 	.short	0x0005
        /*0072*/ 	.short	0x0028
        /*0074*/ 	.byte	0x00, 0xf5, 0x21, 0x00


	//----- nvinfo : EIATTR_KPARAM_INFO
	.align		4
.L_269:
        /*0078*/ 	.byte	0x04, 0x17
        /*007a*/ 	.short	(.L_271 - .L_270)
.L_270:
        /*007c*/ 	.word	0x00000000
        /*0080*/ 	.short	0x0004
        /*0082*/ 	.short	0x0020
        /*0084*/ 	.byte	0x00, 0xf5, 0x21, 0x00


	//----- nvinfo : EIATTR_KPARAM_INFO
	.align		4
.L_271:
        /*0088*/ 	.byte	0x04, 0x17
        /*008a*/ 	.short	(.L_273 - .L_272)
.L_272:
        /*008c*/ 	.word	0x00000000
        /*0090*/ 	.short	0x0003
        /*0092*/ 	.short	0x0018
        /*0094*/ 	.byte	0x00, 0xf5, 0x21, 0x00


	//----- nvinfo : EIATTR_KPARAM_INFO
	.align		4
.L_273:
        /*0098*/ 	.byte	0x04, 0x17
        /*009a*/ 	.short	(.L_275 - .L_274)
.L_274:
        /*009c*/ 	.word	0x00000000
        /*00a0*/ 	.short	0x0002
        /*00a2*/ 	.short	0x0010
        /*00a4*/ 	.byte	0x00, 0xf5, 0x21, 0x00


	//----- nvinfo : EIATTR_KPARAM_INFO
	.align		4
.L_275:
        /*00a8*/ 	.byte	0x04, 0x17
        /*00aa*/ 	.short	(.L_277 - .L_276)
.L_276:
        /*00ac*/ 	.word	0x00000000
        /*00b0*/ 	.short	0x0001
        /*00b2*/ 	.short	0x0008
        /*00b4*/ 	.byte	0x00, 0xf5, 0x21, 0x00


	//----- nvinfo : EIATTR_KPARAM_INFO
	.align		4
.L_277:
        /*00b8*/ 	.byte	0x04, 0x17
        /*00ba*/ 	.short	(.L_279 - .L_278)
.L_278:
        /*00bc*/ 	.word	0x00000000
        /*00c0*/ 	.short	0x0000
        /*00c2*/ 	.short	0x0000
        /*00c4*/ 	.byte	0x00, 0xf5, 0x21, 0x00


	//----- nvinfo : EIATTR_SPARSE_MMA_MASK
	.align		4
.L_279:
        /*00c8*/ 	.byte	0x03, 0x50
        /*00ca*/ 	.short	0x0000


	//----- nvinfo : EIATTR_MAXREG_COUNT
	.align		4
        /*00cc*/ 	.byte	0x03, 0x1b
        /*00ce*/ 	.short	0x00a8


	//----- nvinfo : EIATTR_NUM_BARRIERS
	.align		4
        /*00d0*/ 	.byte	0x02, 0x4c
        /*00d2*/ 	.byte	0x01
	.zero		1


	//----- nvinfo : EIATTR_MERCURY_ISA_VERSION
	.align		4
        /*00d4*/ 	.byte	0x03, 0x5f
        /*00d6*/ 	.short	0x0101


	//----- nvinfo : EIATTR_COOP_GROUP_MASK_REGIDS
	.align		4
        /*00d8*/ 	.byte	0x04, 0x29
        /*00da*/ 	.short	(.L_281 - .L_280)


	//   ....[0]....
.L_280:
        /*00dc*/ 	.word	0xffffffff


	//   ....[1]....
        /*00e0*/ 	.word	0x05000008


	//   ....[2]....
        /*00e4*/ 	.word	0xffffffff


	//   ....[3]....
        /*00e8*/ 	.word	0xffffffff


	//   ....[4]....
        /*00ec*/ 	.word	0xffffffff


	//   ....[5]....
        /*00f0*/ 	.word	0xffffffff


	//   ....[6]....
        /*00f4*/ 	.word	0xffffffff


	//   ....[7]....
        /*00f8*/ 	.word	0xffffffff


	//   ....[8]....
        /*00fc*/ 	.word	0xffffffff


	//   ....[9]....
        /*0100*/ 	.word	0xffffffff


	//   ....[10]....
        /*0104*/ 	.word	0xffffffff


	//   ....[11]....
        /*0108*/ 	.word	0xffffffff


	//   ....[12]....
        /*010c*/ 	.word	0xffffffff


	//   ....[13]....
        /*0110*/ 	.word	0xffffffff


	//   ....[14]....
        /*0114*/ 	.word	0xffffffff


	//   ....[15]....
        /*0118*/ 	.word	0xffffffff


	//   ....[16]....
        /*011c*/ 	.word	0xffffffff


	//   ....[17]....
        /*0120*/ 	.word	0xffffffff


	//   ....[18]....
        /*0124*/ 	.word	0xffffffff


	//   ....[19]....
        /*0128*/ 	.word	0xffffffff


	//   ....[20]....
        /*012c*/ 	.word	0xffffffff


	//   ....[21]....
        /*0130*/ 	.word	0xffffffff


	//   ....[22]....
        /*0134*/ 	.word	0xffffffff


	//   ....[23]....
        /*0138*/ 	.word	0xffffffff


	//   ....[24]....
        /*013c*/ 	.word	0xffffffff


	//   ....[25]....
        /*0140*/ 	.word	0xffffffff


	//   ....[26]....
        /*0144*/ 	.word	0xffffffff


	//   ....[27]....
        /*0148*/ 	.word	0xffffffff


	//   ....[28]....
        /*014c*/ 	.word	0xffffffff


	//   ....[29]....
        /*0150*/ 	.word	0xffffffff


	//   ....[30]....
        /*0154*/ 	.word	0xffffffff


	//   ....[31]....
        /*0158*/ 	.word	0xffffffff


	//   ....[32]....
        /*015c*/ 	.word	0xffffffff


	//   ....[33]....
        /*0160*/ 	.word	0xffffffff


	//   ....[34]....
        /*0164*/ 	.word	0xffffffff


	//   ....[35]....
        /*0168*/ 	.word	0xffffffff


	//   ....[36]....
        /*016c*/ 	.word	0xffffffff


	//   ....[37]....
        /*0170*/ 	.word	0xffffffff


	//   ....[38]....
        /*0174*/ 	.word	0xffffffff


	//   ....[39]....
        /*0178*/ 	.word	0xffffffff


	//   ....[40]....
        /*017c*/ 	.word	0xffffffff


	//   ....[41]....
        /*0180*/ 	.word	0xffffffff


	//   ....[42]....
        /*0184*/ 	.word	0xffffffff


	//   ....[43]....
        /*0188*/ 	.word	0xffffffff


	//   ....[44]....
        /*018c*/ 	.word	0xffffffff


	//   ....[45]....
        /*0190*/ 	.word	0xffffffff


	//   ....[46]....
        /*0194*/ 	.word	0xffffffff


	//   ....[47]....
        /*0198*/ 	.word	0xffffffff


	//   ....[48]....
        /*019c*/ 	.word	0xffffffff


	//   ....[49]....
        /*01a0*/ 	.word	0xffffffff


	//   ....[50]....
        /*01a4*/ 	.word	0xffffffff


	//   ....[51]....
        /*01a8*/ 	.word	0xffffffff


	//   ....[52]....
        /*01ac*/ 	.word	0xffffffff


	//   ....[53]....
        /*01b0*/ 	.word	0xffffffff


	//   ....[54]....
        /*01b4*/ 	.word	0xffffffff


	//   ....[55]....
        /*01b8*/ 	.word	0xffffffff


	//   ....[56]....
        /*01bc*/ 	.word	0xffffffff


	//   ....[57]....
        /*01c0*/ 	.word	0xffffffff


	//   ....[58]....
        /*01c4*/ 	.word	0xffffffff


	//   ....[59]....
        /*01c8*/ 	.word	0xffffffff


	//   ....[60]....
        /*01cc*/ 	.word	0xffffffff


	//   ....[61]....
        /*01d0*/ 	.word	0xffffffff


	//   ....[62]....
        /*01d4*/ 	.word	0xffffffff


	//   ....[63]....
        /*01d8*/ 	.word	0xffffffff


	//   ....[64]....
        /*01dc*/ 	.word	0xffffffff


	//   ....[65]....
        /*01e0*/ 	.word	0xffffffff


	//   ....[66]....
        /*01e4*/ 	.word	0xffffffff


	//   ....[67]....
        /*01e8*/ 	.word	0xffffffff


	//   ....[68]....
        /*01ec*/ 	.word	0xffffffff


	//   ....[69]....
        /*01f0*/ 	.word	0xffffffff


	//   ....[70]....
        /*01f4*/ 	.word	0xffffffff


	//   ....[71]....
        /*01f8*/ 	.word	0xffffffff


	//   ....[72]....
        /*01fc*/ 	.word	0xffffffff


	//   ....[73]....
        /*0200*/ 	.word	0xffffffff


	//   ....[74]....
        /*0204*/ 	.word	0xffffffff


	//   ....[75]....
        /*0208*/ 	.word	0xffffffff


	//   ....[76]....
        /*020c*/ 	.word	0xffffffff


	//   ....[77]....
        /*0210*/ 	.word	0xffffffff


	//   ....[78]....
        /*0214*/ 	.word	0xffffffff


	//   ....[79]....
        /*0218*/ 	.word	0xffffffff


	//   ....[80]....
        /*021c*/ 	.word	0xffffffff


	//   ....[81]....
        /*0220*/ 	.word	0xffffffff


	//   ....[82]....
        /*0224*/ 	.word	0xffffffff


	//   ....[83]....
        /*0228*/ 	.word	0xffffffff


	//   ....[84]....
        /*022c*/ 	.word	0xffffffff


	//   ....[85]....
        /*0230*/ 	.word	0xffffffff


	//   ....[86]....
        /*0234*/ 	.word	0xffffffff


	//   ....[87]....
        /*0238*/ 	.word	0xffffffff


	//   ....[88]....
        /*023c*/ 	.word	0xffffffff


	//   ....[89]....
        /*0240*/ 	.word	0xffffffff


	//   ....[90]....
        /*0244*/ 	.word	0xffffffff


	//   ....[91]....
        /*0248*/ 	.word	0xffffffff


	//   ....[92]....
        /*024c*/ 	.word	0xffffffff


	//   ....[93]....
        /*0250*/ 	.word	0xffffffff


	//   ....[94]....
        /*0254*/ 	.word	0xffffffff


	//   ....[95]....
        /*0258*/ 	.word	0xffffffff


	//   ....[96]....
        /*025c*/ 	.word	0xffffffff


	//   ....[97]....
        /*0260*/ 	.word	0xffffffff


	//   ....[98]....
        /*0264*/ 	.word	0xffffffff


	//   ....[99]....
        /*0268*/ 	.word	0xffffffff


	//   ....[100]....
        /*026c*/ 	.word	0xffffffff


	//   ....[101]....
        /*0270*/ 	.word	0xffffffff


	//   ....[102]....
        /*0274*/ 	.word	0xffffffff


	//   ....[103]....
        /*0278*/ 	.word	0xffffffff


	//   ....[104]....
        /*027c*/ 	.word	0xffffffff


	//   ....[105]....
        /*0280*/ 	.word	0xffffffff


	//   ....[106]....
        /*0284*/ 	.word	0xffffffff


	//   ....[107]....
        /*0288*/ 	.word	0xffffffff


	//   ....[108]....
        /*028c*/ 	.word	0xffffffff


	//   ....[109]....
        /*0290*/ 	.word	0xffffffff


	//   ....[110]....
        /*0294*/ 	.word	0xffffffff


	//   ....[111]....
        /*0298*/ 	.word	0xffffffff


	//   ....[112]....
        /*029c*/ 	.word	0xffffffff


	//   ....[113]....
        /*02a0*/ 	.word	0xffffffff


	//   ....[114]....
        /*02a4*/ 	.word	0xffffffff


	//   ....[115]....
        /*02a8*/ 	.word	0x05000016


	//   ....[116]....
        /*02ac*/ 	.word	0xffffffff


	//   ....[117]....
        /*02b0*/ 	.word	0xffffffff


	//   ....[118]....
        /*02b4*/ 	.word	0xffffffff


	//   ....[119]....
        /*02b8*/ 	.word	0xffffffff


	//   ....[120]....
        /*02bc*/ 	.word	0xffffffff


	//   ....[121]....
        /*02c0*/ 	.word	0xffffffff


	//   ....[122]....
        /*02c4*/ 	.word	0xffffffff


	//   ....[123]....
        /*02c8*/ 	.word	0xffffffff


	//   ....[124]....
        /*02cc*/ 	.word	0xffffffff


	//   ....[125]....
        /*02d0*/ 	.word	0xffffffff


	//   ....[126]....
        /*02d4*/ 	.word	0xffffffff


	//   ....[127]....
        /*02d8*/ 	.word	0xffffffff


	//   ....[128]....
        /*02dc*/ 	.word	0xffffffff


	//   ....[129]....
        /*02e0*/ 	.word	0xffffffff


	//   ....[130]....
        /*02e4*/ 	.word	0xffffffff


	//   ....[131]....
        /*02e8*/ 	.word	0xffffffff


	//   ....[132]....
        /*02ec*/ 	.word	0xffffffff


	//   ....[133]....
        /*02f0*/ 	.word	0xffffffff


	//   ....[134]....
        /*02f4*/ 	.word	0xffffffff


	//   ....[135]....
        /*02f8*/ 	.word	0xffffffff


	//   ....[136]....
        /*02fc*/ 	.word	0xffffffff


	//   ....[137]....
        /*0300*/ 	.word	0xffffffff


	//   ....[138]....
        /*0304*/ 	.word	0xffffffff


	//   ....[139]....
        /*0308*/ 	.word	0xffffffff


	//   ....[140]....
        /*030c*/ 	.word	0xffffffff


	//   ....[141]....
        /*0310*/ 	.word	0xffffffff


	//   ....[142]....
        /*0314*/ 	.word	0xffffffff


	//   ....[143]....
        /*0318*/ 	.word	0xffffffff


	//   ....[144]....
        /*031c*/ 	.word	0xffffffff


	//   ....[145]....
        /*0320*/ 	.word	0xffffffff


	//   ....[146]....
        /*0324*/ 	.word	0xffffffff


	//   ....[147]....
        /*0328*/ 	.word	0xffffffff


	//   ....[148]....
        /*032c*/ 	.word	0xffffffff


	//   ....[149]....
        /*0330*/ 	.word	0xffffffff


	//   ....[150]....
        /*0334*/ 	.word	0xffffffff


	//   ....[151]....
        /*0338*/ 	.word	0xffffffff


	//   ....[152]....
        /*033c*/ 	.word	0xffffffff


	//   ....[153]....
        /*0340*/ 	.word	0xffffffff


	//   ....[154]....
        /*0344*/ 	.word	0xffffffff


	//   ....[155]....
        /*0348*/ 	.word	0xffffffff


	//   ....[156]....
        /*034c*/ 	.word	0xffffffff


	//   ....[157]....
        /*0350*/ 	.word	0xffffffff


	//   ....[158]....
        /*0354*/ 	.word	0xffffffff


	//   ....[159]....
        /*0358*/ 	.word	0xffffffff


	//   ....[160]....
        /*035c*/ 	.word	0xffffffff


	//   ....[161]....
        /*0360*/ 	.word	0xffffffff


	//   ....[162]....
        /*0364*/ 	.word	0xffffffff


	//   ....[163]....
        /*0368*/ 	.word	0xffffffff


	//   ....[164]....
        /*036c*/ 	.word	0x05000048


	//   ....[165]....
        /*0370*/ 	.word	0x05000048


	//   ....[166]....
        /*0374*/ 	.word	0x05000048


	//   ....[167]....
        /*0378*/ 	.word	0x05000048


	//   ....[168]....
        /*037c*/ 	.word	0x05000048


	//----- nvinfo : EIATTR_COOP_GROUP_INSTR_OFFSETS
	.align		4
.L_281:
        /*0380*/ 	.byte	0x04, 0x28
        /*0382*/ 	.short	(.L_283 - .L_282)


	//   ....[0]....
.L_282:
        /*0384*/ 	.word	0x00000d30


	//   ....[1]....
        /*0388*/ 	.word	0x00001500


	//   ....[2]....
        /*038c*/ 	.word	0x000023b0


	//   ....[3]....
        /*0390*/ 	.word	0x000023d0


	//   ....[4]....
        /*0394*/ 	.word	0x000023f0


	//   ....[5]....
        /*0398*/ 	.word	0x00002410


	//   ....[6]....
        /*039c*/ 	.word	0x00002430


	//   ....[7]....
        /*03a0*/ 	.word	0x000028c0


	//   ....[8]....
        /*03a4*/ 	.word	0x000028d0


	//   ....[9]....
        /*03a8*/ 	.word	0x000028f0


	//   ....[10]....
        /*03ac*/ 	.word	0x00002910


	//   ....[11]....
        /*03b0*/ 	.word	0x00002970


	//   ....[12]....
        /*03b4*/ 	.word	0x000029b0


	//   ....[13]....
        /*03b8*/ 	.word	0x000029e0


	//   ....[14]....
        /*03bc*/ 	.word	0x00002a10


	//   ....[15]....
        /*03c0*/ 	.word	0x00002af0


	//   ....[16]....
        /*03c4*/ 	.word	0x00002b00


	//   ....[17]....
        /*03c8*/ 	.word	0x00002b30


	//   ....[18]....
        /*03cc*/ 	.word	0x00002b60


	//   ....[19]....
        /*03d0*/ 	.word	0x00002b90


	//   ....[20]....
        /*03d4*/ 	.word	0x00002bd0


	//   ....[21]....
        /*03d8*/ 	.word	0x00002bf0


	//   ....[22]....
        /*03dc*/ 	.word	0x00002c10


	//   ....[23]....
        /*03e0*/ 	.word	0x00002c80


	//   ....[24]....
        /*03e4*/ 	.word	0x00002d30


	//   ....[25]....
        /*03e8*/ 	.word	0x00002d40


	//   ....[26]....
        /*03ec*/ 	.word	0x00002d70


	//   ....[27]....
        /*03f0*/ 	.word	0x00002da0


	//   ....[28]....
        /*03f4*/ 	.word	0x00002dd0


	//   ....[29]....
        /*03f8*/ 	.word	0x00002e10


	//   ....[30]....
        /*03fc*/ 	.word	0x00002e30


	//   ....[31]....
        /*0400*/ 	.word	0x00002e50


	//   ....[32]....
        /*0404*/ 	.word	0x00002eb0


	//   ....[33]....
        /*0408*/ 	.word	0x00002f50


	//   ....[34]....
        /*040c*/ 	.word	0x00002f60


	//   ....[35]....
        /*0410*/ 	.word	0x00002f80


	//   ....[36]....
        /*0414*/ 	.word	0x00002fc0


	//   ....[37]....
        /*0418*/ 	.word	0x00002ff0


	//   ....[38]....
        /*041c*/ 	.word	0x00003030


	//   ....[39]....
        /*0420*/ 	.word	0x00003050


	//   ....[40]....
        /*0424*/ 	.word	0x00003070


	//   ....[41]....
        /*0428*/ 	.word	0x000030b0


	//   ....[42]....
        /*042c*/ 	.word	0x000031b0


	//   ....[43]....
        /*0430*/ 	.word	0x000031e0


	//   ....[44]....
        /*0434*/ 	.word	0x000031f0


	//   ....[45]....
        /*0438*/ 	.word	0x00003210


	//   ....[46]....
        /*043c*/ 	.word	0x00003250


	//   ....[47]....
        /*0440*/ 	.word	0x00003280


	//   ....[48]....
        /*0444*/ 	.word	0x000032c0


	//   ....[49]....
        /*0448*/ 	.word	0x000032e0


	//   ....[50]....
        /*044c*/ 	.word	0x00003300


	//   ....[51]....
        /*0450*/ 	.word	0x00003420


	//   ....[52]....
        /*0454*/ 	.word	0x00003440


	//   ....[53]....
        /*0458*/ 	.word	0x00003450


	//   ....[54]....
        /*045c*/ 	.word	0x00003470


	//   ....[55]....
        /*0460*/ 	.word	0x000034b0


	//   ....[56]....
        /*0464*/ 	.word	0x000034e0


	//   ....[57]....
        /*0468*/ 	.word	0x00003520


	//   ....[58]....
        /*046c*/ 	.word	0x00003540


	//   ....[59]....
        /*0470*/ 	.word	0x00003560


	//   ....[60]....
        /*0474*/ 	.word	0x00003690


	//   ....[61]....
        /*0478*/ 	.word	0x000036c0


	//   ....[62]....
        /*047c*/ 	.word	0x000036d0


	//   ....[63]....
        /*0480*/ 	.word	0x000036f0


	//   ....[64]....
        /*0484*/ 	.word	0x00003730


	//   ....[65]....
        /*0488*/ 	.word	0x00003760


	//   ....[66]....
        /*048c*/ 	.word	0x000037a0


	//   ....[67]....
        /*0490*/ 	.word	0x000037c0


	//   ....[68]....
        /*0494*/ 	.word	0x000037e0


	//   ....[69]....
        /*0498*/ 	.word	0x00003900


	//   ....[70]....
        /*049c*/ 	.word	0x00003930


	//   ....[71]....
        /*04a0*/ 	.word	0x00003940


	//   ....[72]....
        /*04a4*/ 	.word	0x00003970


	//   ....[73]....
        /*04a8*/ 	.word	0x00003990


	//   ....[74]....
        /*04ac*/ 	.word	0x000039e0


	//   ....[75]....
        /*04b0*/ 	.word	0x00003a00


	//   ....[76]....
        /*04b4*/ 	.word	0x00003a40


	//   ....[77]....
        /*04b8*/ 	.word	0x00003a60


	//   ....[78]....
        /*04bc*/ 	.word	0x00003b70


	//   ....[79]....
        /*04c0*/ 	.word	0x00003b90


	//   ....[80]....
        /*04c4*/ 	.word	0x00003ba0


	//   ....[81]....
        /*04c8*/ 	.word	0x00003bd0


	//   ....[82]....
        /*04cc*/ 	.word	0x00003c00


	//   ....[83]....
        /*04d0*/ 	.word	0x00003c50


	//   ....[84]....
        /*04d4*/ 	.word	0x00003c60


	//   ....[85]....
        /*04d8*/ 	.word	0x00003ca0


	//   ....[86]....
        /*04dc*/ 	.word	0x00003cd0


	//   ....[87]....
        /*04e0*/ 	.word	0x00003de0


	//   ....[88]....
        /*04e4*/ 	.word	0x00003e10


	//   ....[89]....
        /*04e8*/ 	.word	0x00003e20


	//   ....[90]....
        /*04ec*/ 	.word	0x00003e70


	//   ....[91]....
        /*04f0*/ 	.word	0x00003ea0


	//   ....[92]....
        /*04f4*/ 	.word	0x00003ed0


	//   ....[93]....
        /*04f8*/ 	.word	0x00003f00


	//   ....[94]....
        /*04fc*/ 	.word	0x00003f30


	//   ....[95]....
        /*0500*/ 	.word	0x00003f60


	//   ....[96]....
        /*0504*/ 	.word	0x00004050


	//   ....[97]....
        /*0508*/ 	.word	0x00004070


	//   ....[98]....
        /*050c*/ 	.word	0x00004080


	//   ....[99]....
        /*0510*/ 	.word	0x000040d0


	//   ....[100]....
        /*0514*/ 	.word	0x00004100


	//   ....[101]....
        /*0518*/ 	.word	0x00004130


	//   ....[102]....
        /*051c*/ 	.word	0x00004160


	//   ....[103]....
        /*0520*/ 	.word	0x00004190


	//   ....[104]....
        /*0524*/ 	.word	0x000041c0


	//   ....[105]....
        /*0528*/ 	.word	0x000042c0


	//   ....[106]....
        /*052c*/ 	.word	0x000042e0


	//   ....[107]....
        /*0530*/ 	.word	0x000042f0


	//   ....[108]....
        /*0534*/ 	.word	0x00004340


	//   ....[109]....
        /*0538*/ 	.word	0x00004370


	//   ....[110]....
        /*053c*/ 	.word	0x000043a0


	//   ....[111]....
        /*0540*/ 	.word	0x000043d0


	//   ....[112]....
        /*0544*/ 	.word	0x00004400


	//   ....[113]....
        /*0548*/ 	.word	0x00004430


	//   ....[114]....
        /*054c*/ 	.word	0x00004580


	//   ....[115]....
        /*0550*/ 	.word	0x00004a10


	//   ....[116]....
        /*0554*/ 	.word	0x00004ce0


	//   ....[117]....
        /*0558*/ 	.word	0x00004d90


	//   ....[118]....
        /*055c*/ 	.word	0x00004e40


	//   ....[119]....
        /*0560*/ 	.word	0x00004ef0


	//   ....[120]....
        /*0564*/ 	.word	0x00004fa0


	//   ....[121]....
        /*0568*/ 	.word	0x00005050


	//   ....[122]....
        /*056c*/ 	.word	0x00005100


	//   ....[123]....
        /*0570*/ 	.word	0x000051b0


	//   ....[124]....
        /*0574*/ 	.word	0x00005260


	//   ....[125]....
        /*0578*/ 	.word	0x00005310


	//   ....[126]....
        /*057c*/ 	.word	0x000053c0


	//   ....[127]....
        /*0580*/ 	.word	0x00005470


	//   ....[128]....
        /*0584*/ 	.word	0x00005650


	//   ....[129]....
        /*0588*/ 	.word	0x00005770


	//   ....[130]....
        /*058c*/ 	.word	0x00005890


	//   ....[131]....
        /*0590*/ 	.word	0x000059b0


	//   ....[132]....
        /*0594*/ 	.word	0x00005ad0


	//   ....[133]....
        /*0598*/ 	.word	0x00005bf0


	//   ....[134]....
        /*059c*/ 	.word	0x00005d00


	//   ....[135]....
        /*05a0*/ 	.word	0x00005e00


	//   ....[136]....
        /*05a4*/ 	.word	0x00005f00


	//   ....[137]....
        /*05a8*/ 	.word	0x00006000


	//   ....[138]....
        /*05ac*/ 	.word	0x00006100


	//   ....[139]....
        /*05b0*/ 	.word	0x00006200


	//   ....[140]....
        /*05b4*/ 	.word	0x00006a30


	//   ....[141]....
        /*05b8*/ 	.word	0x00006ab0


	//   ....[142]....
        /*05bc*/ 	.word	0x00006b30


	//   ....[143]....
        /*05c0*/ 	.word	0x00006bb0


	//   ....[144]....
        /*05c4*/ 	.word	0x00006c30


	//   ....[145]....
        /*05c8*/ 	.word	0x00006cb0


	//   ....[146]....
        /*05cc*/ 	.word	0x00006d30


	//   ....[147]....
        /*05d0*/ 	.word	0x00006db0


	//   ....[148]....
        /*05d4*/ 	.word	0x00006e30


	//   ....[149]....
        /*05d8*/ 	.word	0x00006eb0


	//   ....[150]....
        /*05dc*/ 	.word	0x00006f30


	//   ....[151]....
        /*05e0*/ 	.word	0x00006fb0


	//   ....[152]....
        /*05e4*/ 	.word	0x00007180


	//   ....[153]....
        /*05e8*/ 	.word	0x00007220


	//   ....[154]....
        /*05ec*/ 	.word	0x000072d0


	//   ....[155]....
        /*05f0*/ 	.word	0x00007380


	//   ....[156]....
        /*05f4*/ 	.word	0x00007430


	//   ....[157]....
        /*05f8*/ 	.word	0x000074e0


	//   ....[158]....
        /*05fc*/ 	.word	0x00007590


	//   ....[159]....
        /*0600*/ 	.word	0x00007640


	//   ....[160]....
        /*0604*/ 	.word	0x000076f0


	//   ....[161]....
        /*0608*/ 	.word	0x000077a0


	//   ....[162]....
        /*060c*/ 	.word	0x00007850


	//   ....[163]....
        /*0610*/ 	.word	0x000078f0


	//   ....[164]....
        /*0614*/ 	.word	0x00007960


	//   ....[165]....
        /*0618*/ 	.word	0x000079d0


	//   ....[166]....
        /*061c*/ 	.word	0x00007a40


	//   ....[167]....
        /*0620*/ 	.word	0x00007ab0


	//   ....[168]....
        /*0624*/ 	.word	0x00007b20


	//----- nvinfo : EIATTR_VRC_CTA_INIT_COUNT
	.align		4
.L_283:
        /*0628*/ 	.byte	0x02, 0x4a
	.zero		1
	.zero		1


	//----- nvinfo : EIATTR_EXIT_INSTR_OFFSETS
	.align		4
        /*062c*/ 	.byte	0x04, 0x1c
        /*062e*/ 	.short	(.L_285 - .L_284)


	//   ....[0]....
.L_284:
        /*0630*/ 	.word	0x00001f40


	//   ....[1]....
        /*0634*/ 	.word	0x000021b0


	//   ....[2]....
        /*0638*/ 	.word	0x000021d0


	//   ....[3]....
        /*063c*/ 	.word	0x00006fc0


	//   ....[4]....
        /*0640*/ 	.word	0x00007900


	//----- nvinfo : EIATTR_MAX_THREADS
	.align		4
.L_285:
        /*0644*/ 	.byte	0x04, 0x05
        /*0646*/ 	.short	(.L_287 - .L_286)
.L_286:
        /*0648*/ 	.word	0x00000180
        /*064c*/ 	.word	0x00000001
        /*0650*/ 	.word	0x00000001


	//----- nvinfo : EIATTR_CRS_STACK_SIZE
	.align		4
.L_287:
        /*0654*/ 	.byte	0x04, 0x1e
        /*0656*/ 	.short	(.L_289 - .L_288)
.L_288:
        /*0658*/ 	.word	0x00000000


	//----- nvinfo : EIATTR_CBANK_PARAM_SIZE
	.align		4
.L_289:
        /*065c*/ 	.byte	0x03, 0x19
        /*065e*/ 	.short	0x004d


	//----- nvinfo : EIATTR_PARAM_CBANK
	.align		4
        /*0660*/ 	.byte	0x04, 0x0a
        /*0662*/ 	.short	(.L_291 - .L_290)
	.align		4
.L_290:
        /*0664*/ 	.word	index@(.nv.constant0._ZN3cub18CUB_300001_SM_10006detail10radix_sort29DeviceRadixSortOnesweepKernelINS1_5radix10policy_hubImmyE10Policy1000ELNS0_9SortOrderE0EmmyiiNS1_21identity_decomposer_tEEEvPT5_SB_PT3_PKSC_PT1_PKSG_PT2_PKSK_T4_iiT6_)
        /*0668*/ 	.short	0x0380
        /*066a*/ 	.short	0x004d


	//----- nvinfo : EIATTR_SW_WAR
	.align		4
.L_291:
        /*066c*/ 	.byte	0x04, 0x36
        /*066e*/ 	.short	(.L_293 - .L_292)
.L_292:
        /*0670*/ 	.word	0x00000008
.L_293:


//--------------------- .nv.info._ZN3cub18CUB_300001_SM_10006detail10radix_sort33DeviceRadixSortExclusiveSumKernelINS1_5radix10policy_hubImmyE10Policy1000EyEEvPT0_ --------------------------
	.section	.nv.info._ZN3cub18CUB_300001_SM_10006detail10radix_sort33DeviceRadixSortExclusiveSumKernelINS1_5radix10policy_hubImmyE10Policy1000EyEEvPT0_,"",@"SHT_CUDA_INFO"
	.sectionflags	@""
	.align	4


	//----- nvinfo : EIATTR_CUDA_API_VERSION
	.align		4
        /*0000*/ 	.byte	0x04, 0x37
        /*0002*/ 	.short	(.L_295 - .L_294)
.L_294:
        /*0004*/ 	.word	0x00000082


	//----- nvinfo : EIATTR_KPARAM_INFO
	.align		4
.L_295:
        /*0008*/ 	.byte	0x04, 0x17
        /*000a*/ 	.short	(.L_297 - .L_296)
.L_296:
        /*000c*/ 	.word	0x00000000
        /*0010*/ 	.short	0x0000
        /*0012*/ 	.short	0x0000
        /*0014*/ 	.byte	0x00, 0xf5, 0x21, 0x00


	//----- nvinfo : EIATTR_SPARSE_MMA_MASK
	.align		4
.L_297:
        /*0018*/ 	.byte	0x03, 0x50
        /*001a*/ 	.short	0x0000


	//----- nvinfo : EIATTR_MAXREG_COUNT
	.align		4
        /*001c*/ 	.byte	0x03, 0x1b
        /*001e*/ 	.short	0x00ff


	//----- nvinfo : EIATTR_NUM_BARRIERS
	.align		4
        /*0020*/ 	.byte	0x02, 0x4c
        /*0022*/ 	.byte	0x01
	.zero		1


	//----- nvinfo : EIATTR_MERCURY_ISA_VERSION
	.align		4
        /*0024*/ 	.byte	0x03, 0x5f
        /*0026*/ 	.short	0x0101


	//----- nvinfo : EIATTR_COOP_GROUP_MASK_REGIDS
	.align		4
        /*0028*/ 	.byte	0x04, 0x29
        /*002a*/ 	.short	(.L_299 - .L_298)


	//   ....[0]....
.L_298:
        /*002c*/ 	.word	0xffffffff


	//   ....[1]....
        /*0030*/ 	.word	0xffffffff


	//   ....[2]....
        /*0034*/ 	.word	0xffffffff


	//   ....[3]....
        /*0038*/ 	.word	0xffffffff


	//   ....[4]....
        /*003c*/ 	.word	0xffffffff


	//   ....[5]....
        /*0040*/ 	.word	0xffffffff


	//   ....[6]....
        /*0044*/ 	.word	0xffffffff


	//   ....[7]....
        /*0048*/ 	.word	0xffffffff


	//   ....[8]....
        /*004c*/ 	.word	0xffffffff


	//   ....[9]....
        /*0050*/ 	.word	0xffffffff


	//   ....[10]....
        /*0054*/ 	.word	0x05000015


	//   ....[11]....
        /*0058*/ 	.word	0x05000015


	//   ....[12]....
        /*005c*/ 	.word	0x05000015


	//   ....[13]....
        /*0060*/ 	.word	0x05000015


	//   ....[14]....
        /*0064*/ 	.word	0x05000015


	//   ....[15]....
        /*0068*/ 	.word	0x05000015


	//   ....[16]....
        /*006c*/ 	.word	0x05000015


	//   ....[17]....
        /*0070*/ 	.word	0x05000015


	//   ....[18]....
        /*0074*/ 	.word	0x05000015


	//   ....[19]....
        /*0078*/ 	.word	0x05000015


	//----- nvinfo : EIATTR_COOP_GROUP_INSTR_OFFSETS
	.align		4
.L_299:
        /*007c*/ 	.byte	0x04, 0x28
        /*007e*/ 	.short	(.L_301 - .L_300)


	//   ....[0]....
.L_300:
        /*0080*/ 	.word	0x00000250


	//   ....[1]....
        /*0084*/ 	.word	0x00000260


	//   ....[2]....
        /*0088*/ 	.word	0x000002a0


	//   ....[3]....
        /*008c*/ 	.word	0x000002c0


	//   ....[4]....
        /*0090*/ 	.word	0x00000310


	//   ....[5]....
        /*0094*/ 	.word	0x00000320


	//   ....[6]....
        /*0098*/ 	.word	0x00000360


	//   ....[7]....
        /*009c*/ 	.word	0x00000380


	//   ....[8]....
        /*00a0*/ 	.word	0x000003d0


	//   ....[9]....
        /*00a4*/ 	.word	0x000003e0


	//   ....[10]....
        /*00a8*/ 	.word	0x00000660


	//   ....[11]....
        /*00ac*/ 	.word	0x000006b0


	//   ....[12]....
        /*00b0*/ 	.word	0x00000740


	//   ....[13]....
        /*00b4*/ 	.word	0x00000790


	//   ....[14]....
        /*00b8*/ 	.word	0x00000820


	//   ....[15]....
        /*00bc*/ 	.word	0x00000870


	//   ....[16]....
        /*00c0*/ 	.word	0x00000900


	//   ....[17]....
        /*00c4*/ 	.word	0x00000950


	//   ....[18]....
        /*00c8*/ 	.word	0x000009e0


	//   ....[19]....
        /*00cc*/ 	.word	0x00000a30


	//----- nvinfo : EIATTR_VRC_CTA_INIT_COUNT
	.align		4
.L_301:
        /*00d0*/ 	.byte	0x02, 0x4a
	.zero		1
	.zero		1


	//----- nvinfo : EIATTR_EXIT_INSTR_OFFSETS
	.align		4
        /*00d4*/ 	.byte	0x04, 0x1c
        /*00d6*/ 	.short	(.L_303 - .L_302)


	//   ....[0]....
.L_302:
        /*00d8*/ 	.word	0x000005d0


	//   ....[1]....
        /*00dc*/ 	.word	0x00000600


	//----- nvinfo : EIATTR_CRS_STACK_SIZE
	.align		4
.L_303:
        /*00e0*/ 	.byte	0x04, 0x1e
        /*00e2*/ 	.short	(.L_305 - .L_304)
.L_304:
        /*00e4*/ 	.word	0x00000000


	//----- nvinfo : EIATTR_CBANK_PARAM_SIZE
	.align		4
.L_305:
        /*00e8*/ 	.byte	0x03, 0x19
        /*00ea*/ 	.short	0x0008


	//----- nvinfo : EIATTR_PARAM_CBANK
	.align		4
        /*00ec*/ 	.byte	0x04, 0x0a
        /*00ee*/ 	.short	(.L_307 - .L_306)
	.align		4
.L_306:
        /*00f0*/ 	.word	index@(.nv.constant0._ZN3cub18CUB_300001_SM_10006detail10radix_sort33DeviceRadixSortExclusiveSumKernelINS1_5radix10policy_hubImmyE10Policy1000EyEEvPT0_)
        /*00f4*/ 	.short	0x0380
        /*00f6*/ 	.short	0x0008


	//----- nvinfo : EIATTR_SW_WAR
	.align		4
.L_307:
        /*00f8*/ 	.byte	0x04, 0x36
        /*00fa*/ 	.short	(.L_309 - .L_308)
.L_308:
        /*00fc*/ 	.word	0x00000008
.L_309:


//--------------------- .nv.info._ZN3cub18CUB_300001_SM_10006detail10radix_sort30DeviceRadixSortHistogramKernelINS1_5radix10policy_hubImmyE10Policy1000ELNS0_9SortOrderE0EmyNS1_21identity_decomposer_tEEEvPT2_PKT1_SA_iiT3_ --------------------------
	.section	.nv.info._ZN3cub18CUB_300001_SM_10006detail10radix_sort30DeviceRadixSortHistogramKernelINS1_5radix10policy_hubImmyE10Policy1000ELNS0_9SortOrderE0EmyNS1_21identity_decomposer_tEEEvPT2_PKT1_SA_iiT3_,"",@"SHT_CUDA_INFO"
	.sectionflags	@""
	.align	4


	//----- nvinfo : EIATTR_CUDA_API_VERSION
	.align		4
        /*0000*/ 	.byte	0x04, 0x37
        /*0002*/ 	.short	(.L_311 - .L_310)
.L_310:
        /*0004*/ 	.word	0x00000082


	//----- nvinfo : EIATTR_KPARAM_INFO
	.align		4
.L_311:
        /*0008*/ 	.byte	0x04, 0x17
        /*000a*/ 	.short	(.L_313 - .L_312)
.L_312:
        /*000c*/ 	.word	0x00000000
        /*0010*/ 	.short	0x0005
        /*0012*/ 	.short	0x0020
        /*0014*/ 	.byte	0x00, 0xf0, 0x05, 0x00


	//----- nvinfo : EIATTR_KPARAM_INFO
	.align		4
.L_313:
        /*0018*/ 	.byte	0x04, 0x17
        /*001a*/ 	.short	(.L_315 - .L_314)
.L_314:
        /*001c*/ 	.word	0x00000000
        /*0020*/ 	.short	0x0004
        /*0022*/ 	.short	0x001c
        /*0024*/ 	.byte	0x00, 0xf0, 0x11, 0x00


	//----- nvinfo : EIATTR_KPARAM_INFO
	.align		4
.L_315:
        /*0028*/ 	.byte	0x04, 0x17
        /*002a*/ 	.short	(.L_317 - .L_316)
.L_316:
        /*002c*/ 	.word	0x00000000
        /*0030*/ 	.short	0x0003
        /*0032*/ 	.short	0x0018
        /*0034*/ 	.byte	0x00, 0xf0, 0x11, 0x00


	//----- nvinfo : EIATTR_KPARAM_INFO
	.align		4
.L_317:
        /*0038*/ 	.byte	0x04, 0x17
        /*003a*/ 	.short	(.L_319 - .L_318)
.L_318:
        /*003c*/ 	.word	0x00000000
        /*0040*/ 	.short	0x0002
        /*0042*/ 	.short	0x0010
        /*0044*/ 	.byte	0x00, 0xf0, 0x21, 0x00


	//----- nvinfo : EIATTR_KPARAM_INFO
	.align		4
.L_319:
        /*0048*/ 	.byte	0x04, 0x17
        /*004a*/ 	.short	(.L_321 - .L_320)
.L_320:
        /*004c*/ 	.word	0x00000000
        /*0050*/ 	.short	0x0001
        /*0052*/ 	.short	0x0008
        /*0054*/ 	.byte	0x00, 0xf5, 0x21, 0x00


	//----- nvinfo : EIATTR_KPARAM_INFO
	.align		4
.L_321:
        /*0058*/ 	.byte	0x04, 0x17
        /*005a*/ 	.short	(.L_323 - .L_322)
.L_322:
        /*005c*/ 	.word	0x00000000
        /*0060*/ 	.short	0x0000
        /*0062*/ 	.short	0x0000
        /*0064*/ 	.byte	0x00, 0xf5, 0x21, 0x00


	//----- nvinfo : EIATTR_SPARSE_MMA_MASK
	.align		4
.L_323:
        /*0068*/ 	.byte	0x03, 0x50
        /*006a*/ 	.short	0x0000


	//----- nvinfo : EIATTR_MAXREG_COUNT
	.align		4
        /*006c*/ 	.byte	0x03, 0x1b
        /*006e*/ 	.short	0x00ff


	//----- nvinfo : EIATTR_NUM_BARRIERS
	.align		4
        /*0070*/ 	.byte	0x02, 0x4c
        /*0072*/ 	.byte	0x01
	.zero		1


	//----- nvinfo : EIATTR_MERCURY_ISA_VERSION
	.align		4
        /*0074*/ 	.byte	0x03, 0x5f
        /*0076*/ 	.short	0x0101


	//----- nvinfo : EIATTR_VRC_CTA_INIT_COUNT
	.align		4
        /*0078*/ 	.byte	0x02, 0x4a
	.zero		1
	.zero		1


	//----- nvinfo : EIATTR_EXIT_INSTR_OFFSETS
	.align		4
        /*007c*/ 	.byte	0x04, 0x1c
        /*007e*/ 	.short	(.L_325 - .L_324)


	//   ....[0]....
.L_324:
        /*0080*/ 	.word	0x00000040


	//   ....[1]....
        /*0084*/ 	.word	0x00002fb0


	//----- nvinfo : EIATTR_MAX_THREADS
	.align		4
.L_325:
        /*0088*/ 	.byte	0x04, 0x05
        /*008a*/ 	.short	(.L_327 - .L_326)
.L_326:
        /*008c*/ 	.word	0x00000080
        /*0090*/ 	.word	0x00000001
        /*0094*/ 	.word	0x00000001


	//----- nvinfo : EIATTR_CRS_STACK_SIZE
	.align		4
.L_327:
        /*0098*/ 	.byte	0x04, 0x1e
        /*009a*/ 	.short	(.L_329 - .L_328)
.L_328:
        /*009c*/ 	.word	0x00000000


	//----- nvinfo : EIATTR_CBANK_PARAM_SIZE
	.align		4
.L_329:
        /*00a0*/ 	.byte	0x03, 0x19
        /*00a2*/ 	.short	0x0021


	//----- nvinfo : EIATTR_PARAM_CBANK
	.align		4
        /*00a4*/ 	.byte	0x04, 0x0a
        /*00a6*/ 	.short	(.L_331 - .L_330)
	.align		4
.L_330:
        /*00a8*/ 	.word	index@(.nv.constant0._ZN3cub18CUB_300001_SM_10006detail10radix_sort30DeviceRadixSortHistogramKernelINS1_5radix10policy_hubImmyE10Policy1000ELNS0_9SortOrderE0EmyNS1_21identity_decomposer_tEEEvPT2_PKT1_SA_iiT3_)
        /*00ac*/ 	.short	0x0380
        /*00ae*/ 	.short	0x0021


	//----- nvinfo : EIATTR_SW_WAR
	.align		4
.L_331:
        /*00b0*/ 	.byte	0x04, 0x36
        /*00b2*/ 	.short	(.L_333 - .L_332)
.L_332:
        /*00b4*/ 	.word	0x00000008
.L_333:


//--------------------- .nv.info._ZN3cub18CUB_300001_SM_10006detail10radix_sort31DeviceRadixSortSingleTileKernelINS1_5radix10policy_hubImmyE10Policy1000ELNS0_9SortOrderE0EmmyNS1_21identity_decomposer_tEEEvPKT1_PSA_PKT2_PSE_T3_iiT4_ --------------------------
	.section	.nv.info._ZN3cub18CUB_300001_SM_10006detail10radix_sort31DeviceRadixSortSingleTileKernelINS1_5radix10policy_hubImmyE10Policy1000ELNS0_9SortOrderE0EmmyNS1_21identity_decomposer_tEEEvPKT1_PSA_PKT2_PSE_T3_iiT4_,"",@"SHT_CUDA_INFO"
	.sectionflags	@""
	.align	4


	//----- nvinfo : EIATTR_CUDA_API_VERSION
	.align		4
        /*0000*/ 	.byte	0x04, 0x37
        /*0002*/ 	.short	(.L_335 - .L_334)
.L_334:
        /*0004*/ 	.word	0x00000082


	//----- nvinfo : EIATTR_KPARAM_INFO
	.align		4
.L_335:
        /*0008*/ 	.byte	0x04, 0x17
        /*000a*/ 	.short	(.L_337 - .L_336)
.L_336:
        /*000c*/ 	.word	0x00000000
        /*0010*/ 	.short	0x0007
        /*0012*/ 	.short	0x0030
        /*0014*/ 	.byte	0x00, 0xf0, 0x05, 0x00


	//----- nvinfo : EIATTR_KPARAM_INFO
	.align		4
.L_337:
        /*0018*/ 	.byte	0x04, 0x17
        /*001a*/ 	.short	(.L_339 - .L_338)
.L_338:
        /*001c*/ 	.word	0x00000000
        /*0020*/ 	.short	0x0006
        /*0022*/ 	.short	0x002c
        /*0024*/ 	.byte	0x00, 0xf0, 0x11, 0x00


	//----- nvinfo : EIATTR_KPARAM_INFO
	.align		4
.L_339:
        /*0028*/ 	.byte	0x04, 0x17
        /*002a*/ 	.short	(.L_341 - .L_340)
.L_340:
        /*002c*/ 	.word	0x00000000
        /*0030*/ 	.short	0x0005
        /*0032*/ 	.short	0x0028
        /*0034*/ 	.byte	0x00, 0xf0, 0x11, 0x00


	//----- nvinfo : EIATTR_KPARAM_INFO
	.align		4
.L_341:
        /*0038*/ 	.byte	0x04, 0x17
        /*003a*/ 	.short	(.L_343 - .L_342)
.L_342:
        /*003c*/ 	.word	0x00000000
        /*0040*/ 	.short	0x0004
        /*0042*/ 	.short	0x0020
        /*0044*/ 	.byte	0x00, 0xf0, 0x21, 0x00


	//----- nvinfo : EIATTR_KPARAM_INFO
	.align		4
.L_343:
        /*0048*/ 	.byte	0x04, 0x17
        /*004a*/ 	.short	(.L_345 - .L_344)
.L_344:
        /*004c*/ 	.word	0x00000000
        /*0050*/ 	.short	0x0003
        /*0052*/ 	.short	0x0018
        /*0054*/ 	.byte	0x00, 0xf5, 0x21, 0x00


	//----- nvinfo : EIATTR_KPARAM_INFO
	.align		4
.L_345:
        /*0058*/ 	.byte	0x04, 0x17
        /*005a*/ 	.short	(.L_347 - .L_346)
.L_346:
        /*005c*/ 	.word	0x00000000
        /*0060*/ 	.short	0x0002
        /*0062*/ 	.short	0x0010
        /*0064*/ 	.byte	0x00, 0xf5, 0x21, 0x00


	//----- nvinfo : EIATTR_KPARAM_INFO
	.align		4
.L_347:
        /*0068*/ 	.byte	0x04, 0x17
        /*006a*/ 	.short	(.L_349 - .L_348)
.L_348:
        /*006c*/ 	.word	0x00000000
        /*0070*/ 	.short	0x0001
        /*0072*/ 	.short	0x0008
        /*0074*/ 	.byte	0x00, 0xf5, 0x21, 0x00


	//----- nvinfo : EIATTR_KPARAM_INFO
	.align		4
.L_349:
        /*0078*/ 	.byte	0x04, 0x17
        /*007a*/ 	.short	(.L_351 - .L_350)
.L_350:
        /*007c*/ 	.word	0x00000000
        /*0080*/ 	.short	0x0000
        /*0082*/ 	.short	0x0000
        /*0084*/ 	.byte	0x00, 0xf5, 0x21, 0x00


	//----- nvinfo : EIATTR_SPARSE_MMA_MASK
	.align		4
.L_351:
        /*0088*/ 	.byte	0x03, 0x50
        /*008a*/ 	.short	0x0000


	//----- nvinfo : EIATTR_MAXREG_COUNT
	.align		4
        /*008c*/ 	.byte	0x03, 0x1b
        /*008e*/ 	.short	0x00ff


	//----- nvinfo : EIATTR_NUM_BARRIERS
	.align		4
        /*0090*/ 	.byte	0x02, 0x4c
        /*0092*/ 	.byte	0x01
	.zero		1


	//----- nvinfo : EIATTR_MERCURY_ISA_VERSION
	.align		4
        /*0094*/ 	.byte	0x03, 0x5f
        /*0096*/ 	.short	0x0101


	//----- nvinfo : EIATTR_COOP_GROUP_MASK_REGIDS
	.align		4
        /*0098*/ 	.byte	0x04, 0x29
        /*009a*/ 	.short	(.L_353 - .L_352)


	//   ....[0]....
.L_352:
        /*009c*/ 	.word	0xffffffff


	//   ....[1]....
        /*00a0*/ 	.word	0xffffffff


	//   ....[2]....
        /*00a4*/ 	.word	0xffffffff


	//   ....[3]....
        /*00a8*/ 	.word	0xffffffff


	//   ....[4]....
        /*00ac*/ 	.word	0xffffffff


	//----- nvinfo : EIATTR_COOP_GROUP_INSTR_OFFSETS
	.align		4
.L_353:
        /*00b0*/ 	.byte	0x04, 0x28
        /*00b2*/ 	.short	(.L_355 - .L_354)


	//   ....[0]....
.L_354:
        /*00b4*/ 	.word	0x000011e0


	//   ....[1]....
        /*00b8*/ 	.word	0x00001200


	//   ....[2]....
        /*00bc*/ 	.word	0x00001220


	//   ....[3]....
        /*00c0*/ 	.word	0x00001240


	//   ....[4]....
        /*00c4*/ 	.word	0x00001260


	//----- nvinfo : EIATTR_VRC_CTA_INIT_COUNT
	.align		4
.L_355:
        /*00c8*/ 	.byte	0x02, 0x4a
	.zero		1
	.zero		1


	//----- nvinfo : EIATTR_EXIT_INSTR_OFFSETS
	.align		4
        /*00cc*/ 	.byte	0x04, 0x1c
        /*00ce*/ 	.short	(.L_357 - .L_356)


	//   ....[0]....
.L_356:
        /*00d0*/ 	.word	0x000023a0


	//   ....[1]....
        /*00d4*/ 	.word	0x000023e0


	//----- nvinfo : EIATTR_MAX_THREADS
	.align		4
.L_357:
        /*00d8*/ 	.byte	0x04, 0x05
        /*00da*/ 	.short	(.L_359 - .L_358)
.L_358:
        /*00dc*/ 	.word	0x00000100
        /*00e0*/ 	.word	0x00000001
        /*00e4*/ 	.word	0x00000001


	//----- nvinfo : EIATTR_CBANK_PARAM_SIZE
	.align		4
.L_359:
        /*00e8*/ 	.byte	0x03, 0x19
        /*00ea*/ 	.short	0x0031


	//----- nvinfo : EIATTR_PARAM_CBANK
	.align		4
        /*00ec*/ 	.byte	0x04, 0x0a
        /*00ee*/ 	.short	(.L_361 - .L_360)
	.align		4
.L_360:
        /*00f0*/ 	.word	index@(.nv.constant0._ZN3cub18CUB_300001_SM_10006detail10radix_sort31DeviceRadixSortSingleTileKernelINS1_5radix10policy_hubImmyE10Policy1000ELNS0_9SortOrderE0EmmyNS1_21identity_decomposer_tEEEvPKT1_PSA_PKT2_PSE_T3_iiT4_)
        /*00f4*/ 	.short	0x0380
        /*00f6*/ 	.short	0x0031


	//----- nvinfo : EIATTR_SW_WAR
	.align		4
.L_361:
        /*00f8*/ 	.byte	0x04, 0x36
        /*00fa*/ 	.short	(.L_363 - .L_362)
.L_362:
        /*00fc*/ 	.word	0x00000008
.L_363:


//--------------------- .nv.info._ZN3cub18CUB_300001_SM_10006detail10radix_sort29DeviceRadixSortOnesweepKernelINS1_5radix10policy_hubIm7double2yE10Policy1000ELNS0_9SortOrderE0EmS6_yiiNS1_21identity_decomposer_tEEEvPT5_SC_PT3_PKSD_PT1_PKSH_PT2_PKSL_T4_iiT6_ --------------------------
	.section	.nv.info._ZN3cub18CUB_300001_SM_10006detail10radix_sort29DeviceRadixSortOnesweepKernelINS1_5radix10policy_hubIm7double2yE10Policy1000ELNS0_9SortOrderE0EmS6_yiiNS1_21identity_decomposer_tEEEvPT5_SC_PT3_PKSD_PT1_PKSH_PT2_PKSL_T4_iiT6_,"",@"SHT_CUDA_INFO"
	.sectionflags	@""
	.align	4


	//----- nvinfo : EIATTR_CUDA_API_VERSION
	.align		4
        /*0000*/ 	.byte	0x04, 0x37
        /*0002*/ 	.short	(.L_365 - .L_364)
.L_364:
        /*0004*/ 	.word	0x00000082


	//----- nvinfo : EIATTR_KPARAM_INFO
	.align		4
.L_365:
        /*0008*/ 	.byte	0x04, 0x17
        /*000a*/ 	.short	(.L_367 - .L_366)
.L_366:
        /*000c*/ 	.word	0x00000000
        /*0010*/ 	.short	0x000b
        /*0012*/ 	.short	0x004c
        /*0014*/ 	.byte	0x00, 0xf0, 0x05, 0x00


	//----- nvinfo : EIATTR_KPARAM_INFO
	.align		4
.L_367:
        /*0018*/ 	.byte	0x04, 0x17
        /*001a*/ 	.short	(.L_369 - .L_368)
.L_368:
        /*001c*/ 	.word	0x00000000
        /*0020*/ 	.short	0x000a
        /*0022*/ 	.short	0x0048
        /*0024*/ 	.byte	0x00, 0xf0, 0x11, 0x00


	//----- nvinfo : EIATTR_KPARAM_INFO
	.align		4
.L_369:
        /*0028*/ 	.byte	0x04, 0x17
        /*002a*/ 	.short	(.L_371 - .L_370)
.L_370:
        /*002c*/ 	.word	0x00000000
        /*0030*/ 	.short	0x0009
        /*0032*/ 	.short	0x0044
        /*0034*/ 	.byte	0x00, 0xf0, 0x11, 0x00


	//----- nvinfo : EIATTR_KPARAM_INFO
	.align		4
.L_371:
        /*0038*/ 	.byte	0x04, 0x17
        /*003a*/ 	.short	(.L_373 - .L_372)
.L_372:
        /*003c*/ 	.word	0x00000000
        /*0040*/ 	.short	0x0008
        /*0042*/ 	.short	0x0040
        /*0044*/ 	.byte	0x00, 0xf0, 0x11, 0x00


	//----- nvinfo : EIATTR_KPARAM_INFO
	.align		4
.L_373:
        /*0048*/ 	.byte	0x04, 0x17
        /*004a*/ 	.short	(.L_375 - .L_374)
.L_374:
        /*004c*/ 	.word	0x00000000
        /*0050*/ 	.short	0x0007
        /*0052*/ 	.short	0x0038
        /*0054*/ 	.byte	0x00, 0xf5, 0x21, 0x00


	//----- nvinfo : EIATTR_KPARAM_INFO
	.align		4
.L_375:
        /*0058*/ 	.byte	0x04, 0x17
        /*005a*/ 	.short	(.L_377 - .L_376)
.L_376:
        /*005c*/ 	.word	0x00000000
        /*0060*/ 	.short	0x0006
        /*0062*/ 	.short	0x0030
        /*0064*/ 	.byte	0x00, 0xf5, 0x21, 0x00


	//----- nvinfo : EIATTR_KPARAM_INFO
	.align		4
.L_377:
        /*0068*/ 	.byte	0x04, 0x17
        /*006a*/ 	.short	(.L_379 - .L_378)
.L_378:
        /*006c*/ 	.word	0x00000000
        /*0070*/ 	.short	0x0005
        /*0072*/ 	.short	0x0028
        /*0074*/ 	.byte	0x00, 0xf5, 0x21, 0x00


	//----- nvinfo : EIATTR_KPARAM_INFO
	.align		4
.L_379:
        /*0078*/ 	.byte	0x04, 0x17
        /*007a*/ 	.short	(.L_381 - .L_380)
.L_380:
        /*007c*/ 	.word	0x00000000
        /*0080*/ 	.short	0x0004
        /*0082*/ 	.short	0x0020
        /*0084*/ 	.byte	0x00, 0xf5, 0x21, 0x00


	//----- nvinfo : EIATTR_KPARAM_INFO
	.align		4
.L_381:
        /*0088*/ 	.byte	0x04, 0x17
        /*008a*/ 	.short	(.L_383 - .L_382)
.L_382:
        /*008c*/ 	.word	0x00000000
        /*0090*/ 	.short	0x0003
        /*0092*/ 	.short	0x0018
        /*0094*/ 	.byte	0x00, 0xf5, 0x21, 0x00


	//----- nvinfo : EIATTR_KPARAM_INFO
	.align		4
.L_383:
        /*0098*/ 	.byte	0x04, 0x17
        /*009a*/ 	.short	(.L_385 - .L_384)
.L_384:
        /*009c*/ 	.word	0x00000000
        /*00a0*/ 	.short	0x0002
        /*00a2*/ 	.short	0x0010
        /*00a4*/ 	.byte	0x00, 0xf5, 0x21, 0x00


	//----- nvinfo : EIATTR_KPARAM_INFO
	.align		4
.L_385:
        /*00a8*/ 	.byte	0x04, 0x17
        /*00aa*/ 	.short	(.L_387 - .L_386)
.L_386:
        /*00ac*/ 	.word	0x00000000
        /*00b0*/ 	.short	0x0001
        /*00b2*/ 	.short	0x0008
        /*00b4*/ 	.byte	0x00, 0xf5, 0x21, 0x00


	//----- nvinfo : EIATTR_KPARAM_INFO
	.align		4
.L_387:
        /*00b8*/ 	.byte	0x04, 0x17
        /*00ba*/ 	.short	(.L_389 - .L_388)
.L_388:
        /*00bc*/ 	.word	0x00000000
        /*00c0*/ 	.short	0x0000
        /*00c2*/ 	.short	0x0000
        /*00c4*/ 	.byte	0x00, 0xf5, 0x21, 0x00


	//----- nvinfo : EIATTR_SPARSE_MMA_MASK
	.align		4
.L_389:
        /*00c8*/ 	.byte	0x03, 0x50
        /*00ca*/ 	.short	0x0000


	//----- nvinfo : EIATTR_MAXREG_COUNT
	.align		4
        /*00cc*/ 	.byte	0x03, 0x1b
        /*00ce*/ 	.short	0x00a8


	//----- nvinfo : EIATTR_NUM_BARRIERS
	.align		4
        /*00d0*/ 	.byte	0x02, 0x4c
        /*00d2*/ 	.byte	0x01
	.zero		1


	//----- nvinfo : EIATTR_MERCURY_ISA_VERSION
	.align		4
        /*00d4*/ 	.byte	0x03, 0x5f
        /*00d6*/ 	.short	0x0101


	//----- nvinfo : EIATTR_COOP_GROUP_MASK_REGIDS
	.align		4
        /*00d8*/ 	.byte	0x04, 0x29
        /*00da*/ 	.short	(.L_391 - .L_390)


	//   ....[0]....
.L_390:
        /*00dc*/ 	.word	0xffffffff


	//   ....[1]....
        /*00e0*/ 	.word	0x05000018


	//   ....[2]....
        /*00e4*/ 	.word	0xffffffff


	//   ....[3]....
        /*00e8*/ 	.word	0xffffffff


	//   ....[4]....
        /*00ec*/ 	.word	0xffffffff


	//   ....[5]....
        /*00f0*/ 	.word	0xffffffff


	//   ....[6]....
        /*00f4*/ 	.word	0xffffffff


	//   ....[7]....
        /*00f8*/ 	.word	0xffffffff


	//   ....[8]....
        /*00fc*/ 	.word	0xffffffff


	//   ....[9]....
        /*0100*/ 	.word	0xffffffff


	//   ....[10]....
        /*0104*/ 	.word	0xffffffff


	//   ....[11]....
        /*0108*/ 	.word	0xffffffff


	//   ....[12]....
        /*010c*/ 	.word	0xffffffff


	//   ....[13]....
        /*0110*/ 	.word	0xffffffff


	//   ....[14]....
        /*0114*/ 	.word	0xffffffff


	//   ....[15]....
        /*0118*/ 	.word	0xffffffff


	//   ....[16]....
        /*011c*/ 	.word	0xffffffff


	//   ....[17]....
        /*0120*/ 	.word	0xffffffff


	//   ....[18]....
        /*0124*/ 	.word	0xffffffff


	//   ....[19]....
        /*0128*/ 	.word	0xffffffff


	//   ....[20]....
        /*012c*/ 	.word	0xffffffff


	//   ....[21]....
        /*0130*/ 	.word	0xffffffff


	//   ....[22]....
        /*0134*/ 	.word	0xffffffff


	//   ....[23]....
        /*0138*/ 	.word	0xffffffff


	//   ....[24]....
        /*013c*/ 	.word	0xffffffff


	//   ....[25]....
        /*0140*/ 	.word	0xffffffff


	//   ....[26]....
        /*0144*/ 	.word	0xffffffff


	//   ....[27]....
        /*0148*/ 	.word	0xffffffff


	//   ....[28]....
        /*014c*/ 	.word	0xffffffff


	//   ....[29]....
        /*0150*/ 	.word	0xffffffff


	//   ....[30]....
        /*0154*/ 	.word	0xffffffff


	//   ....[31]....
        /*0158*/ 	.word	0xffffffff


	//   ....[32]....
        /*015c*/ 	.word	0xffffffff


	//   ....[33]....
        /*0160*/ 	.word	0xffffffff


	//   ....[34]....
        /*0164*/ 	.word	0xffffffff


	//   ....[35]....
        /*0168*/ 	.word	0xffffffff


	//   ....[36]....
        /*016c*/ 	.word	0xffffffff


	//   ....[37]....
        /*0170*/ 	.word	0xffffffff


	//   ....[38]....
        /*0174*/ 	.word	0xffffffff


	//   ....[39]....
        /*0178*/ 	.word	0xffffffff


	//   ....[40]....
        /*017c*/ 	.word	0xffffffff


	//   ....[41]....
        /*0180*/ 	.word	0xffffffff


	//   ....[42]....
        /*0184*/ 	.word	0xffffffff


	//   ....[43]....
        /*0188*/ 	.word	0xffffffff


	//   ....[44]....
        /*018c*/ 	.word	0xffffffff


	//   ....[45]....
        /*0190*/ 	.word	0xffffffff


	//   ....[46]....
        /*0194*/ 	.word	0xffffffff


	//   ....[47]....
        /*0198*/ 	.word	0xffffffff


	//   ....[48]....
        /*019c*/ 	.word	0xffffffff


	//   ....[49]....
        /*01a0*/ 	.word	0xffffffff


	//   ....[50]....
        /*01a4*/ 	.word	0xffffffff


	//   ....[51]....
        /*01a8*/ 	.word	0xffffffff


	//   ....[52]....
        /*01ac*/ 	.word	0xffffffff


	//   ....[53]....
        /*01b0*/ 	.word	0xffffffff


	//   ....[54]....
        /*01b4*/ 	.word	0xffffffff


	//   ....[55]....
        /*01b8*/ 	.word	0xffffffff


	//   ....[56]....
        /*01bc*/ 	.word	0xffffffff


	//   ....[57]....
        /*01c0*/ 	.word	0xffffffff


	//   ....[58]....
        /*01c4*/ 	.word	0xffffffff


	//   ....[59]....
        /*01c8*/ 	.word	0xffffffff


	//   ....[60]....
        /*01cc*/ 	.word	0xffffffff


	//   ....[61]....
        /*01d0*/ 	.word	0x05000009


	//   ....[62]....
        /*01d4*/ 	.word	0xffffffff


	//   ....[63]....
        /*01d8*/ 	.word	0xffffffff


	//   ....[64]....
        /*01dc*/ 	.word	0xffffffff


	//   ....[65]....
        /*01e0*/ 	.word	0xffffffff


	//   ....[66]....
        /*01e4*/ 	.word	0xffffffff


	//   ....[67]....
        /*01e8*/ 	.word	0xffffffff


	//   ....[68]....
        /*01ec*/ 	.word	0xffffffff


	//   ....[69]....
        /*01f0*/ 	.word	0xffffffff


	//   ....[70]....
        /*01f4*/ 	.word	0xffffffff


	//   ....[71]....
        /*01f8*/ 	.word	0xffffffff


	//   ....[72]....
        /*01fc*/ 	.word	0xffffffff


	//   ....[73]....
        /*0200*/ 	.word	0xffffffff


	//   ....[74]....
        /*0204*/ 	.word	0xffffffff


	//   ....[75]....
        /*0208*/ 	.word	0xffffffff


	//   ....[76]....
        /*020c*/ 	.word	0xffffffff


	//   ....[77]....
        /*0210*/ 	.word	0xffffffff


	//   ....[78]....
        /*0214*/ 	.word	0xffffffff


	//   ....[79]....
        /*0218*/ 	.word	0xffffffff


	//   ....[80]....
        /*021c*/ 	.word	0xffffffff


	//   ....[81]....
        /*0220*/ 	.word	0xffffffff


	//   ....[82]....
        /*0224*/ 	.word	0xffffffff


	//   ....[83]....
        /*0228*/ 	.word	0xffffffff


	//   ....[84]....
        /*022c*/ 	.word	0xffffffff


	//   ....[85]....
        /*0230*/ 	.word	0xffffffff


	//   ....[86]....
        /*0234*/ 	.word	0x0500003c


	//   ....[87]....
        /*0238*/ 	.word	0x0500003c


	//   ....[88]....
        /*023c*/ 	.word	0x0500003c


	//   ....[89]....
        /*0240*/ 	.word	0x0500003c


	//   ....[90]....
        /*0244*/ 	.word	0x0500003c


	//----- nvinfo : EIATTR_COOP_GROUP_INSTR_OFFSETS
	.align		4
.L_391:
        /*0248*/ 	.byte	0x04, 0x28
        /*024a*/ 	.short	(.L_393 - .L_392)


	//   ....[0]....
.L_392:
        /*024c*/ 	.word	0x00000b00


	//   ....[1]....
        /*0250*/ 	.word	0x00001150


	//   ....[2]....
        /*0254*/ 	.word	0x00001b30


	//   ....[3]....
        /*0258*/ 	.word	0x00001b50


	//   ....[4]....
        /*025c*/ 	.word	0x00001b70


	//   ....[5]....
        /*0260*/ 	.word	0x00001b90


	//   ....[6]....
        /*0264*/ 	.word	0x00001bb0


	//   ....[7]....
        /*0268*/ 	.word	0x00002030


	//   ....[8]....
        /*026c*/ 	.word	0x00002040


	//   ....[9]....
        /*0270*/ 	.word	0x00002060


	//   ....[10]....
        /*0274*/ 	.word	0x00002080


	//   ....[11]....
        /*0278*/ 	.word	0x000020d0


	//   ....[12]....
        /*027c*/ 	.word	0x00002100


	//   ....[13]....
        /*0280*/ 	.word	0x00002140


	//   ....[14]....
        /*0284*/ 	.word	0x00002180


	//   ....[15]....
        /*0288*/ 	.word	0x00002250


	//   ....[16]....
        /*028c*/ 	.word	0x00002270


	//   ....[17]....
        /*0290*/ 	.word	0x00002280


	//   ....[18]....
        /*0294*/ 	.word	0x000022b0


	//   ....[19]....
        /*0298*/ 	.word	0x000022e0


	//   ....[20]....
        /*029c*/ 	.word	0x00002310


	//   ....[21]....
        /*02a0*/ 	.word	0x00002350


	//   ....[22]....
        /*02a4*/ 	.word	0x00002370


	//   ....[23]....
        /*02a8*/ 	.word	0x00002390


	//   ....[24]....
        /*02ac*/ 	.word	0x000024a0


	//   ....[25]....
        /*02b0*/ 	.word	0x000024b0


	//   ....[26]....
        /*02b4*/ 	.word	0x000024e0


	//   ....[27]....
        /*02b8*/ 	.word	0x00002510


	//   ....[28]....
        /*02bc*/ 	.word	0x00002540


	//   ....[29]....
        /*02c0*/ 	.word	0x00002580


	//   ....[30]....
        /*02c4*/ 	.word	0x000025a0


	//   ....[31]....
        /*02c8*/ 	.word	0x000025c0


	//   ....[32]....
        /*02cc*/ 	.word	0x00002620


	//   ....[33]....
        /*02d0*/ 	.word	0x000026c0


	//   ....[34]....
        /*02d4*/ 	.word	0x000026d0


	//   ....[35]....
        /*02d8*/ 	.word	0x00002700


	//   ....[36]....
        /*02dc*/ 	.word	0x00002730


	//   ....[37]....
        /*02e0*/ 	.word	0x00002760


	//   ....[38]....
        /*02e4*/ 	.word	0x000027a0


	//   ....[39]....
        /*02e8*/ 	.word	0x000027c0


	//   ....[40]....
        /*02ec*/ 	.word	0x000027e0


	//   ....[41]....
        /*02f0*/ 	.word	0x00002850


	//   ....[42]....
        /*02f4*/ 	.word	0x00002900


	//   ....[43]....
        /*02f8*/ 	.word	0x00002910


	//   ....[44]....
        /*02fc*/ 	.word	0x00002940


	//   ....[45]....
        /*0300*/ 	.word	0x00002970


	//   ....[46]....
        /*0304*/ 	.word	0x000029a0


	//   ....[47]....
        /*0308*/ 	.word	0x000029e0


	//   ....[48]....
        /*030c*/ 	.word	0x00002a00


	//   ....[49]....
        /*0310*/ 	.word	0x00002a20


	//   ....[50]....
        /*0314*/ 	.word	0x00002a80


	//   ....[51]....
        /*0318*/ 	.word	0x00002b10


	//   ....[52]....
        /*031c*/ 	.word	0x00002b30


	//   ....[53]....
        /*0320*/ 	.word	0x00002b40


	//   ....[54]....
        /*0324*/ 	.word	0x00002b60


	//   ....[55]....
        /*0328*/ 	.word	0x00002ba0


	//   ....[56]....
        /*032c*/ 	.word	0x00002bd0


	//   ....[57]....
        /*0330*/ 	.word	0x00002c10


	//   ....[58]....
        /*0334*/ 	.word	0x00002c30


	//   ....[59]....
        /*0338*/ 	.word	0x00002c50


	//   ....[60]....
        /*033c*/ 	.word	0x00002d30


	//   ....[61]....
        /*0340*/ 	.word	0x00003070


	//   ....[62]....
        /*0344*/ 	.word	0x00003330


	//   ....[63]....
        /*0348*/ 	.word	0x000033e0


	//   ....[64]....
        /*034c*/ 	.word	0x00003490


	//   ....[65]....
        /*0350*/ 	.word	0x00003540


	//   ....[66]....
        /*0354*/ 	.word	0x000035f0


	//   ....[67]....
        /*0358*/ 	.word	0x000036a0


	//   ....[68]....
        /*035c*/ 	.word	0x00003870


	//   ....[69]....
        /*0360*/ 	.word	0x00003970


	//   ....[70]....
        /*0364*/ 	.word	0x00003a70


	//   ....[71]....
        /*0368*/ 	.word	0x00003b70


	//   ....[72]....
        /*036c*/ 	.word	0x00003c70


	//   ....[73]....
        /*0370*/ 	.word	0x00003d70


	//   ....[74]....
        /*0374*/ 	.word	0x000042c0


	//   ....[75]....
        /*0378*/ 	.word	0x00004340


	//   ....[76]....
        /*037c*/ 	.word	0x000043c0


	//   ....[77]....
        /*0380*/ 	.word	0x00004440


	//   ....[78]....
        /*0384*/ 	.word	0x000044d0


	//   ....[79]....
        /*0388*/ 	.word	0x00004550


	//   ....[80]....
        /*038c*/ 	.word	0x00004700


	//   ....[81]....
        /*0390*/ 	.word	0x000047e0


	//   ....[82]....
        /*0394*/ 	.word	0x000048c0


	//   ....[83]....
        /*0398*/ 	.word	0x000049a0


	//   ....[84]....
        /*039c*/ 	.word	0x00004a90


	//   ....[85]....
        /*03a0*/ 	.word	0x00004b30


	//   ....[86]....
        /*03a4*/ 	.word	0x00004ba0


	//   ....[87]....
        /*03a8*/ 	.word	0x00004c10


	//   ....[88]....
        /*03ac*/ 	.word	0x00004c80


	//   ....[89]....
        /*03b0*/ 	.word	0x00004cf0


	//   ....[90]....
        /*03b4*/ 	.word	0x00004d60


	//----- nvinfo : EIATTR_VRC_CTA_INIT_COUNT
	.align		4
.L_393:
        /*03b8*/ 	.byte	0x02, 0x4a
	.zero		1
	.zero		1


	//----- nvinfo : EIATTR_EXIT_INSTR_OFFSETS
	.align		4
        /*03bc*/ 	.byte	0x04, 0x1c
        /*03be*/ 	.short	(.L_395 - .L_394)


	//   ....[0]....
.L_394:
        /*03c0*/ 	.word	0x000017e0


	//   ....[1]....
        /*03c4*/ 	.word	0x00001930


	//   ....[2]....
        /*03c8*/ 	.word	0x00001950


	//   ....[3]....
        /*03cc*/ 	.word	0x00004560


	//   ....[4]....
        /*03d0*/ 	.word	0x00004b40


	//----- nvinfo : EIATTR_MAX_THREADS
	.align		4
.L_395:
        /*03d4*/ 	.byte	0x04, 0x05
        /*03d6*/ 	.short	(.L_397 - .L_396)
.L_396:
        /*03d8*/ 	.word	0x00000180
        /*03dc*/ 	.word	0x00000001
        /*03e0*/ 	.word	0x00000001


	//----- nvinfo : EIATTR_CRS_STACK_SIZE
	.align		4
.L_397:
        /*03e4*/ 	.byte	0x04, 0x1e
        /*03e6*/ 	.short	(.L_399 - .L_398)
.L_398:
        /*03e8*/ 	.word	0x00000000


	//----- nvinfo : EIATTR_CBANK_PARAM_SIZE
	.align		4
.L_399:
        /*03ec*/ 	.byte	0x03, 0x19
        /*03ee*/ 	.short	0x004d


	//----- nvinfo : EIATTR_PARAM_CBANK
	.align		4
        /*03f0*/ 	.byte	0x04, 0x0a
        /*03f2*/ 	.short	(.L_401 - .L_400)
	.align		4
.L_400:
        /*03f4*/ 	.word	index@(.nv.constant0._ZN3cub18CUB_300001_SM_10006detail10radix_sort29DeviceRadixSortOnesweepKernelINS1_5radix10policy_hubIm7double2yE10Policy1000ELNS0_9SortOrderE0EmS6_yiiNS1_21identity_decomposer_tEEEvPT5_SC_PT3_PKSD_PT1_PKSH_PT2_PKSL_T4_iiT6_)
        /*03f8*/ 	.short	0x0380
        /*03fa*/ 	.short	0x004d


	//----- nvinfo : EIATTR_SW_WAR
	.align		4
.L_401:
        /*03fc*/ 	.byte	0x04, 0x36
        /*03fe*/ 	.short	(.L_403 - .L_402)
.L_402:
        /*0400*/ 	.word	0x00000008
.L_403:


//--------------------- .nv.info._ZN3cub18CUB_300001_SM_10006detail10radix_sort33DeviceRadixSortExclusiveSumKernelINS1_5radix10policy_hubIm7double2yE10Policy1000EyEEvPT0_ --------------------------
	.section	.nv.info._ZN3cub18CUB_300001_SM_10006detail10radix_sort33DeviceRadixSortExclusiveSumKernelINS1_5radix10policy_hubIm7double2yE10Policy1000EyEEvPT0_,"",@"SHT_CUDA_INFO"
	.sectionflags	@""
	.align	4


	//----- nvinfo : EIATTR_CUDA_API_VERSION
	.align		4
        /*0000*/ 	.byte	0x04, 0x37
        /*0002*/ 	.short	(.L_405 - .L_404)
.L_404:
        /*0004*/ 	.word	0x00000082


	//----- nvinfo : EIATTR_KPARAM_INFO
	.align		4
.L_405:
        /*0008*/ 	.byte	0x04, 0x17
        /*000a*/ 	.short	(.L_407 - .L_406)
.L_406:
        /*000c*/ 	.word	0x00000000
        /*0010*/ 	.short	0x0000
        /*0012*/ 	.short	0x0000
        /*0014*/ 	.byte	0x00, 0xf5, 0x21, 0x00


	//----- nvinfo : EIATTR_SPARSE_MMA_MASK
	.align		4
.L_407:
        /*0018*/ 	.byte	0x03, 0x50
        /*001a*/ 	.short	0x0000


	//----- nvinfo : EIATTR_MAXREG_COUNT
	.align		4
        /*001c*/ 	.byte	0x03, 0x1b
        /*001e*/ 	.short	0x00ff


	//----- nvinfo : EIATTR_NUM_BARRIERS
	.align		4
        /*0020*/ 	.byte	0x02, 0x4c
        /*0022*/ 	.byte	0x01
	.zero		1


	//----- nvinfo : EIATTR_MERCURY_ISA_VERSION
	.align		4
        /*0024*/ 	.byte	0x03, 0x5f
        /*0026*/ 	.short	0x0101


	//----- nvinfo : EIATTR_COOP_GROUP_MASK_REGIDS
	.align		4
        /*0028*/ 	.byte	0x04, 0x29
        /*002a*/ 	.short	(.L_409 - .L_408)


	//   ....[0]....
.L_408:
        /*002c*/ 	.word	0xffffffff


	//   ....[1]....
        /*0030*/ 	.word	0xffffffff


	//   ....[2]....
        /*0034*/ 	.word	0xffffffff


	//   ....[3]....
        /*0038*/ 	.word	0xffffffff


	//   ....[4]....
        /*003c*/ 	.word	0xffffffff


	//   ....[5]....
        /*0040*/ 	.word	0xffffffff


	//   ....[6]....
        /*0044*/ 	.word	0xffffffff


	//   ....[7]....
        /*0048*/ 	.word	0xffffffff


	//   ....[8]....
        /*004c*/ 	.word	0xffffffff


	//   ....[9]....
        /*0050*/ 	.word	0xffffffff


	//   ....[10]....
        /*0054*/ 	.word	0x05000015


	//   ....[11]....
        /*0058*/ 	.word	0x05000015


	//   ....[12]....
        /*005c*/ 	.word	0x05000015


	//   ....[13]....
        /*0060*/ 	.word	0x05000015


	//   ....[14]....
        /*0064*/ 	.word	0x05000015


	//   ....[15]....
        /*0068*/ 	.word	0x05000015


	//   ....[16]....
        /*006c*/ 	.word	0x05000015


	//   ....[17]....
        /*0070*/ 	.word	0x05000015


	//   ....[18]....
        /*0074*/ 	.word	0x05000015


	//   ....[19]....
        /*0078*/ 	.word	0x05000015


	//----- nvinfo : EIATTR_COOP_GROUP_INSTR_OFFSETS
	.align		4
.L_409:
        /*007c*/ 	.byte	0x04, 0x28
        /*007e*/ 	.short	(.L_411 - .L_410)


	//   ....[0]....
.L_410:
        /*0080*/ 	.word	0x00000250


	//   ....[1]....
        /*0084*/ 	.word	0x00000260


	//   ....[2]....
        /*0088*/ 	.word	0x000002a0


	//   ....[3]....
        /*008c*/ 	.word	0x000002c0


	//   ....[4]....
        /*0090*/ 	.word	0x00000310


	//   ....[5]....
        /*0094*/ 	.word	0x00000320


	//   ....[6]....
        /*0098*/ 	.word	0x00000360


	//   ....[7]....
        /*009c*/ 	.word	0x00000380


	//   ....[8]....
        /*00a0*/ 	.word	0x000003d0


	//   ....[9]....
        /*00a4*/ 	.word	0x000003e0


	//   ....[10]....
        /*00a8*/ 	.word	0x00000660


	//   ....[11]....
        /*00ac*/ 	.word	0x000006b0


	//   ....[12]....
        /*00b0*/ 	.word	0x00000740


	//   ....[13]....
        /*00b4*/ 	.word	0x00000790


	//   ....[14]....
        /*00b8*/ 	.word	0x00000820


	//   ....[15]....
        /*00bc*/ 	.word	0x00000870


	//   ....[16]....
        /*00c0*/ 	.word	0x00000900


	//   ....[17]....
        /*00c4*/ 	.word	0x00000950


	//   ....[18]....
        /*00c8*/ 	.word	0x000009e0


	//   ....[19]....
        /*00cc*/ 	.word	0x00000a30


	//----- nvinfo : EIATTR_VRC_CTA_INIT_COUNT
	.align		4
.L_411:
        /*00d0*/ 	.byte	0x02, 0x4a
	.zero		1
	.zero		1


	//----- nvinfo : EIATTR_EXIT_INSTR_OFFSETS
	.align		4
        /*00d4*/ 	.byte	0x04, 0x1c
        /*00d6*/ 	.short	(.L_413 - .L_412)


	//   ....[0]....
.L_412:
        /*00d8*/ 	.word	0x000005d0


	//   ....[1]....
        /*00dc*/ 	.word	0x00000600


	//----- nvinfo : EIATTR_CRS_STACK_SIZE
	.align		4
.L_413:
        /*00e0*/ 	.byte	0x04, 0x1e
        /*00e2*/ 	.short	(.L_415 - .L_414)
.L_414:
        /*00e4*/ 	.word	0x00000000


	//----- nvinfo : EIATTR_CBANK_PARAM_SIZE
	.align		4
.L_415:
        /*00e8*/ 	.byte	0x03, 0x19
        /*00ea*/ 	.short	0x0008


	//----- nvinfo : EIATTR_PARAM_CBANK
	.align		4
        /*00ec*/ 	.byte	0x04, 0x0a
        /*00ee*/ 	.short	(.L_417 - .L_416)
	.align		4
.L_416:
        /*00f0*/ 	.word	index@(.nv.constant0._ZN3cub18CUB_300001_SM_10006detail10radix_sort33DeviceRadixSortExclusiveSumKernelINS1_5radix10policy_hubIm7double2yE10Policy1000EyEEvPT0_)
        /*00f4*/ 	.short	0x0380
        /*00f6*/ 	.short	0x0008


	//----- nvinfo : EIATTR_SW_WAR
	.align		4
.L_417:
        /*00f8*/ 	.byte	0x04, 0x36
        /*00fa*/ 	.short	(.L_419 - .L_418)
.L_418:
        /*00fc*/ 	.word	0x00000008
.L_419:


//--------------------- .nv.info._ZN3cub18CUB_300001_SM_10006detail10radix_sort30DeviceRadixSortHistogramKernelINS1_5radix10policy_hubIm7double2yE10Policy1000ELNS0_9SortOrderE0EmyNS1_21identity_decomposer_tEEEvPT2_PKT1_SB_iiT3_ --------------------------
	.section	.nv.info._ZN3cub18CUB_300001_SM_10006detail10radix_sort30DeviceRadixSortHistogramKernelINS1_5radix10policy_hubIm7double2yE10Policy1000ELNS0_9SortOrderE0EmyNS1_21identity_decomposer_tEEEvPT2_PKT1_SB_iiT3_,"",@"SHT_CUDA_INFO"
	.sectionflags	@""
	.align	4


	//----- nvinfo : EIATTR_CUDA_API_VERSION
	.align		4
        /*0000*/ 	.byte	0x04, 0x37
        /*0002*/ 	.short	(.L_421 - .L_420)
.L_420:
        /*0004*/ 	.word	0x00000082


	//----- nvinfo : EIATTR_KPARAM_INFO
	.align		4
.L_421:
        /*0008*/ 	.byte	0x04, 0x17
        /*000a*/ 	.short	(.L_423 - .L_422)
.L_422:
        /*000c*/ 	.word	0x00000000
        /*0010*/ 	.short	0x0005
        /*0012*/ 	.short	0x0020
        /*0014*/ 	.byte	0x00, 0xf0, 0x05, 0x00


	//----- nvinfo : EIATTR_KPARAM_INFO
	.align		4
.L_423:
        /*0018*/ 	.byte	0x04, 0x17
        /*001a*/ 	.short	(.L_425 - .L_424)
.L_424:
        /*001c*/ 	.word	0x00000000
        /*0020*/ 	.short	0x0004
        /*0022*/ 	.short	0x001c
        /*0024*/ 	.byte	0x00, 0xf0, 0x11, 0x00


	//----- nvinfo : EIATTR_KPARAM_INFO
	.align		4
.L_425:
        /*0028*/ 	.byte	0x04, 0x17
        /*002a*/ 	.short	(.L_427 - .L_426)
.L_426:
        /*002c*/ 	.word	0x00000000
        /*0030*/ 	.short	0x0003
        /*0032*/ 	.short	0x0018
        /*0034*/ 	.byte	0x00, 0xf0, 0x11, 0x00


	//----- nvinfo : EIATTR_KPARAM_INFO
	.align		4
.L_427:
        /*0038*/ 	.byte	0x04, 0x17
        /*003a*/ 	.short	(.L_429 - .L_428)
.L_428:
        /*003c*/ 	.word	0x00000000
        /*0040*/ 	.short	0x0002
        /*0042*/ 	.short	0x0010
        /*0044*/ 	.byte	0x00, 0xf0, 0x21, 0x00


	//----- nvinfo : EIATTR_KPARAM_INFO
	.align		4
.L_429:
        /*0048*/ 	.byte	0x04, 0x17
        /*004a*/ 	.short	(.L_431 - .L_430)
.L_430:
        /*004c*/ 	.word	0x00000000
        /*0050*/ 	.short	0x0001
        /*0052*/ 	.short	0x0008
        /*0054*/ 	.byte	0x00, 0xf5, 0x21, 0x00


	//----- nvinfo : EIATTR_KPARAM_INFO
	.align		4
.L_431:
        /*0058*/ 	.byte	0x04, 0x17
        /*005a*/ 	.short	(.L_433 - .L_432)
.L_432:
        /*005c*/ 	.word	0x00000000
        /*0060*/ 	.short	0x0000
        /*0062*/ 	.short	0x0000
        /*0064*/ 	.byte	0x00, 0xf5, 0x21, 0x00


	//----- nvinfo : EIATTR_SPARSE_MMA_MASK
	.align		4
.L_433:
        /*0068*/ 	.byte	0x03, 0x50
        /*006a*/ 	.short	0x0000


	//----- nvinfo : EIATTR_MAXREG_COUNT
	.align		4
        /*006c*/ 	.byte	0x03, 0x1b
        /*006e*/ 	.short	0x00ff


	//----- nvinfo : EIATTR_NUM_BARRIERS
	.align		4
        /*0070*/ 	.byte	0x02, 0x4c
        /*0072*/ 	.byte	0x01
	.zero		1


	//----- nvinfo : EIATTR_MERCURY_ISA_VERSION
	.align		4
        /*0074*/ 	.byte	0x03, 0x5f
        /*0076*/ 	.short	0x0101


	//----- nvinfo : EIATTR_VRC_CTA_INIT_COUNT
	.align		4
        /*0078*/ 	.byte	0x02, 0x4a
	.zero		1
	.zero		1


	//----- nvinfo : EIATTR_EXIT_INSTR_OFFSETS
	.align		4
        /*007c*/ 	.byte	0x04, 0x1c
        /*007e*/ 	.short	(.L_435 - .L_434)


	//   ....[0]....
.L_434:
        /*0080*/ 	.word	0x00000040


	//   ....[1]....
        /*0084*/ 	.word	0x00002fb0


	//----- nvinfo : EIATTR_MAX_THREADS
	.align		4
.L_435:
        /*0088*/ 	.byte	0x04, 0x05
        /*008a*/ 	.short	(.L_437 - .L_436)
.L_436:
        /*008c*/ 	.word	0x00000080
        /*0090*/ 	.word	0x00000001
        /*0094*/ 	.word	0x00000001


	//----- nvinfo : EIATTR_CRS_STACK_SIZE
	.align		4
.L_437:
        /*0098*/ 	.byte	0x04, 0x1e
        /*009a*/ 	.short	(.L_439 - .L_438)
.L_438:
        /*009c*/ 	.word	0x00000000


	//----- nvinfo : EIATTR_CBANK_PARAM_SIZE
	.align		4
.L_439:
        /*00a0*/ 	.byte	0x03, 0x19
        /*00a2*/ 	.short	0x0021


	//----- nvinfo : EIATTR_PARAM_CBANK
	.align		4
        /*00a4*/ 	.byte	0x04, 0x0a
        /*00a6*/ 	.short	(.L_441 - .L_440)
	.align		4
.L_440:
        /*00a8*/ 	.word	index@(.nv.constant0._ZN3cub18CUB_300001_SM_10006detail10radix_sort30DeviceRadixSortHistogramKernelINS1_5radix10policy_hubIm7double2yE10Policy1000ELNS0_9SortOrderE0EmyNS1_21identity_decomposer_tEEEvPT2_PKT1_SB_iiT3_)
        /*00ac*/ 	.short	0x0380
        /*00ae*/ 	.short	0x0021


	//----- nvinfo : EIATTR_SW_WAR
	.align		4
.L_441:
        /*00b0*/ 	.byte	0x04, 0x36
        /*00b2*/ 	.short	(.L_443 - .L_442)
.L_442:
        /*00b4*/ 	.word	0x00000008
.L_443:


//--------------------- .nv.info._ZN3cub18CUB_300001_SM_10006detail10radix_sort31DeviceRadixSortSingleTileKernelINS1_5radix10policy_hubIm7double2yE10Policy1000ELNS0_9SortOrderE0EmS6_yNS1_21identity_decomposer_tEEEvPKT1_PSB_PKT2_PSF_T3_iiT4_ --------------------------
	.section	.nv.info._ZN3cub18CUB_300001_SM_10006detail10radix_sort31DeviceRadixSortSingleTileKernelINS1_5radix10policy_hubIm7double2yE10Policy1000ELNS0_9SortOrderE0EmS6_yNS1_21identity_decomposer_tEEEvPKT1_PSB_PKT2_PSF_T3_iiT4_,"",@"SHT_CUDA_INFO"
	.sectionflags	@""
	.align	4


	//----- nvinfo : EIATTR_CUDA_API_VERSION
	.align		4
        /*0000*/ 	.byte	0x04, 0x37
        /*0002*/ 	.short	(.L_445 - .L_444)
.L_444:
        /*0004*/ 	.word	0x00000082


	//----- nvinfo : EIATTR_KPARAM_INFO
	.align		4
.L_445:
        /*0008*/ 	.byte	0x04, 0x17
        /*000a*/ 	.short	(.L_447 - .L_446)
.L_446:
        /*000c*/ 	.word	0x00000000
        /*0010*/ 	.short	0x0007
        /*0012*/ 	.short	0x0030
        /*0014*/ 	.byte	0x00, 0xf0, 0x05, 0x00


	//----- nvinfo : EIATTR_KPARAM_INFO
	.align		4
.L_447:
        /*0018*/ 	.byte	0x04, 0x17
        /*001a*/ 	.short	(.L_449 - .L_448)
.L_448:
        /*001c*/ 	.word	0x00000000
        /*0020*/ 	.short	0x0006
        /*0022*/ 	.short	0x002c
        /*0024*/ 	.byte	0x00, 0xf0, 0x11, 0x00


	//----- nvinfo : EIATTR_KPARAM_INFO
	.align		4
.L_449:
        /*0028*/ 	.byte	0x04, 0x17
        /*002a*/ 	.short	(.L_451 - .L_450)
.L_450:
        /*002c*/ 	.word	0x00000000
        /*0030*/ 	.short	0x0005
        /*0032*/ 	.short	0x0028
        /*0034*/ 	.byte	0x00, 0xf0, 0x11, 0x00


	//----- nvinfo : EIATTR_KPARAM_INFO
	.align		4
.L_451:
        /*0038*/ 	.byte	0x04, 0x17
        /*003a*/ 	.short	(.L_453 - .L_452)
.L_452:
        /*003c*/ 	.word	0x00000000
        /*0040*/ 	.short	0x0004
        /*0042*/ 	.short	0x0020
        /*0044*/ 	.byte	0x00, 0xf0, 0x21, 0x00


	//----- nvinfo : EIATTR_KPARAM_INFO
	.align		4
.L_453:
        /*0048*/ 	.byte	0x04, 0x17
        /*004a*/ 	.short	(.L_455 - .L_454)
.L_454:
        /*004c*/ 	.word	0x00000000
        /*0050*/ 	.short	0x0003
        /*0052*/ 	.short	0x0018
        /*0054*/ 	.byte	0x00, 0xf5, 0x21, 0x00


	//----- nvinfo : EIATTR_KPARAM_INFO
	.align		4
.L_455:
        /*0058*/ 	.byte	0x04, 0x17
        /*005a*/ 	.short	(.L_457 - .L_456)
.L_456:
        /*005c*/ 	.word	0x00000000
        /*0060*/ 	.short	0x0002
        /*0062*/ 	.short	0x0010
        /*0064*/ 	.byte	0x00, 0xf5, 0x21, 0x00


	//----- nvinfo : EIATTR_KPARAM_INFO
	.align		4
.L_457:
        /*0068*/ 	.byte	0x04, 0x17
        /*006a*/ 	.short	(.L_459 - .L_458)
.L_458:
        /*006c*/ 	.word	0x00000000
        /*0070*/ 	.short	0x0001
        /*0072*/ 	.short	0x0008
        /*0074*/ 	.byte	0x00, 0xf5, 0x21, 0x00


	//----- nvinfo : EIATTR_KPARAM_INFO
	.align		4
.L_459:
        /*0078*/ 	.byte	0x04, 0x17
        /*007a*/ 	.short	(.L_461 - .L_460)
.L_460:
        /*007c*/ 	.word	0x00000000
        /*0080*/ 	.short	0x0000
        /*0082*/ 	.short	0x0000
        /*0084*/ 	.byte	0x00, 0xf5, 0x21, 0x00


	//----- nvinfo : EIATTR_SPARSE_MMA_MASK
	.align		4
.L_461:
        /*0088*/ 	.byte	0x03, 0x50
        /*008a*/ 	.short	0x0000


	//----- nvinfo : EIATTR_MAXREG_COUNT
	.align		4
        /*008c*/ 	.byte	0x03, 0x1b
        /*008e*/ 	.short	0x00ff


	//----- nvinfo : EIATTR_NUM_BARRIERS
	.align		4
        /*0090*/ 	.byte	0x02, 0x4c
        /*0092*/ 	.byte	0x01
	.zero		1


	//----- nvinfo : EIATTR_MERCURY_ISA_VERSION
	.align		4
        /*0094*/ 	.byte	0x03, 0x5f
        /*0096*/ 	.short	0x0101


	//----- nvinfo : EIATTR_COOP_GROUP_MASK_REGIDS
	.align		4
        /*0098*/ 	.byte	0x04, 0x29
        /*009a*/ 	.short	(.L_463 - .L_462)


	//   ....[0]....
.L_462:
        /*009c*/ 	.word	0xffffffff


	//   ....[1]....
        /*00a0*/ 	.word	0xffffffff


	//   ....[2]....
        /*00a4*/ 	.word	0xffffffff


	//   ....[3]....
        /*00a8*/ 	.word	0xffffffff


	//   ....[4]....
        /*00ac*/ 	.word	0xffffffff


	//----- nvinfo : EIATTR_COOP_GROUP_INSTR_OFFSETS
	.align		4
.L_463:
        /*00b0*/ 	.byte	0x04, 0x28
        /*00b2*/ 	.short	(.L_465 - .L_464)


	//   ....[0]....
.L_464:
        /*00b4*/ 	.word	0x00000c80


	//   ....[1]....
        /*00b8*/ 	.word	0x00000ca0


	//   ....[2]....
        /*00bc*/ 	.word	0x00000cc0


	//   ....[3]....
        /*00c0*/ 	.word	0x00000ce0


	//   ....[4]....
        /*00c4*/ 	.word	0x00000d00


	//----- nvinfo : EIATTR_VRC_CTA_INIT_COUNT
	.align		4
.L_465:
        /*00c8*/ 	.byte	0x02, 0x4a
	.zero		1
	.zero		1


	//----- nvinfo : EIATTR_EXIT_INSTR_OFFSETS
	.align		4
        /*00cc*/ 	.byte	0x04, 0x1c
        /*00ce*/ 	.short	(.L_467 - .L_466)


	//   ....[0]....
.L_466:
        /*00d0*/ 	.word	0x00001950


	//   ....[1]....
        /*00d4*/ 	.word	0x00001990


	//----- nvinfo : EIATTR_MAX_THREADS
	.align		4
.L_467:
        /*00d8*/ 	.byte	0x04, 0x05
        /*00da*/ 	.short	(.L_469 - .L_468)
.L_468:
        /*00dc*/ 	.word	0x00000100
        /*00e0*/ 	.word	0x00000001
        /*00e4*/ 	.word	0x00000001


	//----- nvinfo : EIATTR_CBANK_PARAM_SIZE
	.align		4
.L_469:
        /*00e8*/ 	.byte	0x03, 0x19
        /*00ea*/ 	.short	0x0031


	//----- nvinfo : EIATTR_PARAM_CBANK
	.align		4
        /*00ec*/ 	.byte	0x04, 0x0a
        /*00ee*/ 	.short	(.L_471 - .L_470)
	.align		4
.L_470:
        /*00f0*/ 	.word	index@(.nv.constant0._ZN3cub18CUB_300001_SM_10006detail10radix_sort31DeviceRadixSortSingleTileKernelINS1_5radix10policy_hubIm7double2yE10Policy1000ELNS0_9SortOrderE0EmS6_yNS1_21identity_decomposer_tEEEvPKT1_PSB_PKT2_PSF_T3_iiT4_)
        /*00f4*/ 	.short	0x0380
        /*00f6*/ 	.short	0x0031


	//----- nvinfo : EIATTR_SW_WAR
	.align		4
.L_471:
        /*00f8*/ 	.byte	0x04, 0x36
        /*00fa*/ 	.short	(.L_473 - .L_472)
.L_472:
        /*00fc*/ 	.word	0x00000008
.L_473:


//--------------------- .nv.info._ZN3cub18CUB_300001_SM_10006detail10radix_sort29DeviceRadixSortOnesweepKernelINS1_5radix10policy_hubImNS0_8NullTypeEyE10Policy1000ELNS0_9SortOrderE0EmS6_yiiNS1_21identity_decomposer_tEEEvPT5_SC_PT3_PKSD_PT1_PKSH_PT2_PKSL_T4_iiT6_ --------------------------
	.section	.nv.info._ZN3cub18CUB_300001_SM_10006detail10radix_sort29DeviceRadixSortOnesweepKernelINS1_5radix10policy_hubImNS0_8NullTypeEyE10Policy1000ELNS0_9SortOrderE0EmS6_yiiNS1_21identity_decomposer_tEEEvPT5_SC_PT3_PKSD_PT1_PKSH_PT2_PKSL_T4_iiT6_,"",@"SHT_CUDA_INFO"
	.sectionflags	@""
	.align	4


	//----- nvinfo : EIATTR_CUDA_API_VERSION
	.align		4
        /*0000*/ 	.byte	0x04, 0x37
        /*0002*/ 	.short	(.L_475 - .L_474)
.L_474:
        /*0004*/ 	.word	0x00000082


	//----- nvinfo : EIATTR_KPARAM_INFO
	.align		4
.L_475:
        /*0008*/ 	.byte	0x04, 0x17
        /*000a*/ 	.short	(.L_477 - .L_476)
.L_476:
        /*000c*/ 	.word	0x00000000
        /*0010*/ 	.short	0x000b
        /*0012*/ 	.short	0x004c
        /*0014*/ 	.byte	0x00, 0xf0, 0x05, 0x00


	//----- nvinfo : EIATTR_KPARAM_INFO
	.align		4
.L_477:
        /*0018*/ 	.byte	0x04, 0x17
        /*001a*/ 	.short	(.L_479 - .L_478)
.L_478:
        /*001c*/ 	.word	0x00000000
        /*0020*/ 	.short	0x000a
        /*0022*/ 	.short	0x0048
        /*0024*/ 	.byte	0x00, 0xf0, 0x11, 0x00


	//----- nvinfo : EIATTR_KPARAM_INFO
	.align		4
.L_479:
        /*0028*/ 	.byte	0x04, 0x17
        /*002a*/ 	.short	(.L_481 - .L_480)
.L_480:
        /*002c*/ 	.word	0x00000000
        /*0030*/ 	.short	0x0009
        /*0032*/ 	.short	0x0044
        /*0034*/ 	.byte	0x00, 0xf0, 0x11, 0x00


	//----- nvinfo : EIATTR_KPARAM_INFO
	.align		4
.L_481:
        /*0038*/ 	.byte	0x04, 0x17
        /*003a*/ 	.short	(.L_483 - .L_482)
.L_482:
        /*003c*/ 	.word	0x00000000
        /*0040*/ 	.short	0x0008
        /*0042*/ 	.short	0x0040
        /*0044*/ 	.byte	0x00, 0xf0, 0x11, 0x00


	//----- nvinfo : EIATTR_KPARAM_INFO
	.align		4
.L_483:
        /*0048*/ 	.byte	0x04, 0x17
        /*004a*/ 	.short	(.L_485 - .L_484)
.L_484:
        /*004c*/ 	.word	0x00000000
        /*0050*/ 	.short	0x0007
        /*0052*/ 	.short	0x0038
        /*0054*/ 	.byte	0x00, 0xf5, 0x21, 0x00


	//----- nvinfo : EIATTR_KPARAM_INFO
	.align		4
.L_485:
        /*0058*/ 	.byte	0x04, 0x17
        /*005a*/ 	.short	(.L_487 - .L_486)
.L_486:
        /*005c*/ 	.word	0x00000000
        /*0060*/ 	.short	0x0006
        /*0062*/ 	.short	0x0030
        /*0064*/ 	.byte	0x00, 0xf5, 0x21, 0x00


	//----- nvinfo : EIATTR_KPARAM_INFO
	.align		4
.L_487:
        /*0068*/ 	.byte	0x04, 0x17
        /*006a*/ 	.short	(.L_489 - .L_488)
.L_488:
        /*006c*/ 	.word	0x00000000
        /*0070*/ 	.short	0x0005
        /*0072*/ 	.short	0x0028
        /*0074*/ 	.byte	0x00, 0xf5, 0x21, 0x00


	//----- nvinfo : EIATTR_KPARAM_INFO
	.align		4
.L_489:
        /*0078*/ 	.byte	0x04, 0x17
        /*007a*/ 	.short	(.L_491 - .L_490)
.L_490:
        /*007c*/ 	.word	0x00000000
        /*0080*/ 	.short	0x0004
        /*0082*/ 	.short	0x0020
        /*0084*/ 	.byte	0x00, 0xf5, 0x21, 0x00


	//----- nvinfo : EIATTR_KPARAM_INFO
	.align		4
.L_491:
        /*0088*/ 	.byte	0x04, 0x17
        /*008a*/ 	.short	(.L_493 - .L_492)
.L_492:
        /*008c*/ 	.word	0x00000000
        /*0090*/ 	.short	0x0003
        /*0092*/ 	.short	0x0018
        /*0094*/ 	.byte	0x00, 0xf5, 0x21, 0x00


	//----- nvinfo : EIATTR_KPARAM_INFO
	.align		4
.L_493:
        /*0098*/ 	.byte	0x04, 0x17
        /*009a*/ 	.short	(.L_495 - .L_494)
.L_494:
        /*009c*/ 	.word	0x00000000
        /*00a0*/ 	.short	0x0002
        /*00a2*/ 	.short	0x0010
        /*00a4*/ 	.byte	0x00, 0xf5, 0x21, 0x00


	//----- nvinfo : EIATTR_KPARAM_INFO
	.align		4
.L_495:
        /*00a8*/ 	.byte	0x04, 0x17
        /*00aa*/ 	.short	(.L_497 - .L_496)
.L_496:
        /*00ac*/ 	.word	0x00000000
        /*00b0*/ 	.short	0x0001
        /*00b2*/ 	.short	0x0008
        /*00b4*/ 	.byte	0x00, 0xf5, 0x21, 0x00


	//----- nvinfo : EIATTR_KPARAM_INFO
	.align		4
.L_497:
        /*00b8*/ 	.byte	0x04, 0x17
        /*00ba*/ 	.short	(.L_499 - .L_498)
.L_498:
        /*00bc*/ 	.word	0x00000000
        /*00c0*/ 	.short	0x0000
        /*00c2*/ 	.short	0x0000
        /*00c4*/ 	.byte	0x00, 0xf5, 0x21, 0x00


	//----- nvinfo : EIATTR_SPARSE_MMA_MASK
	.align		4
.L_499:
        /*00c8*/ 	.byte	0x03, 0x50
        /*00ca*/ 	.short	0x0000


	//----- nvinfo : EIATTR_MAXREG_COUNT
	.align		4
        /*00cc*/ 	.byte	0x03, 0x1b
        /*00ce*/ 	.short	0x00a8


	//----- nvinfo : EIATTR_NUM_BARRIERS
	.align		4
        /*00d0*/ 	.byte	0x02, 0x4c
        /*00d2*/ 	.byte	0x01
	.zero		1


	//----- nvinfo : EIATTR_MERCURY_ISA_VERSION
	.align		4
        /*00d4*/ 	.byte	0x03, 0x5f
        /*00d6*/ 	.short	0x0101


	//----- nvinfo : EIATTR_COOP_GROUP_MASK_REGIDS
	.align		4
        /*00d8*/ 	.byte	0x04, 0x29
        /*00da*/ 	.short	(.L_501 - .L_500)


	//   ....[0]....
.L_500:
        /*00dc*/ 	.word	0xffffffff


	//   ....[1]....
        /*00e0*/ 	.word	0x05000000


	//   ....[2]....
        /*00e4*/ 	.word	0xffffffff


	//   ....[3]....
        /*00e8*/ 	.word	0xffffffff


	//   ....[4]....
        /*00ec*/ 	.word	0xffffffff


	//   ....[5]....
        /*00f0*/ 	.word	0xffffffff


	//   ....[6]....
        /*00f4*/ 	.word	0xffffffff


	//   ....[7]....
        /*00f8*/ 	.word	0xffffffff


	//   ....[8]....
        /*00fc*/ 	.word	0xffffffff


	//   ....[9]....
        /*0100*/ 	.word	0xffffffff


	//   ....[10]....
        /*0104*/ 	.word	0xffffffff


	//   ....[11]....
        /*0108*/ 	.word	0xffffffff


	//   ....[12]....
        /*010c*/ 	.word	0xffffffff


	//   ....[13]....
        /*0110*/ 	.word	0xffffffff


	//   ....[14]....
        /*0114*/ 	.word	0xffffffff


	//   ....[15]....
        /*0118*/ 	.word	0xffffffff


	//   ....[16]....
        /*011c*/ 	.word	0xffffffff


	//   ....[17]....
        /*0120*/ 	.word	0xffffffff


	//   ....[18]....
        /*0124*/ 	.word	0xffffffff


	//   ....[19]....
        /*0128*/ 	.word	0xffffffff


	//   ....[20]....
        /*012c*/ 	.word	0xffffffff


	//   ....[21]....
        /*0130*/ 	.word	0xffffffff


	//   ....[22]....
        /*0134*/ 	.word	0xffffffff


	//   ....[23]....
        /*0138*/ 	.word	0xffffffff


	//   ....[24]....
        /*013c*/ 	.word	0xffffffff


	//   ....[25]....
        /*0140*/ 	.word	0xffffffff


	//   ....[26]....
        /*0144*/ 	.word	0xffffffff


	//   ....[27]....
        /*0148*/ 	.word	0xffffffff


	//   ....[28]....
        /*014c*/ 	.word	0xffffffff


	//   ....[29]....
        /*0150*/ 	.word	0xffffffff


	//   ....[30]....
        /*0154*/ 	.word	0xffffffff


	//   ....[31]....
        /*0158*/ 	.word	0xffffffff


	//   ....[32]....
        /*015c*/ 	.word	0xffffffff


	//   ....[33]....
        /*0160*/ 	.word	0xffffffff


	//   ....[34]....
        /*0164*/ 	.word	0xffffffff


	//   ....[35]....
        /*0168*/ 	.word	0xffffffff


	//   ....[36]....
        /*016c*/ 	.word	0xffffffff


	//   ....[37]....
        /*0170*/ 	.word	0xffffffff


	//   ....[38]....
        /*0174*/ 	.word	0xffffffff


	//   ....[39]....
        /*0178*/ 	.word	0xffffffff


	//   ....[40]....
        /*017c*/ 	.word	0xffffffff


	//   ....[41]....
        /*0180*/ 	.word	0xffffffff


	//   ....[42]....
        /*0184*/ 	.word	0xffffffff


	//   ....[43]....
        /*0188*/ 	.word	0xffffffff


	//   ....[44]....
        /*018c*/ 	.word	0xffffffff


	//   ....[45]....
        /*0190*/ 	.word	0xffffffff


	//   ....[46]....
        /*0194*/ 	.word	0xffffffff


	//   ....[47]....
        /*0198*/ 	.word	0xffffffff


	//   ....[48]....
        /*019c*/ 	.word	0xffffffff


	//   ....[49]....
        /*01a0*/ 	.word	0xffffffff


	//   ....[50]....
        /*01a4*/ 	.word	0xffffffff


	//   ....[51]....
        /*01a8*/ 	.word	0xffffffff


	//   ....[52]....
        /*01ac*/ 	.word	0xffffffff


	//   ....[53]....
        /*01b0*/ 	.word	0xffffffff


	//   ....[54]....
        /*01b4*/ 	.word	0xffffffff


	//   ....[55]....
        /*01b8*/ 	.word	0xffffffff


	//   ....[56]....
        /*01bc*/ 	.word	0xffffffff


	//   ....[57]....
        /*01c0*/ 	.word	0xffffffff


	//   ....[58]....
        /*01c4*/ 	.word	0xffffffff


	//   ....[59]....
        /*01c8*/ 	.word	0xffffffff


	//   ....[60]....
        /*01cc*/ 	.word	0xffffffff


	//   ....[61]....
        /*01d0*/ 	.word	0xffffffff


	//   ....[62]....
        /*01d4*/ 	.word	0xffffffff


	//   ....[63]....
        /*01d8*/ 	.word	0xffffffff


	//   ....[64]....
        /*01dc*/ 	.word	0xffffffff


	//   ....[65]....
        /*01e0*/ 	.word	0xffffffff


	//   ....[66]....
        /*01e4*/ 	.word	0xffffffff


	//   ....[67]....
        /*01e8*/ 	.word	0xffffffff


	//   ....[68]....
        /*01ec*/ 	.word	0xffffffff


	//   ....[69]....
        /*01f0*/ 	.word	0xffffffff


	//   ....[70]....
        /*01f4*/ 	.word	0xffffffff


	//   ....[71]....
        /*01f8*/ 	.word	0xffffffff


	//   ....[72]....
        /*01fc*/ 	.word	0xffffffff


	//   ....[73]....
        /*0200*/ 	.word	0xffffffff


	//   ....[74]....
        /*0204*/ 	.word	0xffffffff


	//   ....[75]....
        /*0208*/ 	.word	0xffffffff


	//   ....[76]....
        /*020c*/ 	.word	0xffffffff


	//   ....[77]....
        /*0210*/ 	.word	0xffffffff


	//   ....[78]....
        /*0214*/ 	.word	0xffffffff


	//   ....[79]....
        /*0218*/ 	.word	0xffffffff


	//   ....[80]....
        /*021c*/ 	.word	0xffffffff


	//   ....[81]....
        /*0220*/ 	.word	0xffffffff


	//   ....[82]....
        /*0224*/ 	.word	0xffffffff


	//   ....[83]....
        /*0228*/ 	.word	0xffffffff


	//   ....[84]....
        /*022c*/ 	.word	0xffffffff


	//   ....[85]....
        /*0230*/ 	.word	0xffffffff


	//   ....[86]....
        /*0234*/ 	.word	0xffffffff


	//   ....[87]....
        /*0238*/ 	.word	0xffffffff


	//   ....[88]....
        /*023c*/ 	.word	0xffffffff


	//   ....[89]....
        /*0240*/ 	.word	0xffffffff


	//   ....[90]....
        /*0244*/ 	.word	0xffffffff


	//   ....[91]....
        /*0248*/ 	.word	0xffffffff


	//   ....[92]....
        /*024c*/ 	.word	0xffffffff


	//   ....[93]....
        /*0250*/ 	.word	0xffffffff


	//   ....[94]....
        /*0254*/ 	.word	0xffffffff


	//   ....[95]....
        /*0258*/ 	.word	0xffffffff


	//   ....[96]....
        /*025c*/ 	.word	0xffffffff


	//   ....[97]....
        /*0260*/ 	.word	0xffffffff


	//   ....[98]....
        /*0264*/ 	.word	0xffffffff


	//   ....[99]....
        /*0268*/ 	.word	0xffffffff


	//   ....[100]....
        /*026c*/ 	.word	0xffffffff


	//   ....[101]....
        /*0270*/ 	.word	0xffffffff


	//   ....[102]....
        /*0274*/ 	.word	0xffffffff


	//   ....[103]....
        /*0278*/ 	.word	0xffffffff


	//   ....[104]....
        /*027c*/ 	.word	0xffffffff


	//   ....[105]....
        /*0280*/ 	.word	0xffffffff


	//   ....[106]....
        /*0284*/ 	.word	0xffffffff


	//   ....[107]....
        /*0288*/ 	.word	0xffffffff


	//   ....[108]....
        /*028c*/ 	.word	0xffffffff


	//   ....[109]....
        /*0290*/ 	.word	0xffffffff


	//   ....[110]....
        /*0294*/ 	.word	0xffffffff


	//   ....[111]....
        /*0298*/ 	.word	0xffffffff


	//   ....[112]....
        /*029c*/ 	.word	0xffffffff


	//   ....[113]....
        /*02a0*/ 	.word	0xffffffff


	//   ....[114]....
        /*02a4*/ 	.word	0xffffffff


	//   ....[115]....
        /*02a8*/ 	.word	0xffffffff


	//   ....[116]....
        /*02ac*/ 	.word	0xffffffff


	//   ....[117]....
        /*02b0*/ 	.word	0xffffffff


	//   ....[118]....
        /*02b4*/ 	.word	0xffffffff


	//   ....[119]....
        /*02b8*/ 	.word	0xffffffff


	//   ....[120]....
        /*02bc*/ 	.word	0xffffffff


	//   ....[121]....
        /*02c0*/ 	.word	0xffffffff


	//   ....[122]....
        /*02c4*/ 	.word	0xffffffff


	//   ....[123]....
        /*02c8*/ 	.word	0xffffffff


	//   ....[124]....
        /*02cc*/ 	.word	0xffffffff


	//   ....[125]....
        /*02d0*/ 	.word	0xffffffff


	//   ....[126]....
        /*02d4*/ 	.word	0xffffffff


	//   ....[127]....
        /*02d8*/ 	.word	0xffffffff


	//   ....[128]....
        /*02dc*/ 	.word	0xffffffff


	//   ....[129]....
        /*02e0*/ 	.word	0xffffffff


	//   ....[130]....
        /*02e4*/ 	.word	0xffffffff


	//   ....[131]....
        /*02e8*/ 	.word	0xffffffff


	//   ....[132]....
        /*02ec*/ 	.word	0xffffffff


	//   ....[133]....
        /*02f0*/ 	.word	0xffffffff


	//   ....[134]....
        /*02f4*/ 	.word	0xffffffff


	//   ....[135]....
        /*02f8*/ 	.word	0xffffffff


	//   ....[136]....
        /*02fc*/ 	.word	0xffffffff


	//   ....[137]....
        /*0300*/ 	.word	0xffffffff


	//   ....[138]....
        /*0304*/ 	.word	0xffffffff


	//   ....[139]....
        /*0308*/ 	.word	0xffffffff


	//   ....[140]....
        /*030c*/ 	.word	0xffffffff


	//   ....[141]....
        /*0310*/ 	.word	0xffffffff


	//   ....[142]....
        /*0314*/ 	.word	0x05000008


	//   ....[143]....
        /*0318*/ 	.word	0xffffffff


	//   ....[144]....
        /*031c*/ 	.word	0xffffffff


	//   ....[145]....
        /*0320*/ 	.word	0xffffffff


	//   ....[146]....
        /*0324*/ 	.word	0xffffffff


	//   ....[147]....
        /*0328*/ 	.word	0xffffffff


	//   ....[148]....
        /*032c*/ 	.word	0xffffffff


	//   ....[149]....
        /*0330*/ 	.word	0xffffffff


	//   ....[150]....
        /*0334*/ 	.word	0xffffffff


	//   ....[151]....
        /*0338*/ 	.word	0xffffffff


	//   ....[152]....
        /*033c*/ 	.word	0xffffffff


	//   ....[153]....
        /*0340*/ 	.word	0xffffffff


	//   ....[154]....
        /*0344*/ 	.word	0xffffffff


	//   ....[155]....
        /*0348*/ 	.word	0xffffffff


	//   ....[156]....
        /*034c*/ 	.word	0xffffffff


	//   ....[157]....
        /*0350*/ 	.word	0xffffffff


	//   ....[158]....
        /*0354*/ 	.word	0xffffffff


	//   ....[159]....
        /*0358*/ 	.word	0xffffffff


	//   ....[160]....
        /*035c*/ 	.word	0xffffffff


	//   ....[161]....
        /*0360*/ 	.word	0xffffffff


	//   ....[162]....
        /*0364*/ 	.word	0xffffffff


	//   ....[163]....
        /*0368*/ 	.word	0xffffffff


	//   ....[164]....
        /*036c*/ 	.word	0xffffffff


	//   ....[165]....
        /*0370*/ 	.word	0xffffffff


	//   ....[166]....
        /*0374*/ 	.word	0xffffffff


	//   ....[167]....
        /*0378*/ 	.word	0xffffffff


	//   ....[168]....
        /*037c*/ 	.word	0xffffffff


	//   ....[169]....
        /*0380*/ 	.word	0xffffffff


	//   ....[170]....
        /*0384*/ 	.word	0xffffffff


	//   ....[171]....
        /*0388*/ 	.word	0xffffffff


	//   ....[172]....
        /*038c*/ 	.word	0xffffffff


	//   ....[173]....
        /*0390*/ 	.word	0x05000053


	//   ....[174]....
        /*0394*/ 	.word	0x05000053


	//   ....[175]....
        /*0398*/ 	.word	0x05000053


	//   ....[176]....
        /*039c*/ 	.word	0x05000053


	//   ....[177]....
        /*03a0*/ 	.word	0x05000053


	//----- nvinfo : EIATTR_COOP_GROUP_INSTR_OFFSETS
	.align		4
.L_501:
        /*03a4*/ 	.byte	0x04, 0x28
        /*03a6*/ 	.short	(.L_503 - .L_502)


	//   ....[0]....
.L_502:
        /*03a8*/ 	.word	0x00000ed0


	//   ....[1]....
        /*03ac*/ 	.word	0x000016e0


	//   ....[2]....
        /*03b0*/ 	.word	0x00002030


	//   ....[3]....
        /*03b4*/ 	.word	0x00002050


	//   ....[4]....
        /*03b8*/ 	.word	0x00002070


	//   ....[5]....
        /*03bc*/ 	.word	0x00002090


	//   ....[6]....
        /*03c0*/ 	.word	0x000020b0


	//   ....[7]....
        /*03c4*/ 	.word	0x00002540


	//   ....[8]....
        /*03c8*/ 	.word	0x00002550


	//   ....[9]....
        /*03cc*/ 	.word	0x00002570


	//   ....[10]....
        /*03d0*/ 	.word	0x00002590


	//   ....[11]....
        /*03d4*/ 	.word	0x000025e0


	//   ....[12]....
        /*03d8*/ 	.word	0x00002620


	//   ....[13]....
        /*03dc*/ 	.word	0x00002660


	//   ....[14]....
        /*03e0*/ 	.word	0x00002680


	//   ....[15]....
        /*03e4*/ 	.word	0x00002780


	//   ....[16]....
        /*03e8*/ 	.word	0x00002790


	//   ....[17]....
        /*03ec*/ 	.word	0x000027c0


	//   ....[18]....
        /*03f0*/ 	.word	0x000027f0


	//   ....[19]....
        /*03f4*/ 	.word	0x00002820


	//   ....[20]....
        /*03f8*/ 	.word	0x00002860


	//   ....[21]....
        /*03fc*/ 	.word	0x00002880


	//   ....[22]....
        /*0400*/ 	.word	0x000028a0


	//   ....[23]....
        /*0404*/ 	.word	0x00002900


	//   ....[24]....
        /*0408*/ 	.word	0x000029b0


	//   ....[25]....
        /*040c*/ 	.word	0x000029c0


	//   ....[26]....
        /*0410*/ 	.word	0x000029e0


	//   ....[27]....
        /*0414*/ 	.word	0x00002a20


	//   ....[28]....
        /*0418*/ 	.word	0x00002a50


	//   ....[29]....
        /*041c*/ 	.word	0x00002a90


	//   ....[30]....
        /*0420*/ 	.word	0x00002ab0


	//   ....[31]....
        /*0424*/ 	.word	0x00002ad0


	//   ....[32]....
        /*0428*/ 	.word	0x00002b30


	//   ....[33]....
        /*042c*/ 	.word	0x00002be0


	//   ....[34]....
        /*0430*/ 	.word	0x00002bf0


	//   ....[35]....
        /*0434*/ 	.word	0x00002c10


	//   ....[36]....
        /*0438*/ 	.word	0x00002c50


	//   ....[37]....
        /*043c*/ 	.word	0x00002c80


	//   ....[38]....
        /*0440*/ 	.word	0x00002cc0


	//   ....[39]....
        /*0444*/ 	.word	0x00002ce0


	//   ....[40]....
        /*0448*/ 	.word	0x00002d00


	//   ....[41]....
        /*044c*/ 	.word	0x00002d70


	//   ....[42]....
        /*0450*/ 	.word	0x00002e20


	//   ....[43]....
        /*0454*/ 	.word	0x00002e30


	//   ....[44]....
        /*0458*/ 	.word	0x00002e50


	//   ....[45]....
        /*045c*/ 	.word	0x00002e90


	//   ....[46]....
        /*0460*/ 	.word	0x00002ec0


	//   ....[47]....
        /*0464*/ 	.word	0x00002f00


	//   ....[48]....
        /*0468*/ 	.word	0x00002f20


	//   ....[49]....
        /*046c*/ 	.word	0x00002f40


	//   ....[50]....
        /*0470*/ 	.word	0x00002fb0


	//   ....[51]....
        /*0474*/ 	.word	0x00003070


	//   ....[52]....
        /*0478*/ 	.word	0x00003080


	//   ....[53]....
        /*047c*/ 	.word	0x000030a0


	//   ....[54]....
        /*0480*/ 	.word	0x000030e0


	//   ....[55]....
        /*0484*/ 	.word	0x00003110


	//   ....[56]....
        /*0488*/ 	.word	0x00003150


	//   ....[57]....
        /*048c*/ 	.word	0x00003170


	//   ....[58]....
        /*0490*/ 	.word	0x00003190


	//   ....[59]....
        /*0494*/ 	.word	0x000031f0


	//   ....[60]....
        /*0498*/ 	.word	0x000032a0


	//   ....[61]....
        /*049c*/ 	.word	0x000032b0


	//   ....[62]....
        /*04a0*/ 	.word	0x000032e0


	//   ....[63]....
        /*04a4*/ 	.word	0x00003310


	//   ....[64]....
        /*04a8*/ 	.word	0x00003340


	//   ....[65]....
        /*04ac*/ 	.word	0x00003380


	//   ....[66]....
        /*04b0*/ 	.word	0x000033a0


	//   ....[67]....
        /*04b4*/ 	.word	0x000033c0


	//   ....[68]....
        /*04b8*/ 	.word	0x00003400


	//   ....[69]....
        /*04bc*/ 	.word	0x000034c0


	//   ....[70]....
        /*04c0*/ 	.word	0x000034e0


	//   ....[71]....
        /*04c4*/ 	.word	0x000034f0


	//   ....[72]....
        /*04c8*/ 	.word	0x00003520


	//   ....[73]....
        /*04cc*/ 	.word	0x00003550


	//   ....[74]....
        /*04d0*/ 	.word	0x00003580


	//   ....[75]....
        /*04d4*/ 	.word	0x000035c0


	//   ....[76]....
        /*04d8*/ 	.word	0x000035e0


	//   ....[77]....
        /*04dc*/ 	.word	0x00003600


	//   ....[78]....
        /*04e0*/ 	.word	0x00003710


	//   ....[79]....
        /*04e4*/ 	.word	0x00003720


	//   ....[80]....
        /*04e8*/ 	.word	0x00003750


	//   ....[81]....
        /*04ec*/ 	.word	0x00003780


	//   ....[82]....
        /*04f0*/ 	.word	0x000037b0


	//   ....[83]....
        /*04f4*/ 	.word	0x000037f0


	//   ....[84]....
        /*04f8*/ 	.word	0x00003810


	//   ....[85]....
        /*04fc*/ 	.word	0x00003830


	//   ....[86]....
        /*0500*/ 	.word	0x00003890


	//   ....[87]....
        /*0504*/ 	.word	0x00003930


	//   ....[88]....
        /*0508*/ 	.word	0x00003940


	//   ....[89]....
        /*050c*/ 	.word	0x00003970


	//   ....[90]....
        /*0510*/ 	.word	0x000039a0


	//   ....[91]....
        /*0514*/ 	.word	0x000039d0


	//   ....[92]....
        /*0518*/ 	.word	0x00003a10


	//   ....[93]....
        /*051c*/ 	.word	0x00003a30


	//   ....[94]....
        /*0520*/ 	.word	0x00003a50


	//   ....[95]....
        /*0524*/ 	.word	0x00003ac0


	//   ....[96]....
        /*0528*/ 	.word	0x00003b50


	//   ....[97]....
        /*052c*/ 	.word	0x00003b70


	//   ....[98]....
        /*0530*/ 	.word	0x00003b80


	//   ....[99]....
        /*0534*/ 	.word	0x00003bb0


	//   ....[100]....
        /*0538*/ 	.word	0x00003be0


	//   ....[101]....
        /*053c*/ 	.word	0x00003c10


	//   ....[102]....
        /*0540*/ 	.word	0x00003c50


	//   ....[103]....
        /*0544*/ 	.word	0x00003c70


	//   ....[104]....
        /*0548*/ 	.word	0x00003c90


	//   ....[105]....
        /*054c*/ 	.word	0x00003d80


	//   ....[106]....
        /*0550*/ 	.word	0x00003db0


	//   ....[107]....
        /*0554*/ 	.word	0x00003dc0


	//   ....[108]....
        /*0558*/ 	.word	0x00003de0


	//   ....[109]....
        /*055c*/ 	.word	0x00003e20


	//   ....[110]....
        /*0560*/ 	.word	0x00003e50


	//   ....[111]....
        /*0564*/ 	.word	0x00003e90


	//   ....[112]....
        /*0568*/ 	.word	0x00003eb0


	//   ....[113]....
        /*056c*/ 	.word	0x00003ed0


	//   ....[114]....
        /*0570*/ 	.word	0x00003fb0


	//   ....[115]....
        /*0574*/ 	.word	0x00003fd0


	//   ....[116]....
        /*0578*/ 	.word	0x00003fe0


	//   ....[117]....
        /*057c*/ 	.word	0x00004000


	//   ....[118]....
        /*0580*/ 	.word	0x00004040


	//   ....[119]....
        /*0584*/ 	.word	0x00004080


	//   ....[120]....
        /*0588*/ 	.word	0x000040c0


	//   ....[121]....
        /*058c*/ 	.word	0x000040e0


	//   ....[122]....
        /*0590*/ 	.word	0x00004100


	//   ....[123]....
        /*0594*/ 	.word	0x000041e0


	//   ....[124]....
        /*0598*/ 	.word	0x00004200


	//   ....[125]....
        /*059c*/ 	.word	0x00004210


	//   ....[126]....
        /*05a0*/ 	.word	0x00004240


	//   ....[127]....
        /*05a4*/ 	.word	0x00004270


	//   ....[128]....
        /*05a8*/ 	.word	0x000042a0


	//   ....[129]....
        /*05ac*/ 	.word	0x000042e0


	//   ....[130]....
        /*05b0*/ 	.word	0x00004300


	//   ....[131]....
        /*05b4*/ 	.word	0x00004320


	//   ....[132]....
        /*05b8*/ 	.word	0x00004410


	//   ....[133]....
        /*05bc*/ 	.word	0x00004430


	//   ....[134]....
        /*05c0*/ 	.word	0x00004440


	//   ....[135]....
        /*05c4*/ 	.word	0x00004460


	//   ....[136]....
        /*05c8*/ 	.word	0x000044a0


	//   ....[137]....
        /*05cc*/ 	.word	0x000044d0


	//   ....[138]....
        /*05d0*/ 	.word	0x00004510


	//   ....[139]....
        /*05d4*/ 	.word	0x00004530


	//   ....[140]....
        /*05d8*/ 	.word	0x00004550


	//   ....[141]....
        /*05dc*/ 	.word	0x00004630


	//   ....[142]....
        /*05e0*/ 	.word	0x00004b50


	//   ....[143]....
        /*05e4*/ 	.word	0x00004e70


	//   ....[144]....
        /*05e8*/ 	.word	0x00004f20


	//   ....[145]....
        /*05ec*/ 	.word	0x00004fd0


	//   ....[146]....
        /*05f0*/ 	.word	0x00005080


	//   ....[147]....
        /*05f4*/ 	.word	0x00005130


	//   ....[148]....
        /*05f8*/ 	.word	0x000051e0


	//   ....[149]....
        /*05fc*/ 	.word	0x00005290


	//   ....[150]....
        /*0600*/ 	.word	0x00005340


	//   ....[151]....
        /*0604*/ 	.word	0x000053f0


	//   ....[152]....
        /*0608*/ 	.word	0x000054a0


	//   ....[153]....
        /*060c*/ 	.word	0x00005550


	//   ....[154]....
        /*0610*/ 	.word	0x00005600


	//   ....[155]....
        /*0614*/ 	.word	0x000056b0


	//   ....[156]....
        /*0618*/ 	.word	0x00005760


	//   ....[157]....
        /*061c*/ 	.word	0x00005810


	//   ....[158]....
        /*0620*/ 	.word	0x00005a10


	//   ....[159]....
        /*0624*/ 	.word	0x00005b30


	//   ....[160]....
        /*0628*/ 	.word	0x00005c50


	//   ....[161]....
        /*062c*/ 	.word	0x00005d70


	//   ....[162]....
        /*0630*/ 	.word	0x00005e90


	//   ....[163]....
        /*0634*/ 	.word	0x00005fb0


	//   ....[164]....
        /*0638*/ 	.word	0x000060d0


	//   ....[165]....
        /*063c*/ 	.word	0x000061e0


	//   ....[166]....
        /*0640*/ 	.word	0x000062e0


	//   ....[167]....
        /*0644*/ 	.word	0x000063e0


	//   ....[168]....
        /*0648*/ 	.word	0x000064e0


	//   ....[169]....
        /*064c*/ 	.word	0x000065e0


	//   ....[170]....
        /*0650*/ 	.word	0x000066e0


	//   ....[171]....
        /*0654*/ 	.word	0x000067e0


	//   ....[172]....
        /*0658*/ 	.word	0x000068d0


	//   ....[173]....
        /*065c*/ 	.word	0x00006940


	//   ....[174]....
        /*0660*/ 	.word	0x000069b0


	//   ....[175]....
        /*0664*/ 	.word	0x00006a20


	//   ....[176]....
        /*0668*/ 	.word	0x00006a90


	//   ....[177]....
        /*066c*/ 	.word	0x00006b00


	//----- nvinfo : EIATTR_VRC_CTA_INIT_COUNT
	.align		4
.L_503:
        /*0670*/ 	.byte	0x02, 0x4a
	.zero		1
	.zero		1


	//----- nvinfo : EIATTR_EXIT_INSTR_OFFSETS
	.align		4
        /*0674*/ 	.byte	0x04, 0x1c
        /*0676*/ 	.short	(.L_505 - .L_504)


	//   ....[0]....
.L_504:
        /*0678*/ 	.word	0x00001ae0


	//   ....[1]....
        /*067c*/ 	.word	0x00001e30


	//   ....[2]....
        /*0680*/ 	.word	0x00001e50


	//   ....[3]....
        /*0684*/ 	.word	0x00005820


	//   ....[4]....
        /*0688*/ 	.word	0x000068e0


	//----- nvinfo : EIATTR_MAX_THREADS
	.align		4
.L_505:
        /*068c*/ 	.byte	0x04, 0x05
        /*068e*/ 	.short	(.L_507 - .L_506)
.L_506:
        /*0690*/ 	.word	0x00000180
        /*0694*/ 	.word	0x00000001
        /*0698*/ 	.word	0x00000001


	//----- nvinfo : EIATTR_CRS_STACK_SIZE
	.align		4
.L_507:
        /*069c*/ 	.byte	0x04, 0x1e
        /*069e*/ 	.short	(.L_509 - .L_508)
.L_508:
        /*06a0*/ 	.word	0x00000000


	//----- nvinfo : EIATTR_CBANK_PARAM_SIZE
	.align		4
.L_509:
        /*06a4*/ 	.byte	0x03, 0x19
        /*06a6*/ 	.short	0x004d


	//----- nvinfo : EIATTR_PARAM_CBANK
	.align		4
        /*06a8*/ 	.byte	0x04, 0x0a
        /*06aa*/ 	.short	(.L_511 - .L_510)
	.align		4
.L_510:
        /*06ac*/ 	.word	index@(.nv.constant0._ZN3cub18CUB_300001_SM_10006detail10radix_sort29DeviceRadixSortOnesweepKernelINS1_5radix10policy_hubImNS0_8NullTypeEyE10Policy1000ELNS0_9SortOrderE0EmS6_yiiNS1_21identity_decomposer_tEEEvPT5_SC_PT3_PKSD_PT1_PKSH_PT2_PKSL_T4_iiT6_)
        /*06b0*/ 	.short	0x0380
        /*06b2*/ 	.short	0x004d


	//----- nvinfo : EIATTR_SW_WAR
	.align		4
.L_511:
        /*06b4*/ 	.byte	0x04, 0x36
        /*06b6*/ 	.short	(.L_513 - .L_512)
.L_512:
        /*06b8*/ 	.word	0x00000008
.L_513:


//--------------------- .nv.info._ZN3cub18CUB_300001_SM_10006detail10radix_sort33DeviceRadixSortExclusiveSumKernelINS1_5radix10policy_hubImNS0_8NullTypeEyE10Policy1000EyEEvPT0_ --------------------------
	.section	.nv.info._ZN3cub18CUB_300001_SM_10006detail10radix_sort33DeviceRadixSortExclusiveSumKernelINS1_5radix10policy_hubImNS0_8NullTypeEyE10Policy1000EyEEvPT0_,"",@"SHT_CUDA_INFO"
	.sectionflags	@""
	.align	4


	//----- nvinfo : EIATTR_CUDA_API_VERSION
	.align		4
        /*0000*/ 	.byte	0x04, 0x37
        /*0002*/ 	.short	(.L_515 - .L_514)
.L_514:
        /*0004*/ 	.word	0x00000082


	//----- nvinfo : EIATTR_KPARAM_INFO
	.align		4
.L_515:
        /*0008*/ 	.byte	0x04, 0x17
        /*000a*/ 	.short	(.L_517 - .L_516)
.L_516:
        /*000c*/ 	.word	0x00000000
        /*0010*/ 	.short	0x0000
        /*0012*/ 	.short	0x0000
        /*0014*/ 	.byte	0x00, 0xf5, 0x21, 0x00


	//----- nvinfo : EIATTR_SPARSE_MMA_MASK
	.align		4
.L_517:
        /*0018*/ 	.byte	0x03, 0x50
        /*001a*/ 	.short	0x0000


	//----- nvinfo : EIATTR_MAXREG_COUNT
	.align		4
        /*001c*/ 	.byte	0x03, 0x1b
        /*001e*/ 	.short	0x00ff


	//----- nvinfo : EIATTR_NUM_BARRIERS
	.align		4
        /*0020*/ 	.byte	0x02, 0x4c
        /*0022*/ 	.byte	0x01
	.zero		1


	//----- nvinfo : EIATTR_MERCURY_ISA_VERSION
	.align		4
        /*0024*/ 	.byte	0x03, 0x5f
        /*0026*/ 	.short	0x0101


	//----- nvinfo : EIATTR_COOP_GROUP_MASK_REGIDS
	.align		4
        /*0028*/ 	.byte	0x04, 0x29
        /*002a*/ 	.short	(.L_519 - .L_518)


	//   ....[0]....
.L_518:
        /*002c*/ 	.word	0xffffffff


	//   ....[1]....
        /*0030*/ 	.word	0xffffffff


	//   ....[2]....
        /*0034*/ 	.word	0xffffffff


	//   ....[3]....
        /*0038*/ 	.word	0xffffffff


	//   ....[4]....
        /*003c*/ 	.word	0xffffffff


	//   ....[5]....
        /*0040*/ 	.word	0xffffffff


	//   ....[6]....
        /*0044*/ 	.word	0xffffffff


	//   ....[7]....
        /*0048*/ 	.word	0xffffffff


	//   ....[8]....
        /*004c*/ 	.word	0xffffffff


	//   ....[9]....
        /*0050*/ 	.word	0xffffffff


	//   ....[10]....
        /*0054*/ 	.word	0x05000015


	//   ....[11]....
        /*0058*/ 	.word	0x05000015


	//   ....[12]....
        /*005c*/ 	.word	0x05000015


	//   ....[13]....
        /*0060*/ 	.word	0x05000015


	//   ....[14]....
        /*0064*/ 	.word	0x05000015


	//   ....[15]....
        /*0068*/ 	.word	0x05000015


	//   ....[16]....
        /*006c*/ 	.word	0x05000015


	//   ....[17]....
        /*0070*/ 	.word	0x05000015


	//   ....[18]....
        /*0074*/ 	.word	0x05000015


	//   ....[19]....
        /*0078*/ 	.word	0x05000015


	//----- nvinfo : EIATTR_COOP_GROUP_INSTR_OFFSETS
	.align		4
.L_519:
        /*007c*/ 	.byte	0x04, 0x28
        /*007e*/ 	.short	(.L_521 - .L_520)


	//   ....[0]....
.L_520:
        /*0080*/ 	.word	0x00000250


	//   ....[1]....
        /*0084*/ 	.word	0x00000260


	//   ....[2]....
        /*0088*/ 	.word	0x000002a0


	//   ....[3]....
        /*008c*/ 	.word	0x000002c0


	//   ....[4]....
        /*0090*/ 	.word	0x00000310


	//   ....[5]....
        /*0094*/ 	.word	0x00000320


	//   ....[6]....
        /*0098*/ 	.word	0x00000360


	//   ....[7]....
        /*009c*/ 	.word	0x00000380


	//   ....[8]....
        /*00a0*/ 	.word	0x000003d0


	//   ....[9]....
        /*00a4*/ 	.word	0x000003e0


	//   ....[10]....
        /*00a8*/ 	.word	0x00000660


	//   ....[11]....
        /*00ac*/ 	.word	0x000006b0


	//   ....[12]....
        /*00b0*/ 	.word	0x00000740


	//   ....[13]....
        /*00b4*/ 	.word	0x00000790


	//   ....[14]....
        /*00b8*/ 	.word	0x00000820


	//   ....[15]....
        /*00bc*/ 	.word	0x00000870


	//   ....[16]....
        /*00c0*/ 	.word	0x00000900


	//   ....[17]....
        /*00c4*/ 	.word	0x00000950


	//   ....[18]....
        /*00c8*/ 	.word	0x000009e0


	//   ....[19]....
        /*00cc*/ 	.word	0x00000a30


	//----- nvinfo : EIATTR_VRC_CTA_INIT_COUNT
	.align		4
.L_521:
        /*00d0*/ 	.byte	0x02, 0x4a
	.zero		1
	.zero		1


	//----- nvinfo : EIATTR_EXIT_INSTR_OFFSETS
	.align		4
        /*00d4*/ 	.byte	0x04, 0x1c
        /*00d6*/ 	.short	(.L_523 - .L_522)


	//   ....[0]....
.L_522:
        /*00d8*/ 	.word	0x000005d0


	//   ....[1]....
        /*00dc*/ 	.word	0x00000600


	//----- nvinfo : EIATTR_CRS_STACK_SIZE
	.align		4
.L_523:
        /*00e0*/ 	.byte	0x04, 0x1e
        /*00e2*/ 	.short	(.L_525 - .L_524)
.L_524:
        /*00e4*/ 	.word	0x00000000


	//----- nvinfo : EIATTR_CBANK_PARAM_SIZE
	.align		4
.L_525:
        /*00e8*/ 	.byte	0x03, 0x19
        /*00ea*/ 	.short	0x0008


	//----- nvinfo : EIATTR_PARAM_CBANK
	.align		4
        /*00ec*/ 	.byte	0x04, 0x0a
        /*00ee*/ 	.short	(.L_527 - .L_526)
	.align		4
.L_526:
        /*00f0*/ 	.word	index@(.nv.constant0._ZN3cub18CUB_300001_SM_10006detail10radix_sort33DeviceRadixSortExclusiveSumKernelINS1_5radix10policy_hubImNS0_8NullTypeEyE10Policy1000EyEEvPT0_)
        /*00f4*/ 	.short	0x0380
        /*00f6*/ 	.short	0x0008


	//----- nvinfo : EIATTR_SW_WAR
	.align		4
.L_527:
        /*00f8*/ 	.byte	0x04, 0x36
        /*00fa*/ 	.short	(.L_529 - .L_528)
.L_528:
        /*00fc*/ 	.word	0x00000008
.L_529:


//--------------------- .nv.info._ZN3cub18CUB_300001_SM_10006detail10radix_sort30DeviceRadixSortHistogramKernelINS1_5radix10policy_hubImNS0_8NullTypeEyE10Policy1000ELNS0_9SortOrderE0EmyNS1_21identity_decomposer_tEEEvPT2_PKT1_SB_iiT3_ --------------------------
	.section	.nv.info._ZN3cub18CUB_300001_SM_10006detail10radix_sort30DeviceRadixSortHistogramKernelINS1_5radix10policy_hubImNS0_8NullTypeEyE10Policy1000ELNS0_9SortOrderE0EmyNS1_21identity_decomposer_tEEEvPT2_PKT1_SB_iiT3_,"",@"SHT_CUDA_INFO"
	.sectionflags	@""
	.align	4


	//----- nvinfo : EIATTR_CUDA_API_VERSION
	.align		4
        /*0000*/ 	.byte	0x04, 0x37
        /*0002*/ 	.short	(.L_531 - .L_530)
.L_530:
        /*0004*/ 	.word	0x00000082


	//----- nvinfo : EIATTR_KPARAM_INFO
	.align		4
.L_531:
        /*0008*/ 	.byte	0x04, 0x17
        /*000a*/ 	.short	(.L_533 - .L_532)
.L_532:
        /*000c*/ 	.word	0x00000000
        /*0010*/ 	.short	0x0005
        /*0012*/ 	.short	0x0020
        /*0014*/ 	.byte	0x00, 0xf0, 0x05, 0x00


	//----- nvinfo : EIATTR_KPARAM_INFO
	.align		4
.L_533:
        /*0018*/ 	.byte	0x04, 0x17
        /*001a*/ 	.short	(.L_535 - .L_534)
.L_534:
        /*001c*/ 	.word	0x00000000
        /*0020*/ 	.short	0x0004
        /*0022*/ 	.short	0x001c
        /*0024*/ 	.byte	0x00, 0xf0, 0x11, 0x00


	//----- nvinfo : EIATTR_KPARAM_INFO
	.align		4
.L_535:
        /*0028*/ 	.byte	0x04, 0x17
        /*002a*/ 	.short	(.L_537 - .L_536)
.L_536:
        /*002c*/ 	.word	0x00000000
        /*0030*/ 	.short	0x0003
        /*0032*/ 	.short	0x0018
        /*0034*/ 	.byte	0x00, 0xf0, 0x11, 0x00


	//----- nvinfo : EIATTR_KPARAM_INFO
	.align		4
.L_537:
        /*0038*/ 	.byte	0x04, 0x17
        /*003a*/ 	.short	(.L_539 - .L_538)
.L_538:
        /*003c*/ 	.word	0x00000000
        /*0040*/ 	.short	0x0002
        /*0042*/ 	.short	0x0010
        /*0044*/ 	.byte	0x00, 0xf0, 0x21, 0x00


	//----- nvinfo : EIATTR_KPARAM_INFO
	.align		4
.L_539:
        /*0048*/ 	.byte	0x04, 0x17
        /*004a*/ 	.short	(.L_541 - .L_540)
.L_540:
        /*004c*/ 	.word	0x00000000
        /*0050*/ 	.short	0x0001
        /*0052*/ 	.short	0x0008
        /*0054*/ 	.byte	0x00, 0xf5, 0x21, 0x00


	//----- nvinfo : EIATTR_KPARAM_INFO
	.align		4
.L_541:
        /*0058*/ 	.byte	0x04, 0x17
        /*005a*/ 	.short	(.L_543 - .L_542)
.L_542:
        /*005c*/ 	.word	0x00000000
        /*0060*/ 	.short	0x0000
        /*0062*/ 	.short	0x0000
        /*0064*/ 	.byte	0x00, 0xf5, 0x21, 0x00


	//----- nvinfo : EIATTR_SPARSE_MMA_MASK
	.align		4
.L_543:
        /*0068*/ 	.byte	0x03, 0x50
        /*006a*/ 	.short	0x0000


	//----- nvinfo : EIATTR_MAXREG_COUNT
	.align		4
        /*006c*/ 	.byte	0x03, 0x1b
        /*006e*/ 	.short	0x00ff


	//----- nvinfo : EIATTR_NUM_BARRIERS
	.align		4
        /*0070*/ 	.byte	0x02, 0x4c
        /*0072*/ 	.byte	0x01
	.zero		1


	//----- nvinfo : EIATTR_MERCURY_ISA_VERSION
	.align		4
        /*0074*/ 	.byte	0x03, 0x5f
        /*0076*/ 	.short	0x0101


	//----- nvinfo : EIATTR_VRC_CTA_INIT_COUNT
	.align		4
        /*0078*/ 	.byte	0x02, 0x4a
	.zero		1
	.zero		1


	//----- nvinfo : EIATTR_EXIT_INSTR_OFFSETS
	.align		4
        /*007c*/ 	.byte	0x04, 0x1c
        /*007e*/ 	.short	(.L_545 - .L_544)


	//   ....[0]....
.L_544:
        /*0080*/ 	.word	0x00000040


	//   ....[1]....
        /*0084*/ 	.word	0x00002fb0


	//----- nvinfo : EIATTR_MAX_THREADS
	.align		4
.L_545:
        /*0088*/ 	.byte	0x04, 0x05
        /*008a*/ 	.short	(.L_547 - .L_546)
.L_546:
        /*008c*/ 	.word	0x00000080
        /*0090*/ 	.word	0x00000001
        /*0094*/ 	.word	0x00000001


	//----- nvinfo : EIATTR_CRS_STACK_SIZE
	.align		4
.L_547:
        /*0098*/ 	.byte	0x04, 0x1e
        /*009a*/ 	.short	(.L_549 - .L_548)
.L_548:
        /*009c*/ 	.word	0x00000000


	//----- nvinfo : EIATTR_CBANK_PARAM_SIZE
	.align		4
.L_549:
        /*00a0*/ 	.byte	0x03, 0x19
        /*00a2*/ 	.short	0x0021


	//----- nvinfo : EIATTR_PARAM_CBANK
	.align		4
        /*00a4*/ 	.byte	0x04, 0x0a
        /*00a6*/ 	.short	(.L_551 - .L_550)
	.align		4
.L_550:
        /*00a8*/ 	.word	index@(.nv.constant0._ZN3cub18CUB_300001_SM_10006detail10radix_sort30DeviceRadixSortHistogramKernelINS1_5radix10policy_hubImNS0_8NullTypeEyE10Policy1000ELNS0_9SortOrderE0EmyNS1_21identity_decomposer_tEEEvPT2_PKT1_SB_iiT3_)
        /*00ac*/ 	.short	0x0380
        /*00ae*/ 	.short	0x0021


	//----- nvinfo : EIATTR_SW_WAR
	.align		4
.L_551:
        /*00b0*/ 	.byte	0x04, 0x36
        /*00b2*/ 	.short	(.L_553 - .L_552)
.L_552:
        /*00b4*/ 	.word	0x00000008
.L_553:


//--------------------- .nv.info._ZN3cub18CUB_300001_SM_10006detail10radix_sort31DeviceRadixSortSingleTileKernelINS1_5radix10policy_hubImNS0_8NullTypeEyE10Policy1000ELNS0_9SortOrderE0EmS6_yNS1_21identity_decomposer_tEEEvPKT1_PSB_PKT2_PSF_T3_iiT4_ --------------------------
	.section	.nv.info._ZN3cub18CUB_300001_SM_10006detail10radix_sort31DeviceRadixSortSingleTileKernelINS1_5radix10policy_hubImNS0_8NullTypeEyE10Policy1000ELNS0_9SortOrderE0EmS6_yNS1_21identity_decomposer_tEEEvPKT1_PSB_PKT2_PSF_T3_iiT4_,"",@"SHT_CUDA_INFO"
	.sectionflags	@""
	.align	4


	//----- nvinfo : EIATTR_CUDA_API_VERSION
	.align		4
        /*0000*/ 	.byte	0x04, 0x37
        /*0002*/ 	.short	(.L_555 - .L_554)
.L_554:
        /*0004*/ 	.word	0x00000082


	//----- nvinfo : EIATTR_KPARAM_INFO
	.align		4
.L_555:
        /*0008*/ 	.byte	0x04, 0x17
        /*000a*/ 	.short	(.L_557 - .L_556)
.L_556:
        /*000c*/ 	.word	0x00000000
        /*0010*/ 	.short	0x0007
        /*0012*/ 	.short	0x0030
        /*0014*/ 	.byte	0x00, 0xf0, 0x05, 0x00


	//----- nvinfo : EIATTR_KPARAM_INFO
	.align		4
.L_557:
        /*0018*/ 	.byte	0x04, 0x17
        /*001a*/ 	.short	(.L_559 - .L_558)
.L_558:
        /*001c*/ 	.word	0x00000000
        /*0020*/ 	.short	0x0006
        /*0022*/ 	.short	0x002c
        /*0024*/ 	.byte	0x00, 0xf0, 0x11, 0x00


	//----- nvinfo : EIATTR_KPARAM_INFO
	.align		4
.L_559:
        /*0028*/ 	.byte	0x04, 0x17
        /*002a*/ 	.short	(.L_561 - .L_560)
.L_560:
        /*002c*/ 	.word	0x00000000
        /*0030*/ 	.short	0x0005
        /*0032*/ 	.short	0x0028
        /*0034*/ 	.byte	0x00, 0xf0, 0x11, 0x00


	//----- nvinfo : EIATTR_KPARAM_INFO
	.align		4
.L_561:
        /*0038*/ 	.byte	0x04, 0x17
        /*003a*/ 	.short	(.L_563 - .L_562)
.L_562:
        /*003c*/ 	.word	0x00000000
        /*0040*/ 	.short	0x0004
        /*0042*/ 	.short	0x0020
        /*0044*/ 	.byte	0x00, 0xf0, 0x21, 0x00


	//----- nvinfo : EIATTR_KPARAM_INFO
	.align		4
.L_563:
        /*0048*/ 	.byte	0x04, 0x17
        /*004a*/ 	.short	(.L_565 - .L_564)
.L_564:
        /*004c*/ 	.word	0x00000000
        /*0050*/ 	.short	0x0003
        /*0052*/ 	.short	0x0018
        /*0054*/ 	.byte	0x00, 0xf5, 0x21, 0x00


	//----- nvinfo : EIATTR_KPARAM_INFO
	.align		4
.L_565:
        /*0058*/ 	.byte	0x04, 0x17
        /*005a*/ 	.short	(.L_567 - .L_566)
.L_566:
        /*005c*/ 	.word	0x00000000
        /*0060*/ 	.short	0x0002
        /*0062*/ 	.short	0x0010
        /*0064*/ 	.byte	0x00, 0xf5, 0x21, 0x00


	//----- nvinfo : EIATTR_KPARAM_INFO
	.align		4
.L_567:
        /*0068*/ 	.byte	0x04, 0x17
        /*006a*/ 	.short	(.L_569 - .L_568)
.L_568:
        /*006c*/ 	.word	0x00000000
        /*0070*/ 	.short	0x0001
        /*0072*/ 	.short	0x0008
        /*0074*/ 	.byte	0x00, 0xf5, 0x21, 0x00


	//----- nvinfo : EIATTR_KPARAM_INFO
	.align		4
.L_569:
        /*0078*/ 	.byte	0x04, 0x17
        /*007a*/ 	.short	(.L_571 - .L_570)
.L_570:
        /*007c*/ 	.word	0x00000000
        /*0080*/ 	.short	0x0000
        /*0082*/ 	.short	0x0000
        /*0084*/ 	.byte	0x00, 0xf5, 0x21, 0x00


	//----- nvinfo : EIATTR_SPARSE_MMA_MASK
	.align		4
.L_571:
        /*0088*/ 	.byte	0x03, 0x50
        /*008a*/ 	.short	0x0000


	//----- nvinfo : EIATTR_MAXREG_COUNT
	.align		4
        /*008c*/ 	.byte	0x03, 0x1b
        /*008e*/ 	.short	0x00ff


	//----- nvinfo : EIATTR_NUM_BARRIERS
	.align		4
        /*0090*/ 	.byte	0x02, 0x4c
        /*0092*/ 	.byte	0x01
	.zero		1


	//----- nvinfo : EIATTR_MERCURY_ISA_VERSION
	.align		4
        /*0094*/ 	.byte	0x03, 0x5f
        /*0096*/ 	.short	0x0101


	//----- nvinfo : EIATTR_COOP_GROUP_MASK_REGIDS
	.align		4
        /*0098*/ 	.byte	0x04, 0x29
        /*009a*/ 	.short	(.L_573 - .L_572)


	//   ....[0]....
.L_572:
        /*009c*/ 	.word	0xffffffff


	//   ....[1]....
        /*00a0*/ 	.word	0xffffffff


	//   ....[2]....
        /*00a4*/ 	.word	0xffffffff


	//   ....[3]....
        /*00a8*/ 	.word	0xffffffff


	//   ....[4]....
        /*00ac*/ 	.word	0xffffffff


	//----- nvinfo : EIATTR_COOP_GROUP_INSTR_OFFSETS
	.align		4
.L_573:
        /*00b0*/ 	.byte	0x04, 0x28
        /*00b2*/ 	.short	(.L_575 - .L_574)


	//   ....[0]....
.L_574:
        /*00b4*/ 	.word	0x000010b0


	//   ....[1]....
        /*00b8*/ 	.word	0x000010d0


	//   ....[2]....
        /*00bc*/ 	.word	0x000010f0


	//   ....[3]....
        /*00c0*/ 	.word	0x00001110


	//   ....[4]....
        /*00c4*/ 	.word	0x00001130


	//----- nvinfo : EIATTR_VRC_CTA_INIT_COUNT
	.align		4
.L_575:
        /*00c8*/ 	.byte	0x02, 0x4a
	.zero		1
	.zero		1


	//----- nvinfo : EIATTR_EXIT_INSTR_OFFSETS
	.align		4
        /*00cc*/ 	.byte	0x04, 0x1c
        /*00ce*/ 	.short	(.L_577 - .L_576)


	//   ....[0]....
.L_576:
        /*00d0*/ 	.word	0x00001f00


	//   ....[1]....
        /*00d4*/ 	.word	0x00001f30


	//----- nvinfo : EIATTR_MAX_THREADS
	.align		4
.L_577:
        /*00d8*/ 	.byte	0x04, 0x05
        /*00da*/ 	.short	(.L_579 - .L_578)
.L_578:
        /*00dc*/ 	.word	0x00000100
        /*00e0*/ 	.word	0x00000001
        /*00e4*/ 	.word	0x00000001


	//----- nvinfo : EIATTR_CBANK_PARAM_SIZE
	.align		4
.L_579:
        /*00e8*/ 	.byte	0x03, 0x19
        /*00ea*/ 	.short	0x0031


	//----- nvinfo : EIATTR_PARAM_CBANK
	.align		4
        /*00ec*/ 	.byte	0x04, 0x0a
        /*00ee*/ 	.short	(.L_581 - .L_580)
	.align		4
.L_580:
        /*00f0*/ 	.word	index@(.nv.constant0._ZN3cub18CUB_300001_SM_10006detail10radix_sort31DeviceRadixSortSingleTileKernelINS1_5radix10policy_hubImNS0_8NullTypeEyE10Policy1000ELNS0_9SortOrderE0EmS6_yNS1_21identity_decomposer_tEEEvPKT1_PSB_PKT2_PSF_T3_iiT4_)
        /*00f4*/ 	.short	0x0380
        /*00f6*/ 	.short	0x0031


	//----- nvinfo : EIATTR_SW_WAR
	.align		4
.L_581:
        /*00f8*/ 	.byte	0x04, 0x36
        /*00fa*/ 	.short	(.L_583 - .L_582)
.L_582:
        /*00fc*/ 	.word	0x00000008
.L_583:


//--------------------- .nv.info._ZN3cub18CUB_300001_SM_10006detail8for_each13static_kernelINS2_12policy_hub_t12policy_500_tEmN6thrust24THRUST_300001_SM_1000_NS8cuda_cub20__uninitialized_fill7functorINS7_10device_ptrI7double2EESC_EEEEvT0_T1_ --------------------------
	.section	.nv.info._ZN3cub18CUB_300001_SM_10006detail8for_each13static_kernelINS2_12policy_hub_t12policy_500_tEmN6thrust24THRUST_300001_SM_1000_NS8cuda_cub20__uninitialized_fill7functorINS7_10device_ptrI7double2EESC_EEEEvT0_T1_,"",@"SHT_CUDA_INFO"
	.sectionflags	@""
	.align	4


	//----- nvinfo : EIATTR_CUDA_API_VERSION
	.align		4
        /*0000*/ 	.byte	0x04, 0x37
        /*0002*/ 	.short	(.L_585 - .L_584)
.L_584:
        /*0004*/ 	.word	0x00000082


	//----- nvinfo : EIATTR_KPARAM_INFO
	.align		4
.L_585:
        /*0008*/ 	.byte	0x04, 0x17
        /*000a*/ 	.short	(.L_587 - .L_586)
.L_586:
        /*000c*/ 	.word	0x00000000
        /*0010*/ 	.short	0x0001
        /*0012*/ 	.short	0x0010
        /*0014*/ 	.byte	0x00, 0xf0, 0x81, 0x00


	//----- nvinfo : EIATTR_KPARAM_INFO
	.align		4
.L_587:
        /*0018*/ 	.byte	0x04, 0x17
        /*001a*/ 	.short	(.L_589 - .L_588)
.L_588:
        /*001c*/ 	.word	0x00000000
        /*0020*/ 	.short	0x0000
        /*0022*/ 	.short	0x0000
        /*0024*/ 	.byte	0x00, 0xf0, 0x21, 0x00


	//----- nvinfo : EIATTR_SPARSE_MMA_MASK
	.align		4
.L_589:
        /*0028*/ 	.byte	0x03, 0x50
        /*002a*/ 	.short	0x0000


	//----- nvinfo : EIATTR_MAXREG_COUNT
	.align		4
        /*002c*/ 	.byte	0x03, 0x1b
        /*002e*/ 	.short	0x00ff


	//----- nvinfo : EIATTR_MERCURY_ISA_VERSION
	.align		4
        /*0030*/ 	.byte	0x03, 0x5f
        /*0032*/ 	.short	0x0101


	//----- nvinfo : EIATTR_VRC_CTA_INIT_COUNT
	.align		4
        /*0034*/ 	.byte	0x02, 0x4a
	.zero		1
	.zero		1


	//----- nvinfo : EIATTR_EXIT_INSTR_OFFSETS
	.align		4
        /*0038*/ 	.byte	0x04, 0x1c
        /*003a*/ 	.short	(.L_591 - .L_590)


	//   ....[0]....
.L_590:
        /*003c*/ 	.word	0x00000140


	//   ....[1]....
        /*0040*/ 	.word	0x00000250


	//   ....[2]....
        /*0044*/ 	.word	0x00000290


	//----- nvinfo : EIATTR_MAX_THREADS
	.align		4
.L_591:
        /*0048*/ 	.byte	0x04, 0x05
        /*004a*/ 	.short	(.L_593 - .L_592)
.L_592:
        /*004c*/ 	.word	0x00000100
        /*0050*/ 	.word	0x00000001
        /*0054*/ 	.word	0x00000001


	//----- nvinfo : EIATTR_CBANK_PARAM_SIZE
	.align		4
.L_593:
        /*0058*/ 	.byte	0x03, 0x19
        /*005a*/ 	.short	0x0030


	//----- nvinfo : EIATTR_PARAM_CBANK
	.align		4
        /*005c*/ 	.byte	0x04, 0x0a
        /*005e*/ 	.short	(.L_595 - .L_594)
	.align		4
.L_594:
        /*0060*/ 	.word	index@(.nv.constant0._ZN3cub18CUB_300001_SM_10006detail8for_each13static_kernelINS2_12policy_hub_t12policy_500_tEmN6thrust24THRUST_300001_SM_1000_NS8cuda_cub20__uninitialized_fill7functorINS7_10device_ptrI7double2EESC_EEEEvT0_T1_)
        /*0064*/ 	.short	0x0380
        /*0066*/ 	.short	0x0030


	//----- nvinfo : EIATTR_SW_WAR
	.align		4
.L_595:
        /*0068*/ 	.byte	0x04, 0x36
        /*006a*/ 	.short	(.L_597 - .L_596)
.L_596:
        /*006c*/ 	.word	0x00000008
.L_597:


//--------------------- .nv.info._ZN3cub18CUB_300001_SM_10006detail8for_each13static_kernelINS2_12policy_hub_t12policy_500_tEmN6thrust24THRUST_300001_SM_1000_NS8cuda_cub20__uninitialized_fill7functorINS7_10device_ptrIiEEiEEEEvT0_T1_ --------------------------
	.section	.nv.info._ZN3cub18CUB_300001_SM_10006detail8for_each13static_kernelINS2_12policy_hub_t12policy_500_tEmN6thrust24THRUST_300001_SM_1000_NS8cuda_cub20__uninitialized_fill7functorINS7_10device_ptrIiEEiEEEEvT0_T1_,"",@"SHT_CUDA_INFO"
	.sectionflags	@""
	.align	4


	//----- nvinfo : EIATTR_CUDA_API_VERSION
	.align		4
        /*0000*/ 	.byte	0x04, 0x37
        /*0002*/ 	.short	(.L_599 - .L_598)
.L_598:
        /*0004*/ 	.word	0x00000082


	//----- nvinfo : EIATTR_KPARAM_INFO
	.align		4
.L_599:
        /*0008*/ 	.byte	0x04, 0x17
        /*000a*/ 	.short	(.L_601 - .L_600)
.L_600:
        /*000c*/ 	.word	0x00000000
        /*0010*/ 	.short	0x0001
        /*0012*/ 	.short	0x0008
        /*0014*/ 	.byte	0x00, 0xf0, 0x41, 0x00


	//----- nvinfo : EIATTR_KPARAM_INFO
	.align		4
.L_601:
        /*0018*/ 	.byte	0x04, 0x17
        /*001a*/ 	.short	(.L_603 - .L_602)
.L_602:
        /*001c*/ 	.word	0x00000000
        /*0020*/ 	.short	0x0000
        /*0022*/ 	.short	0x0000
        /*0024*/ 	.byte	0x00, 0xf0, 0x21, 0x00


	//----- nvinfo : EIATTR_SPARSE_MMA_MASK
	.align		4
.L_603:
        /*0028*/ 	.byte	0x03, 0x50
        /*002a*/ 	.short	0x0000


	//----- nvinfo : EIATTR_MAXREG_COUNT
	.align		4
        /*002c*/ 	.byte	0x03, 0x1b
        /*002e*/ 	.short	0x00ff


	//----- nvinfo : EIATTR_MERCURY_ISA_VERSION
	.align		4
        /*0030*/ 	.byte	0x03, 0x5f
        /*0032*/ 	.short	0x0101


	//----- nvinfo : EIATTR_VRC_CTA_INIT_COUNT
	.align		4
        /*0034*/ 	.byte	0x02, 0x4a
	.zero		1
	.zero		1


	//----- nvinfo : EIATTR_EXIT_INSTR_OFFSETS
	.align		4
        /*0038*/ 	.byte	0x04, 0x1c
        /*003a*/ 	.short	(.L_605 - .L_604)


	//   ....[0]....
.L_604:
        /*003c*/ 	.word	0x00000130


	//   ....[1]....
        /*0040*/ 	.word	0x00000230


	//   ....[2]....
        /*0044*/ 	.word	0x00000260


	//----- nvinfo : EIATTR_MAX_THREADS
	.align		4
.L_605:
        /*0048*/ 	.byte	0x04, 0x05
        /*004a*/ 	.short	(.L_607 - .L_606)
.L_606:
        /*004c*/ 	.word	0x00000100
        /*0050*/ 	.word	0x00000001
        /*0054*/ 	.word	0x00000001


	//----- nvinfo : EIATTR_CBANK_PARAM_SIZE
	.align		4
.L_607:
        /*0058*/ 	.byte	0x03, 0x19
        /*005a*/ 	.short	0x0018


	//----- nvinfo : EIATTR_PARAM_CBANK
	.align		4
        /*005c*/ 	.byte	0x04, 0x0a
        /*005e*/ 	.short	(.L_609 - .L_608)
	.align		4
.L_608:
        /*0060*/ 	.word	index@(.nv.constant0._ZN3cub18CUB_300001_SM_10006detail8for_each13static_kernelINS2_12policy_hub_t12policy_500_tEmN6thrust24THRUST_300001_SM_1000_NS8cuda_cub20__uninitialized_fill7functorINS7_10device_ptrIiEEiEEEEvT0_T1_)
        /*0064*/ 	.short	0x0380
        /*0066*/ 	.short	0x0018


	//----- nvinfo : EIATTR_SW_WAR
	.align		4
.L_609:
        /*0068*/ 	.byte	0x04, 0x36
        /*006a*/ 	.short	(.L_611 - .L_610)
.L_610:
        /*006c*/ 	.word	0x00000008
.L_611:


//--------------------- .nv.info._ZN3cub18CUB_300001_SM_10006detail8for_each13static_kernelINS2_12policy_hub_t12policy_500_tEmN6thrust24THRUST_300001_SM_1000_NS8cuda_cub20__uninitialized_fill7functorINS7_10device_ptrImEEmEEEEvT0_T1_ --------------------------
	.section	.nv.info._ZN3cub18CUB_300001_SM_10006detail8for_each13static_kernelINS2_12policy_hub_t12policy_500_tEmN6thrust24THRUST_300001_SM_1000_NS8cuda_cub20__uninitialized_fill7functorINS7_10device_ptrImEEmEEEEvT0_T1_,"",@"SHT_CUDA_INFO"
	.sectionflags	@""
	.align	4


	//----- nvinfo : EIATTR_CUDA_API_VERSION
	.align		4
        /*0000*/ 	.byte	0x04, 0x37
        /*0002*/ 	.short	(.L_613 - .L_612)
.L_612:
        /*0004*/ 	.word	0x00000082


	//----- nvinfo : EIATTR_KPARAM_INFO
	.align		4
.L_613:
        /*0008*/ 	.byte	0x04, 0x17
        /*000a*/ 	.short	(.L_615 - .L_614)
.L_614:
        /*000c*/ 	.word	0x00000000
        /*0010*/ 	.short	0x0001
        /*0012*/ 	.short	0x0008
        /*0014*/ 	.byte	0x00, 0xf0, 0x41, 0x00


	//----- nvinfo : EIATTR_KPARAM_INFO
	.align		4
.L_615:
        /*0018*/ 	.byte	0x04, 0x17
        /*001a*/ 	.short	(.L_617 - .L_616)
.L_616:
        /*001c*/ 	.word	0x00000000
        /*0020*/ 	.short	0x0000
        /*0022*/ 	.short	0x0000
        /*0024*/ 	.byte	0x00, 0xf0, 0x21, 0x00


	//----- nvinfo : EIATTR_SPARSE_MMA_MASK
	.align		4
.L_617:
        /*0028*/ 	.byte	0x03, 0x50
        /*002a*/ 	.short	0x0000


	//----- nvinfo : EIATTR_MAXREG_COUNT
	.align		4
        /*002c*/ 	.byte	0x03, 0x1b
        /*002e*/ 	.short	0x00ff


	//----- nvinfo : EIATTR_MERCURY_ISA_VERSION
	.align		4
        /*0030*/ 	.byte	0x03, 0x5f
        /*0032*/ 	.short	0x0101


	//----- nvinfo : EIATTR_VRC_CTA_INIT_COUNT
	.align		4
        /*0034*/ 	.byte	0x02, 0x4a
	.zero		1
	.zero		1


	//----- nvinfo : EIATTR_EXIT_INSTR_OFFSETS
	.align		4
        /*0038*/ 	.byte	0x04, 0x1c
        /*003a*/ 	.short	(.L_619 - .L_618)


	//   ....[0]....
.L_618:
        /*003c*/ 	.word	0x00000130


	//   ....[1]....
        /*0040*/ 	.word	0x00000230


	//   ....[2]....
        /*0044*/ 	.word	0x00000260


	//----- nvinfo : EIATTR_MAX_THREADS
	.align		4
.L_619:
        /*0048*/ 	.byte	0x04, 0x05
        /*004a*/ 	.short	(.L_621 - .L_620)
.L_620:
        /*004c*/ 	.word	0x00000100
        /*0050*/ 	.word	0x00000001
        /*0054*/ 	.word	0x00000001


	//----- nvinfo : EIATTR_CBANK_PARAM_SIZE
	.align		4
.L_621:
        /*0058*/ 	.byte	0x03, 0x19
        /*005a*/ 	.short	0x0018


	//----- nvinfo : EIATTR_PARAM_CBANK
	.align		4
        /*005c*/ 	.byte	0x04, 0x0a
        /*005e*/ 	.short	(.L_623 - .L_622)
	.align		4
.L_622:
        /*0060*/ 	.word	index@(.nv.constant0._ZN3cub18CUB_300001_SM_10006detail8for_each13static_kernelINS2_12policy_hub_t12policy_500_tEmN6thrust24THRUST_300001_SM_1000_NS8cuda_cub20__uninitialized_fill7functorINS7_10device_ptrImEEmEEEEvT0_T1_)
        /*0064*/ 	.short	0x0380
        /*0066*/ 	.short	0x0018


	//----- nvinfo : EIATTR_SW_WAR
	.align		4
.L_623:
        /*0068*/ 	.byte	0x04, 0x36
        /*006a*/ 	.short	(.L_625 - .L_624)
.L_624:
        /*006c*/ 	.word	0x00000008
.L_625:


//--------------------- .nv.info._ZN3cub18CUB_300001_SM_10006detail11EmptyKernelIvEEvv --------------------------
	.section	.nv.info._ZN3cub18CUB_300001_SM_10006detail11EmptyKernelIvEEvv,"",@"SHT_CUDA_INFO"
	.sectionflags	@""
	.align	4


	//----- nvinfo : EIATTR_CUDA_API_VERSION
	.align		4
        /*0000*/ 	.byte	0x04, 0x37
        /*0002*/ 	.short	(.L_627 - .L_626)
.L_626:
        /*0004*/ 	.word	0x00000082


	//----- nvinfo : EIATTR_SPARSE_MMA_MASK
	.align		4
.L_627:
        /*0008*/ 	.byte	0x03, 0x50
        /*000a*/ 	.short	0x0000


	//----- nvinfo : EIATTR_MAXREG_COUNT
	.align		4
        /*000c*/ 	.byte	0x03, 0x1b
        /*000e*/ 	.short	0x00ff


	//----- nvinfo : EIATTR_MERCURY_ISA_VERSION
	.align		4
        /*0010*/ 	.byte	0x03, 0x5f
        /*0012*/ 	.short	0x0101


	//----- nvinfo : EIATTR_VRC_CTA_INIT_COUNT
	.align		4
        /*0014*/ 	.byte	0x02, 0x4a
	.zero		1
	.zero		1


	//----- nvinfo : EIATTR_EXIT_INSTR_OFFSETS
	.align		4
        /*0018*/ 	.byte	0x04, 0x1c
        /*001a*/ 	.short	(.L_629 - .L_628)


	//   ....[0]....
.L_628:
        /*001c*/ 	.word	0x00000010


	//----- nvinfo : EIATTR_SW_WAR
	.align		4
.L_629:
        /*0020*/ 	.byte	0x04, 0x36
        /*0022*/ 	.short	(.L_631 - .L_630)
.L_630:
        /*0024*/ 	.word	0x00000008
.L_631:


//--------------------- .nv.info._ZN6thrust24THRUST_300001_SM_1000_NS8cuda_cub4core6detail13_kernel_agentINS1_15__reduce_by_key16ReduceByKeyAgentINS0_6detail15normal_iteratorINS0_10device_ptrImEEEENS9_I7double2EESB_NS8_ISD_EEN4cuda3std3__48equal_toImEEN12Trajectories19cuDoubleComplex_addEPllEEJSB_SD_SB_SE_SM_N3cub18CUB_300001_SM_100024ReduceByKeyScanTileStateISC_lLb0EEESJ_SL_llEEEvDpT0_ --------------------------
	.section	.nv.info._ZN6thrust24THRUST_300001_SM_1000_NS8cuda_cub4core6detail13_kernel_agentINS1_15__reduce_by_key16ReduceByKeyAgentINS0_6detail15normal_iteratorINS0_10device_ptrImEEEENS9_I7double2EESB_NS8_ISD_EEN4cuda3std3__48equal_toImEEN12Trajectories19cuDoubleComplex_addEPllEEJSB_SD_SB_SE_SM_N3cub18CUB_300001_SM_100024ReduceByKeyScanTileStateISC_lLb0EEESJ_SL_llEEEvDpT0_,"",@"SHT_CUDA_INFO"
	.sectionflags	@""
	.align	4


	//----- nvinfo : EIATTR_CUDA_API_VERSION
	.align		4
        /*0000*/ 	.byte	0x04, 0x37
        /*0002*/ 	.short	(.L_633 - .L_632)
.L_632:
        /*0004*/ 	.word	0x00000082


	//----- nvinfo : EIATTR_KPARAM_INFO
	.align		4
.L_633:
        /*0008*/ 	.byte	0x04, 0x17
        /*000a*/ 	.short	(.L_635 - .L_634)
.L_634:
        /*000c*/ 	.word	0x00000000
        /*0010*/ 	.short	0x0009
        /*0012*/ 	.short	0x0050
        /*0014*/ 	.byte	0x00, 0xf0, 0x21, 0x00


	//----- nvinfo : EIATTR_KPARAM_INFO
	.align		4
.L_635:
        /*0018*/ 	.byte	0x04, 0x17
        /*001a*/ 	.short	(.L_637 - .L_636)
.L_636:
        /*001c*/ 	.word	0x00000000
        /*0020*/ 	.short	0x0008
        /*0022*/ 	.short	0x0048
        /*0024*/ 	.byte	0x00, 0xf0, 0x21, 0x00


	//----- nvinfo : EIATTR_KPARAM_INFO
	.align		4
.L_637:
        /*0028*/ 	.byte	0x04, 0x17
        /*002a*/ 	.short	(.L_639 - .L_638)
.L_638:
        /*002c*/ 	.word	0x00000000
        /*0030*/ 	.short	0x0007
        /*0032*/ 	.short	0x0041
        /*0034*/ 	.byte	0x00, 0xf0, 0x05, 0x00


	//----- nvinfo : EIATTR_KPARAM_INFO
	.align		4
.L_639:
        /*0038*/ 	.byte	0x04, 0x17
        /*003a*/ 	.short	(.L_641 - .L_640)
.L_640:
        /*003c*/ 	.word	0x00000000
        /*0040*/ 	.short	0x0006
        /*0042*/ 	.short	0x0040
        /*0044*/ 	.byte	0x00, 0xf0, 0x05, 0x00


	//----- nvinfo : EIATTR_KPARAM_INFO
	.align		4
.L_641:
        /*0048*/ 	.byte	0x04, 0x17
        /*004a*/ 	.short	(.L_643 - .L_642)
.L_642:
        /*004c*/ 	.word	0x00000000
        /*0050*/ 	.short	0x0005
        /*0052*/ 	.short	0x0028
        /*0054*/ 	.byte	0x00, 0xf0, 0x61, 0x00


	//----- nvinfo : EIATTR_KPARAM_INFO
	.align		4
.L_643:
        /*0058*/ 	.byte	0x04, 0x17
        /*005a*/ 	.short	(.L_645 - .L_644)
.L_644:
        /*005c*/ 	.word	0x00000000
        /*0060*/ 	.short	0x0004
        /*0062*/ 	.short	0x0020
        /*0064*/ 	.byte	0x00, 0xf5, 0x21, 0x00


	//----- nvinfo : EIATTR_KPARAM_INFO
	.align		4
.L_645:
        /*0068*/ 	.byte	0x04, 0x17
        /*006a*/ 	.short	(.L_647 - .L_646)
.L_646:
        /*006c*/ 	.word	0x00000000
        /*0070*/ 	.short	0x0003
        /*0072*/ 	.short	0x0018
        /*0074*/ 	.byte	0x00, 0xf0, 0x21, 0x00


	//----- nvinfo : EIATTR_KPARAM_INFO
	.align		4
.L_647:
        /*0078*/ 	.byte	0x04, 0x17
        /*007a*/ 	.short	(.L_649 - .L_648)
.L_648:
        /*007c*/ 	.word	0x00000000
        /*0080*/ 	.short	0x0002
        /*0082*/ 	.short	0x0010
        /*0084*/ 	.byte	0x00, 0xf0, 0x21, 0x00


	//----- nvinfo : EIATTR_KPARAM_INFO
	.align		4
.L_649:
        /*0088*/ 	.byte	0x04, 0x17
        /*008a*/ 	.short	(.L_651 - .L_650)
.L_650:
        /*008c*/ 	.word	0x00000000
        /*0090*/ 	.short	0x0001
        /*0092*/ 	.short	0x0008
        /*0094*/ 	.byte	0x00, 0xf0, 0x21, 0x00


	//----- nvinfo : EIATTR_KPARAM_INFO
	.align		4
.L_651:
        /*0098*/ 	.byte	0x04, 0x17
        /*009a*/ 	.short	(.L_653 - .L_652)
.L_652:
        /*009c*/ 	.word	0x00000000
        /*00a0*/ 	.short	0x0000
        /*00a2*/ 	.short	0x0000
        /*00a4*/ 	.byte	0x00, 0xf0, 0x21, 0x00


	//----- nvinfo : EIATTR_SPARSE_MMA_MASK
	.align		4
.L_653:
        /*00a8*/ 	.byte	0x03, 0x50
        /*00aa*/ 	.short	0x0000


	//----- nvinfo : EIATTR_MAXREG_COUNT
	.align		4
        /*00ac*/ 	.byte	0x03, 0x1b
        /*00ae*/ 	.short	0x00ff


	//----- nvinfo : EIATTR_NUM_BARRIERS
	.align		4
        /*00b0*/ 	.byte	0x02, 0x4c
        /*00b2*/ 	.byte	0x01
	.zero		1


	//----- nvinfo : EIATTR_MERCURY_ISA_VERSION
	.align		4
        /*00b4*/ 	.byte	0x03, 0x5f
        /*00b6*/ 	.short	0x0101


	//----- nvinfo : EIATTR_COOP_GROUP_MASK_REGIDS
	.align		4
        /*00b8*/ 	.byte	0x04, 0x29
        /*00ba*/ 	.short	(.L_655 - .L_654)


	//   ....[0]....
.L_654:
        /*00bc*/ 	.word	0xffffffff


	//   ....[1]....
        /*00c0*/ 	.word	0xffffffff


	//   ....[2]....
        /*00c4*/ 	.word	0xffffffff


	//   ....[3]....
        /*00c8*/ 	.word	0xffffffff


	//   ....[4]....
        /*00cc*/ 	.word	0xffffffff


	//   ....[5]....
        /*00d0*/ 	.word	0xffffffff


	//   ....[6]....
        /*00d4*/ 	.word	0xffffffff


	//   ....[7]....
        /*00d8*/ 	.word	0xffffffff


	//   ....[8]....
        /*00dc*/ 	.word	0xffffffff


	//   ....[9]....
        /*00e0*/ 	.word	0xffffffff


	//   ....[10]....
        /*00e4*/ 	.word	0xffffffff


	//   ....[11]....
        /*00e8*/ 	.word	0xffffffff


	//   ....[12]....
        /*00ec*/ 	.word	0xffffffff


	//   ....[13]....
        /*00f0*/ 	.word	0xffffffff


	//   ....[14]....
        /*00f4*/ 	.word	0xffffffff


	//   ....[15]....
        /*00f8*/ 	.word	0xffffffff


	//   ....[16]....
        /*00fc*/ 	.word	0xffffffff


	//   ....[17]....
        /*0100*/ 	.word	0xffffffff


	//   ....[18]....
        /*0104*/ 	.word	0xffffffff


	//   ....[19]....
        /*0108*/ 	.word	0xffffffff


	//   ....[20]....
        /*010c*/ 	.word	0xffffffff


	//   ....[21]....
        /*0110*/ 	.word	0xffffffff


	//   ....[22]....
        /*0114*/ 	.word	0xffffffff


	//   ....[23]....
        /*0118*/ 	.word	0xffffffff


	//   ....[24]....
        /*011c*/ 	.word	0xffffffff


	//   ....[25]....
        /*0120*/ 	.word	0xffffffff


	//   ....[26]....
        /*0124*/ 	.word	0xffffffff


	//   ....[27]....
        /*0128*/ 	.word	0xffffffff


	//   ....[28]....
        /*012c*/ 	.word	0xffffffff


	//   ....[29]....
        /*0130*/ 	.word	0xffffffff


	//   ....[30]....
        /*0134*/ 	.word	0xffffffff


	//   ....[31]....
        /*0138*/ 	.word	0xffffffff


	//   ....[32]....
        /*013c*/ 	.word	0xffffffff


	//   ....[33]....
        /*0140*/ 	.word	0xffffffff


	//   ....[34]....
        /*0144*/ 	.word	0xffffffff


	//   ....[35]....
        /*0148*/ 	.word	0xffffffff


	//   ....[36]....
        /*014c*/ 	.word	0xffffffff


	//   ....[37]....
        /*0150*/ 	.word	0xffffffff


	//   ....[38]....
        /*0154*/ 	.word	0xffffffff


	//   ....[39]....
        /*0158*/ 	.word	0xffffffff


	//   ....[40]....
        /*015c*/ 	.word	0xffffffff


	//   ....[41]....
        /*0160*/ 	.word	0xffffffff


	//   ....[42]....
        /*0164*/ 	.word	0xffffffff


	//   ....[43]....
        /*0168*/ 	.word	0xffffffff


	//   ....[44]....
        /*016c*/ 	.word	0xffffffff


	//   ....[45]....
        /*0170*/ 	.word	0xffffffff


	//   ....[46]....
        /*0174*/ 	.word	0xffffffff


	//   ....[47]....
        /*0178*/ 	.word	0xffffffff


	//   ....[48]....
        /*017c*/ 	.word	0xffffffff


	//   ....[49]....
        /*0180*/ 	.word	0xffffffff


	//   ....[50]....
        /*0184*/ 	.word	0xffffffff


	//   ....[51]....
        /*0188*/ 	.word	0xffffffff


	//   ....[52]....
        /*018c*/ 	.word	0xffffffff


	//   ....[53]....
        /*0190*/ 	.word	0xffffffff


	//   ....[54]....
        /*0194*/ 	.word	0xffffffff


	//   ....[55]....
        /*0198*/ 	.word	0xffffffff


	//   ....[56]....
        /*019c*/ 	.word	0xffffffff


	//   ....[57]....
        /*01a0*/ 	.word	0xffffffff


	//   ....[58]....
        /*01a4*/ 	.word	0xffffffff


	//   ....[59]....
        /*01a8*/ 	.word	0xffffffff


	//   ....[60]....
        /*01ac*/ 	.word	0xffffffff


	//   ....[61]....
        /*01b0*/ 	.word	0xffffffff


	//   ....[62]....
        /*01b4*/ 	.word	0xffffffff


	//   ....[63]....
        /*01b8*/ 	.word	0xffffffff


	//   ....[64]....
        /*01bc*/ 	.word	0xffffffff


	//   ....[65]....
        /*01c0*/ 	.word	0xffffffff


	//   ....[66]....
        /*01c4*/ 	.word	0xffffffff


	//   ....[67]....
        /*01c8*/ 	.word	0xffffffff


	//   ....[68]....
        /*01cc*/ 	.word	0xffffffff


	//   ....[69]....
        /*01d0*/ 	.word	0xffffffff


	//   ....[70]....
        /*01d4*/ 	.word	0xffffffff


	//   ....[71]....
        /*01d8*/ 	.word	0xffffffff


	//   ....[72]....
        /*01dc*/ 	.word	0xffffffff


	//   ....[73]....
        /*01e0*/ 	.word	0xffffffff


	//   ....[74]....
        /*01e4*/ 	.word	0xffffffff


	//   ....[75]....
        /*01e8*/ 	.word	0xffffffff


	//   ....[76]....
        /*01ec*/ 	.word	0xffffffff


	//   ....[77]....
        /*01f0*/ 	.word	0xffffffff


	//   ....[78]....
        /*01f4*/ 	.word	0xffffffff


	//   ....[79]....
        /*01f8*/ 	.word	0xffffffff


	//   ....[80]....
        /*01fc*/ 	.word	0xffffffff


	//   ....[81]....
        /*0200*/ 	.word	0xffffffff


	//   ....[82]....
        /*0204*/ 	.word	0xffffffff


	//   ....[83]....
        /*0208*/ 	.word	0xffffffff


	//   ....[84]....
        /*020c*/ 	.word	0xffffffff


	//   ....[85]....
        /*0210*/ 	.word	0xffffffff


	//   ....[86]....
        /*0214*/ 	.word	0xffffffff


	//   ....[87]....
        /*0218*/ 	.word	0xffffffff


	//   ....[88]....
        /*021c*/ 	.word	0xffffffff


	//   ....[89]....
        /*0220*/ 	.word	0xffffffff


	//   ....[90]....
        /*0224*/ 	.word	0xffffffff


	//   ....[91]....
        /*0228*/ 	.word	0xffffffff


	//   ....[92]....
        /*022c*/ 	.word	0xffffffff


	//   ....[93]....
        /*0230*/ 	.word	0xffffffff


	//   ....[94]....
        /*0234*/ 	.word	0xffffffff


	//   ....[95]....
        /*0238*/ 	.word	0xffffffff


	//   ....[96]....
        /*023c*/ 	.word	0xffffffff


	//   ....[97]....
        /*0240*/ 	.word	0xffffffff


	//   ....[98]....
        /*0244*/ 	.word	0xffffffff


	//   ....[99]....
        /*0248*/ 	.word	0xffffffff


	//   ....[100]....
        /*024c*/ 	.word	0xffffffff


	//   ....[101]....
        /*0250*/ 	.word	0xffffffff


	//   ....[102]....
        /*0254*/ 	.word	0xffffffff


	//   ....[103]....
        /*0258*/ 	.word	0xffffffff


	//   ....[104]....
        /*025c*/ 	.word	0xffffffff


	//   ....[105]....
        /*0260*/ 	.word	0xffffffff


	//   ....[106]....
        /*0264*/ 	.word	0xffffffff


	//   ....[107]....
        /*0268*/ 	.word	0xffffffff


	//   ....[108]....
        /*026c*/ 	.word	0xffffffff


	//   ....[109]....
        /*0270*/ 	.word	0xffffffff


	//   ....[110]....
        /*0274*/ 	.word	0xffffffff


	//   ....[111]....
        /*0278*/ 	.word	0xffffffff


	//   ....[112]....
        /*027c*/ 	.word	0xffffffff


	//   ....[113]....
        /*0280*/ 	.word	0xffffffff


	//   ....[114]....
        /*0284*/ 	.word	0xffffffff


	//   ....[115]....
        /*0288*/ 	.word	0xffffffff


	//   ....[116]....
        /*028c*/ 	.word	0xffffffff


	//   ....[117]....
        /*0290*/ 	.word	0xffffffff


	//   ....[118]....
        /*0294*/ 	.word	0xffffffff


	//   ....[119]....
        /*0298*/ 	.word	0xffffffff


	//   ....[120]....
        /*029c*/ 	.word	0xffffffff


	//   ....[121]....
        /*02a0*/ 	.word	0xffffffff


	//   ....[122]....
        /*02a4*/ 	.word	0xffffffff


	//   ....[123]....
        /*02a8*/ 	.word	0xffffffff


	//   ....[124]....
        /*02ac*/ 	.word	0xffffffff


	//   ....[125]....
        /*02b0*/ 	.word	0xffffffff


	//   ....[126]....
        /*02b4*/ 	.word	0xffffffff


	//   ....[127]....
        /*02b8*/ 	.word	0xffffffff


	//   ....[128]....
        /*02bc*/ 	.word	0xffffffff


	//   ....[129]....
        /*02c0*/ 	.word	0xffffffff


	//   ....[130]....
        /*02c4*/ 	.word	0xffffffff


	//   ....[131]....
        /*02c8*/ 	.word	0xffffffff


	//   ....[132]....
        /*02cc*/ 	.word	0xffffffff


	//   ....[133]....
        /*02d0*/ 	.word	0xffffffff


	//   ....[134]....
        /*02d4*/ 	.word	0xffffffff


	//   ....[135]....
        /*02d8*/ 	.word	0xffffffff


	//   ....[136]....
        /*02dc*/ 	.word	0xffffffff


	//   ....[137]....
        /*02e0*/ 	.word	0xffffffff


	//   ....[138]....
        /*02e4*/ 	.word	0xffffffff


	//   ....[139]....
        /*02e8*/ 	.word	0xffffffff


	//   ....[140]....
        /*02ec*/ 	.word	0xffffffff


	//   ....[141]....
        /*02f0*/ 	.word	0xffffffff


	//   ....[142]....
        /*02f4*/ 	.word	0xffffffff


	//   ....[143]....
        /*02f8*/ 	.word	0xffffffff


	//   ....[144]....
        /*02fc*/ 	.word	0xffffffff


	//   ....[145]....
        /*0300*/ 	.word	0xffffffff


	//   ....[146]....
        /*0304*/ 	.word	0xffffffff


	//   ....[147]....
        /*0308*/ 	.word	0xffffffff


	//   ....[148]....
        /*030c*/ 	.word	0xffffffff


	//   ....[149]....
        /*0310*/ 	.word	0xffffffff


	//   ....[150]....
        /*0314*/ 	.word	0xffffffff


	//   ....[151]....
        /*0318*/ 	.word	0xffffffff


	//   ....[152]....
        /*031c*/ 	.word	0xffffffff


	//   ....[153]....
        /*0320*/ 	.word	0xffffffff


	//   ....[154]....
        /*0324*/ 	.word	0xffffffff


	//   ....[155]....
        /*0328*/ 	.word	0xffffffff


	//   ....[156]....
        /*032c*/ 	.word	0xffffffff


	//   ....[157]....
        /*0330*/ 	.word	0xffffffff


	//   ....[158]....
        /*0334*/ 	.word	0xffffffff


	//   ....[159]....
        /*0338*/ 	.word	0xffffffff


	//   ....[160]....
        /*033c*/ 	.word	0xffffffff


	//   ....[161]....
        /*0340*/ 	.word	0xffffffff


	//   ....[162]....
        /*0344*/ 	.word	0xffffffff


	//   ....[163]....
        /*0348*/ 	.word	0xffffffff


	//   ....[164]....
        /*034c*/ 	.word	0xffffffff


	//   ....[165]....
        /*0350*/ 	.word	0xffffffff


	//   ....[166]....
        /*0354*/ 	.word	0xffffffff


	//   ....[167]....
        /*0358*/ 	.word	0xffffffff


	//   ....[168]....
        /*035c*/ 	.word	0xffffffff


	//   ....[169]....
        /*0360*/ 	.word	0xffffffff


	//   ....[170]....
        /*0364*/ 	.word	0xffffffff


	//   ....[171]....
        /*0368*/ 	.word	0xffffffff


	//   ....[172]....
        /*036c*/ 	.word	0xffffffff


	//   ....[173]....
        /*0370*/ 	.word	0xffffffff


	//   ....[174]....
        /*0374*/ 	.word	0xffffffff


	//   ....[175]....
        /*0378*/ 	.word	0xffffffff


	//   ....[176]....
        /*037c*/ 	.word	0xffffffff


	//   ....[177]....
        /*0380*/ 	.word	0xffffffff


	//   ....[178]....
        /*0384*/ 	.word	0xffffffff


	//   ....[179]....
        /*0388*/ 	.word	0xffffffff


	//   ....[180]....
        /*038c*/ 	.word	0xffffffff


	//   ....[181]....
        /*0390*/ 	.word	0xffffffff


	//   ....[182]....
        /*0394*/ 	.word	0xffffffff


	//   ....[183]....
        /*0398*/ 	.word	0xffffffff


	//   ....[184]....
        /*039c*/ 	.word	0xffffffff


	//   ....[185]....
        /*03a0*/ 	.word	0xffffffff


	//   ....[186]....
        /*03a4*/ 	.word	0xffffffff


	//   ....[187]....
        /*03a8*/ 	.word	0xffffffff


	//   ....[188]....
        /*03ac*/ 	.word	0xffffffff


	//   ....[189]....
        /*03b0*/ 	.word	0xffffffff


	//   ....[190]....
        /*03b4*/ 	.word	0xffffffff


	//   ....[191]....
        /*03b8*/ 	.word	0xffffffff


	//   ....[192]....
        /*03bc*/ 	.word	0xffffffff


	//   ....[193]....
        /*03c0*/ 	.word	0xffffffff


	//   ....[194]....
        /*03c4*/ 	.word	0xffffffff


	//   ....[195]....
        /*03c8*/ 	.word	0xffffffff


	//   ....[196]....
        /*03cc*/ 	.word	0xffffffff


	//   ....[197]....
        /*03d0*/ 	.word	0xffffffff


	//   ....[198]....
        /*03d4*/ 	.word	0xffffffff


	//   ....[199]....
        /*03d8*/ 	.word	0xffffffff


	//   ....[200]....
        /*03dc*/ 	.word	0xffffffff


	//   ....[201]....
        /*03e0*/ 	.word	0xffffffff


	//   ....[202]....
        /*03e4*/ 	.word	0xffffffff


	//   ....[203]....
        /*03e8*/ 	.word	0xffffffff


	//   ....[204]....
        /*03ec*/ 	.word	0xffffffff


	//   ....[205]....
        /*03f0*/ 	.word	0xffffffff


	//   ....[206]....
        /*03f4*/ 	.word	0xffffffff


	//   ....[207]....
        /*03f8*/ 	.word	0xffffffff


	//   ....[208]....
        /*03fc*/ 	.word	0xffffffff


	//   ....[209]....
        /*0400*/ 	.word	0xffffffff


	//   ....[210]....
        /*0404*/ 	.word	0xffffffff


	//   ....[211]....
        /*0408*/ 	.word	0xffffffff


	//   ....[212]....
        /*040c*/ 	.word	0xffffffff


	//   ....[213]....
        /*0410*/ 	.word	0xffffffff


	//   ....[214]....
        /*0414*/ 	.word	0xffffffff


	//   ....[215]....
        /*0418*/ 	.word	0xffffffff


	//   ....[216]....
        /*041c*/ 	.word	0xffffffff


	//   ....[217]....
        /*0420*/ 	.word	0xffffffff


	//   ....[218]....
        /*0424*/ 	.word	0xffffffff


	//   ....[219]....
        /*0428*/ 	.word	0xffffffff


	//   ....[220]....
        /*042c*/ 	.word	0xffffffff


	//   ....[221]....
        /*0430*/ 	.word	0xffffffff


	//   ....[222]....
        /*0434*/ 	.word	0xffffffff


	//   ....[223]....
        /*0438*/ 	.word	0xffffffff


	//   ....[224]....
        /*043c*/ 	.word	0xffffffff


	//   ....[225]....
        /*0440*/ 	.word	0xffffffff


	//   ....[226]....
        /*0444*/ 	.word	0xffffffff


	//   ....[227]....
        /*0448*/ 	.word	0xffffffff


	//   ....[228]....
        /*044c*/ 	.word	0xffffffff


	//   ....[229]....
        /*0450*/ 	.word	0xffffffff


	//   ....[230]....
        /*0454*/ 	.word	0xffffffff


	//   ....[231]....
        /*0458*/ 	.word	0xffffffff


	//   ....[232]....
        /*045c*/ 	.word	0xffffffff


	//   ....[233]....
        /*0460*/ 	.word	0xffffffff


	//   ....[234]....
        /*0464*/ 	.word	0xffffffff


	//   ....[235]....
        /*0468*/ 	.word	0xffffffff


	//   ....[236]....
        /*046c*/ 	.word	0xffffffff


	//   ....[237]....
        /*0470*/ 	.word	0xffffffff


	//   ....[238]....
        /*0474*/ 	.word	0xffffffff


	//   ....[239]....
        /*0478*/ 	.word	0xffffffff


	//   ....[240]....
        /*047c*/ 	.word	0xffffffff


	//   ....[241]....
        /*0480*/ 	.word	0xffffffff


	//   ....[242]....
        /*0484*/ 	.word	0xffffffff


	//   ....[243]....
        /*0488*/ 	.word	0xffffffff


	//   ....[244]....
        /*048c*/ 	.word	0xffffffff


	//   ....[245]....
        /*0490*/ 	.word	0xffffffff


	//   ....[246]....
        /*0494*/ 	.word	0xffffffff


	//   ....[247]....
        /*0498*/ 	.word	0xffffffff


	//   ....[248]....
        /*049c*/ 	.word	0xffffffff


	//   ....[249]....
        /*04a0*/ 	.word	0xffffffff


	//   ....[250]....
        /*04a4*/ 	.word	0xffffffff


	//   ....[251]....
        /*04a8*/ 	.word	0xffffffff


	//   ....[252]....
        /*04ac*/ 	.word	0xffffffff


	//   ....[253]....
        /*04b0*/ 	.word	0xffffffff


	//   ....[254]....
        /*04b4*/ 	.word	0xffffffff


	//   ....[255]....
        /*04b8*/ 	.word	0xffffffff


	//   ....[0]....
        /*04bc*/ 	.word	0xffffffff


	//   ....[1]....
        /*04c0*/ 	.word	0xffffffff


	//   ....[2]....
        /*04c4*/ 	.word	0xffffffff


	//   ....[3]....
        /*04c8*/ 	.word	0xffffffff


	//   ....[4]....
        /*04cc*/ 	.word	0xffffffff


	//   ....[5]....
        /*04d0*/ 	.word	0xffffffff


	//   ....[6]....
        /*04d4*/ 	.word	0xffffffff


	//   ....[7]....
        /*04d8*/ 	.word	0xffffffff


	//   ....[8]....
        /*04dc*/ 	.word	0xffffffff


	//   ....[9]....
        /*04e0*/ 	.word	0xffffffff


	//   ....[10]....
        /*04e4*/ 	.word	0xffffffff


	//   ....[11]....
        /*04e8*/ 	.word	0xffffffff


	//   ....[12]....
        /*04ec*/ 	.word	0xffffffff


	//   ....[13]....
        /*04f0*/ 	.word	0xffffffff


	//   ....[14]....
        /*04f4*/ 	.word	0xffffffff


	//   ....[15]....
        /*04f8*/ 	.word	0xffffffff


	//   ....[16]....
        /*04fc*/ 	.word	0xffffffff


	//   ....[17]....
        /*0500*/ 	.word	0xffffffff


	//   ....[18]....
        /*0504*/ 	.word	0xffffffff


	//   ....[19]....
        /*0508*/ 	.word	0xffffffff


	//   ....[20]....
        /*050c*/ 	.word	0xffffffff


	//   ....[21]....
        /*0510*/ 	.word	0xffffffff


	//   ....[22]....
        /*0514*/ 	.word	0xffffffff


	//   ....[23]....
        /*0518*/ 	.word	0xffffffff


	//   ....[24]....
        /*051c*/ 	.word	0xffffffff


	//   ....[25]....
        /*0520*/ 	.word	0xffffffff


	//   ....[26]....
        /*0524*/ 	.word	0xffffffff


	//   ....[27]....
        /*0528*/ 	.word	0xffffffff


	//   ....[28]....
        /*052c*/ 	.word	0x0500003e


	//   ....[29]....
        /*0530*/ 	.word	0x0500003e


	//   ....[30]....
        /*0534*/ 	.word	0x0500003e


	//   ....[31]....
        /*0538*/ 	.word	0x0500003e


	//   ....[32]....
        /*053c*/ 	.word	0x0500003e


	//   ....[33]....
        /*0540*/ 	.word	0x0500003e


	//   ....[34]....
        /*0544*/ 	.word	0x0500003e


	//   ....[35]....
        /*0548*/ 	.word	0x0500003e


	//   ....[36]....
        /*054c*/ 	.word	0x0500003e


	//   ....[37]....
        /*0550*/ 	.word	0x0500003e


	//   ....[38]....
        /*0554*/ 	.word	0x0500003e


	//   ....[39]....
        /*0558*/ 	.word	0x0500003e


	//   ....[40]....
        /*055c*/ 	.word	0x0500003e


	//   ....[41]....
        /*0560*/ 	.word	0x0500003e


	//   ....[42]....
        /*0564*/ 	.word	0x0500003e


	//   ....[43]....
        /*0568*/ 	.word	0x0500003e


	//   ....[44]....
        /*056c*/ 	.word	0x0500003e


	//   ....[45]....
        /*0570*/ 	.word	0x0500003e


	//   ....[46]....
        /*0574*/ 	.word	0x0500003e


	//   ....[47]....
        /*0578*/ 	.word	0x0500003e


	//   ....[48]....
        /*057c*/ 	.word	0x0500003e


	//   ....[49]....
        /*0580*/ 	.word	0x0500003e


	//   ....[50]....
        /*0584*/ 	.word	0x0500003e


	//   ....[51]....
        /*0588*/ 	.word	0x0500003e


	//   ....[52]....
        /*058c*/ 	.word	0x0500003e


	//   ....[53]....
        /*0590*/ 	.word	0x0500003e


	//   ....[54]....
        /*0594*/ 	.word	0x0500003e


	//   ....[55]....
        /*0598*/ 	.word	0x0500003e


	//   ....[56]....
        /*059c*/ 	.word	0x0500003e


	//   ....[57]....
        /*05a0*/ 	.word	0x0500003e


	//   ....[58]....
        /*05a4*/ 	.word	0x0500003e


	//   ....[59]....
        /*05a8*/ 	.word	0x0500003e


	//   ....[60]....
        /*05ac*/ 	.word	0x0500003e


	//   ....[61]....
        /*05b0*/ 	.word	0x0500003e


	//   ....[62]....
        /*05b4*/ 	.word	0x0500003e


	//   ....[63]....
        /*05b8*/ 	.word	0x0500003e


	//   ....[64]....
        /*05bc*/ 	.word	0x0500003e


	//   ....[65]....
        /*05c0*/ 	.word	0x0500003e


	//   ....[66]....
        /*05c4*/ 	.word	0x0500003e


	//   ....[67]....
        /*05c8*/ 	.word	0x0500003e


	//   ....[68]....
        /*05cc*/ 	.word	0x0500003e


	//   ....[69]....
        /*05d0*/ 	.word	0x0500003e


	//   ....[70]....
        /*05d4*/ 	.word	0x0500003e


	//   ....[71]....
        /*05d8*/ 	.word	0x0500003e


	//   ....[72]....
        /*05dc*/ 	.word	0x0500003e


	//   ....[73]....
        /*05e0*/ 	.word	0x0500003e


	//   ....[74]....
        /*05e4*/ 	.word	0x0500003e


	//   ....[75]....
        /*05e8*/ 	.word	0x0500003e


	//   ....[76]....
        /*05ec*/ 	.word	0x0500003e


	//   ....[77]....
        /*05f0*/ 	.word	0x0500003e


	//   ....[78]....
        /*05f4*/ 	.word	0x0500003e


	//   ....[79]....
        /*05f8*/ 	.word	0x0500003e


	//   ....[80]....
        /*05fc*/ 	.word	0x0500003e


	//   ....[81]....
        /*0600*/ 	.word	0x0500003e


	//   ....[82]....
        /*0604*/ 	.word	0x0500003e


	//   ....[83]....
        /*0608*/ 	.word	0x0500003e


	//   ....[84]....
        /*060c*/ 	.word	0x0500003e


	//   ....[85]....
        /*0610*/ 	.word	0x0500003e


	//   ....[86]....
        /*0614*/ 	.word	0x0500003e


	//   ....[87]....
        /*0618*/ 	.word	0x0500003e


	//   ....[88]....
        /*061c*/ 	.word	0x0500003e


	//   ....[89]....
        /*0620*/ 	.word	0x0500003e


	//   ....[90]....
        /*0624*/ 	.word	0x0500003e


	//   ....[91]....
        /*0628*/ 	.word	0x0500003e


	//   ....[92]....
        /*062c*/ 	.word	0x0500003e


	//   ....[93]....
        /*0630*/ 	.word	0x0500003e


	//   ....[94]....
        /*0634*/ 	.word	0x0500003e


	//   ....[95]....
        /*0638*/ 	.word	0x0500003e


	//   ....[96]....
        /*063c*/ 	.word	0x0500003e


	//   ....[97]....
        /*0640*/ 	.word	0x0500003e


	//   ....[98]....
        /*0644*/ 	.word	0x0500003e


	//   ....[99]....
        /*0648*/ 	.word	0x0500003e


	//   ....[100]....
        /*064c*/ 	.word	0x0500003e


	//   ....[101]....
        /*0650*/ 	.word	0x0500003e


	//   ....[102]....
        /*0654*/ 	.word	0x0500003e


	//   ....[103]....
        /*0658*/ 	.word	0x0500003e


	//   ....[104]....
        /*065c*/ 	.word	0x0500003e


	//   ....[105]....
        /*0660*/ 	.word	0x0500003e


	//   ....[106]....
        /*0664*/ 	.word	0x0500003e


	//   ....[107]....
        /*0668*/ 	.word	0x0500003e


	//   ....[108]....
        /*066c*/ 	.word	0x0500003e


	//   ....[109]....
        /*0670*/ 	.word	0x0500003e


	//   ....[110]....
        /*0674*/ 	.word	0x0500003e


	//   ....[111]....
        /*0678*/ 	.word	0x0500003e


	//   ....[112]....
        /*067c*/ 	.word	0x0500003e


	//   ....[113]....
        /*0680*/ 	.word	0x0500003e


	//   ....[114]....
        /*0684*/ 	.word	0x0500003e


	//   ....[115]....
        /*0688*/ 	.word	0x0500003e


	//   ....[116]....
        /*068c*/ 	.word	0x0500003e


	//   ....[117]....
        /*0690*/ 	.word	0x0500003e


	//   ....[118]....
        /*0694*/ 	.word	0x0500003e


	//   ....[119]....
        /*0698*/ 	.word	0x0500003e


	//   ....[120]....
        /*069c*/ 	.word	0x0500003e


	//   ....[121]....
        /*06a0*/ 	.word	0x0500003e


	//   ....[122]....
        /*06a4*/ 	.word	0x0500003e


	//   ....[123]....
        /*06a8*/ 	.word	0x0500003e


	//   ....[124]....
        /*06ac*/ 	.word	0x0500003e


	//   ....[125]....
        /*06b0*/ 	.word	0x0500003e


	//   ....[126]....
        /*06b4*/ 	.word	0x0500003e


	//   ....[127]....
        /*06b8*/ 	.word	0x0500003e


	//   ....[128]....
        /*06bc*/ 	.word	0x0500003e


	//   ....[129]....
        /*06c0*/ 	.word	0x0500003e


	//   ....[130]....
        /*06c4*/ 	.word	0x0500003e


	//   ....[131]....
        /*06c8*/ 	.word	0x0500003e


	//   ....[132]....
        /*06cc*/ 	.word	0x0500003e


	//   ....[133]....
        /*06d0*/ 	.word	0x0500003e


	//   ....[134]....
        /*06d4*/ 	.word	0x0500003e


	//   ....[135]....
        /*06d8*/ 	.word	0x0500003e


	//   ....[136]....
        /*06dc*/ 	.word	0x0500003e


	//   ....[137]....
        /*06e0*/ 	.word	0x0500003e


	//   ....[138]....
        /*06e4*/ 	.word	0x0500003e


	//   ....[139]....
        /*06e8*/ 	.word	0x0500003e


	//   ....[140]....
        /*06ec*/ 	.word	0x0500003e


	//   ....[141]....
        /*06f0*/ 	.word	0x0500003e


	//   ....[142]....
        /*06f4*/ 	.word	0x0500003e


	//   ....[143]....
        /*06f8*/ 	.word	0x0500003e


	//   ....[144]....
        /*06fc*/ 	.word	0x0500003e


	//   ....[145]....
        /*0700*/ 	.word	0x0500003e


	//   ....[146]....
        /*0704*/ 	.word	0x0500003e


	//   ....[147]....
        /*0708*/ 	.word	0x0500003e


	//   ....[148]....
        /*070c*/ 	.word	0x0500003e


	//   ....[149]....
        /*0710*/ 	.word	0x0500003e


	//   ....[150]....
        /*0714*/ 	.word	0x0500003e


	//   ....[151]....
        /*0718*/ 	.word	0x0500003e


	//   ....[152]....
        /*071c*/ 	.word	0x0500003e


	//   ....[153]....
        /*0720*/ 	.word	0x0500003e


	//   ....[154]....
        /*0724*/ 	.word	0x0500003e


	//   ....[155]....
        /*0728*/ 	.word	0x0500003e


	//   ....[156]....
        /*072c*/ 	.word	0x0500003e


	//   ....[157]....
        /*0730*/ 	.word	0x0500003e


	//   ....[158]....
        /*0734*/ 	.word	0x0500003e


	//   ....[159]....
        /*0738*/ 	.word	0x0500003e


	//   ....[160]....
        /*073c*/ 	.word	0x0500003e


	//   ....[161]....
        /*0740*/ 	.word	0x0500003e


	//   ....[162]....
        /*0744*/ 	.word	0x0500003e


	//   ....[163]....
        /*0748*/ 	.word	0x0500003e


	//   ....[164]....
        /*074c*/ 	.word	0x0500003e


	//   ....[165]....
        /*0750*/ 	.word	0x0500003e


	//   ....[166]....
        /*0754*/ 	.word	0x0500003e


	//   ....[167]....
        /*0758*/ 	.word	0x0500003e


	//   ....[168]....
        /*075c*/ 	.word	0x0500003e


	//   ....[169]....
        /*0760*/ 	.word	0x0500003e


	//   ....[170]....
        /*0764*/ 	.word	0x0500003e


	//   ....[171]....
        /*0768*/ 	.word	0x0500003e


	//   ....[172]....
        /*076c*/ 	.word	0x0500003e


	//   ....[173]....
        /*0770*/ 	.word	0x0500003e


	//   ....[174]....
        /*0774*/ 	.word	0x0500003e


	//   ....[175]....
        /*0778*/ 	.word	0x0500003e


	//   ....[176]....
        /*077c*/ 	.word	0x0500003e


	//   ....[177]....
        /*0780*/ 	.word	0x0500003e


	//   ....[178]....
        /*0784*/ 	.word	0x0500003e


	//   ....[179]....
        /*0788*/ 	.word	0x0500003e


	//   ....[180]....
        /*078c*/ 	.word	0x0500003e


	//   ....[181]....
        /*0790*/ 	.word	0x0500003e


	//   ....[182]....
        /*0794*/ 	.word	0x0500003e


	//   ....[183]....
        /*0798*/ 	.word	0x0500003e


	//   ....[184]....
        /*079c*/ 	.word	0x0500003e


	//   ....[185]....
        /*07a0*/ 	.word	0x0500003e


	//   ....[186]....
        /*07a4*/ 	.word	0x0500003e


	//   ....[187]....
        /*07a8*/ 	.word	0x0500003e


	//   ....[188]....
        /*07ac*/ 	.word	0x0500003e


	//   ....[189]....
        /*07b0*/ 	.word	0x0500003e


	//   ....[190]....
        /*07b4*/ 	.word	0x0500003e


	//   ....[191]....
        /*07b8*/ 	.word	0x0500003e


	//   ....[192]....
        /*07bc*/ 	.word	0x0500003e


	//   ....[193]....
        /*07c0*/ 	.word	0x0500003e


	//   ....[194]....
        /*07c4*/ 	.word	0x0500003e


	//   ....[195]....
        /*07c8*/ 	.word	0x0500003e


	//   ....[196]....
        /*07cc*/ 	.word	0x0500003e


	//   ....[197]....
        /*07d0*/ 	.word	0x0500003e


	//   ....[198]....
        /*07d4*/ 	.word	0x0500003e


	//   ....[199]....
        /*07d8*/ 	.word	0x0500003e


	//----- nvinfo : EIATTR_COOP_GROUP_INSTR_OFFSETS
	.align		4
.L_655:
        /*07dc*/ 	.byte	0x04, 0x28
        /*07de*/ 	.short	(.L_657 - .L_656)


	//   ....[0]....
.L_656:
        /*07e0*/ 	.word	0x00000300


	//   ....[1]....
        /*07e4*/ 	.word	0x00000380


	//   ....[2]....
        /*07e8*/ 	.word	0x00000520


	//   ....[3]....
        /*07ec*/ 	.word	0x00000560


	//   ....[4]....
        /*07f0*/ 	.word	0x00000570


	//   ....[5]....
        /*07f4*/ 	.word	0x00000580


	//   ....[6]....
        /*07f8*/ 	.word	0x00000600


	//   ....[7]....
        /*07fc*/ 	.word	0x00000620


	//   ....[8]....
        /*0800*/ 	.word	0x00000690


	//   ....[9]....
        /*0804*/ 	.word	0x000006a0


	//   ....[10]....
        /*0808*/ 	.word	0x000006b0


	//   ....[11]....
        /*080c*/ 	.word	0x000006d0


	//   ....[12]....
        /*0810*/ 	.word	0x00000710


	//   ....[13]....
        /*0814*/ 	.word	0x00000740


	//   ....[14]....
        /*0818*/ 	.word	0x000007b0


	//   ....[15]....
        /*081c*/ 	.word	0x000007e0


	//   ....[16]....
        /*0820*/ 	.word	0x00000810


	//   ....[17]....
        /*0824*/ 	.word	0x00000840


	//   ....[18]....
        /*0828*/ 	.word	0x00000870


	//   ....[19]....
        /*082c*/ 	.word	0x00000890


	//   ....[20]....
        /*0830*/ 	.word	0x000008f0


	//   ....[21]....
        /*0834*/ 	.word	0x00000930


	//   ....[22]....
        /*0838*/ 	.word	0x00000960


	//   ....[23]....
        /*083c*/ 	.word	0x00000980


	//   ....[24]....
        /*0840*/ 	.word	0x000009b0


	//   ....[25]....
        /*0844*/ 	.word	0x000009d0


	//   ....[26]....
        /*0848*/ 	.word	0x00000a30


	//   ....[27]....
        /*084c*/ 	.word	0x00000a70


	//   ....[28]....
        /*0850*/ 	.word	0x00000ab0


	//   ....[29]....
        /*0854*/ 	.word	0x00000ae0


	//   ....[30]....
        /*0858*/ 	.word	0x00000b00


	//   ....[31]....
        /*085c*/ 	.word	0x00000b20


	//   ....[32]....
        /*0860*/ 	.word	0x00000c70


	//   ....[33]....
        /*0864*/ 	.word	0x00000c90


	//   ....[34]....
        /*0868*/ 	.word	0x00000cb0


	//   ....[35]....
        /*086c*/ 	.word	0x00000cc0


	//   ....[36]....
        /*0870*/ 	.word	0x00000d50


	//   ....[37]....
        /*0874*/ 	.word	0x00000d60


	//   ....[38]....
        /*0878*/ 	.word	0x000024a0


	//   ....[39]....
        /*087c*/ 	.word	0x00002520


	//   ....[40]....
        /*0880*/ 	.word	0x000026b0


	//   ....[41]....
        /*0884*/ 	.word	0x000026e0


	//   ....[42]....
        /*0888*/ 	.word	0x00002700


	//   ....[43]....
        /*088c*/ 	.word	0x00002710


	//   ....[44]....
        /*0890*/ 	.word	0x000027d0


	//   ....[45]....
        /*0894*/ 	.word	0x00002800


	//   ....[46]....
        /*0898*/ 	.word	0x00002840


	//   ....[47]....
        /*089c*/ 	.word	0x00002860


	//   ....[48]....
        /*08a0*/ 	.word	0x00002870


	//   ....[49]....
        /*08a4*/ 	.word	0x00002890


	//   ....[50]....
        /*08a8*/ 	.word	0x00002900


	//   ....[51]....
        /*08ac*/ 	.word	0x00002930


	//   ....[52]....
        /*08b0*/ 	.word	0x00002970


	//   ....[53]....
        /*08b4*/ 	.word	0x00002990


	//   ....[54]....
        /*08b8*/ 	.word	0x000029b0


	//   ....[55]....
        /*08bc*/ 	.word	0x000029d0


	//   ....[56]....
        /*08c0*/ 	.word	0x00002a40


	//   ....[57]....
        /*08c4*/ 	.word	0x00002a60


	//   ....[58]....
        /*08c8*/ 	.word	0x00002ab0


	//   ....[59]....
        /*08cc*/ 	.word	0x00002af0


	//   ....[60]....
        /*08d0*/ 	.word	0x00002b20


	//   ....[61]....
        /*08d4*/ 	.word	0x00002b40


	//   ....[62]....
        /*08d8*/ 	.word	0x00002b70


	//   ....[63]....
        /*08dc*/ 	.word	0x00002b90


	//   ....[64]....
        /*08e0*/ 	.word	0x00002bf0


	//   ....[65]....
        /*08e4*/ 	.word	0x00002c30


	//   ....[66]....
        /*08e8*/ 	.word	0x00002c60


	//   ....[67]....
        /*08ec*/ 	.word	0x00002c80


	//   ....[68]....
        /*08f0*/ 	.word	0x00002cb0


	//   ....[69]....
        /*08f4*/ 	.word	0x00002cd0


	//   ....[70]....
        /*08f8*/ 	.word	0x00002e10


	//   ....[71]....
        /*08fc*/ 	.word	0x00002e20


	//   ....[72]....
        /*0900*/ 	.word	0x00002e30


	//   ....[73]....
        /*0904*/ 	.word	0x00002e40


	//   ....[74]....
        /*0908*/ 	.word	0x00003570


	//   ....[75]....
        /*090c*/ 	.word	0x000035a0


	//   ....[76]....
        /*0910*/ 	.word	0x00003aa0


	//   ....[77]....
        /*0914*/ 	.word	0x00003d60


	//   ....[78]....
        /*0918*/ 	.word	0x00003db0


	//   ....[79]....
        /*091c*/ 	.word	0x00003dc0


	//   ....[80]....
        /*0920*/ 	.word	0x00003e30


	//   ....[81]....
        /*0924*/ 	.word	0x00003e40


	//   ....[82]....
        /*0928*/ 	.word	0x00003e50


	//   ....[83]....
        /*092c*/ 	.word	0x00003e60


	//   ....[84]....
        /*0930*/ 	.word	0x00003f90


	//   ....[85]....
        /*0934*/ 	.word	0x00003fa0


	//   ....[86]....
        /*0938*/ 	.word	0x00004010


	//   ....[87]....
        /*093c*/ 	.word	0x00004020


	//   ....[88]....
        /*0940*/ 	.word	0x00004030


	//   ....[89]....
        /*0944*/ 	.word	0x00004040


	//   ....[90]....
        /*0948*/ 	.word	0x00004180


	//   ....[91]....
        /*094c*/ 	.word	0x00004190


	//   ....[92]....
        /*0950*/ 	.word	0x00004200


	//   ....[93]....
        /*0954*/ 	.word	0x00004210


	//   ....[94]....
        /*0958*/ 	.word	0x00004220


	//   ....[95]....
        /*095c*/ 	.word	0x00004230


	//   ....[96]....
        /*0960*/ 	.word	0x00004370


	//   ....[97]....
        /*0964*/ 	.word	0x00004380


	//   ....[98]....
        /*0968*/ 	.word	0x000043f0


	//   ....[99]....
        /*096c*/ 	.word	0x00004400


	//   ....[100]....
        /*0970*/ 	.word	0x00004410


	//   ....[101]....
        /*0974*/ 	.word	0x00004420


	//   ....[102]....
        /*0978*/ 	.word	0x00004560


	//   ....[103]....
        /*097c*/ 	.word	0x00004570


	//   ....[104]....
        /*0980*/ 	.word	0x000045e0


	//   ....[105]....
        /*0984*/ 	.word	0x000045f0


	//   ....[106]....
        /*0988*/ 	.word	0x00004600


	//   ....[107]....
        /*098c*/ 	.word	0x00004610


	//   ....[108]....
        /*0990*/ 	.word	0x00004760


	//   ....[109]....
        /*0994*/ 	.word	0x00004840


	//   ....[110]....
        /*0998*/ 	.word	0x00004af0


	//   ....[111]....
        /*099c*/ 	.word	0x00004b40


	//   ....[112]....
        /*09a0*/ 	.word	0x00004b50


	//   ....[113]....
        /*09a4*/ 	.word	0x00004bc0


	//   ....[114]....
        /*09a8*/ 	.word	0x00004bd0


	//   ....[115]....
        /*09ac*/ 	.word	0x00004be0


	//   ....[116]....
        /*09b0*/ 	.word	0x00004bf0


	//   ....[117]....
        /*09b4*/ 	.word	0x00004d60


	//   ....[118]....
        /*09b8*/ 	.word	0x00004d70


	//   ....[119]....
        /*09bc*/ 	.word	0x00004de0


	//   ....[120]....
        /*09c0*/ 	.word	0x00004df0


	//   ....[121]....
        /*09c4*/ 	.word	0x00004e00


	//   ....[122]....
        /*09c8*/ 	.word	0x00004e10


	//   ....[123]....
        /*09cc*/ 	.word	0x00004f40


	//   ....[124]....
        /*09d0*/ 	.word	0x00004f50


	//   ....[125]....
        /*09d4*/ 	.word	0x00004fc0


	//   ....[126]....
        /*09d8*/ 	.word	0x00004fd0


	//   ....[127]....
        /*09dc*/ 	.word	0x00004fe0


	//   ....[128]....
        /*09e0*/ 	.word	0x00004ff0


	//   ....[129]....
        /*09e4*/ 	.word	0x00005120


	//   ....[130]....
        /*09e8*/ 	.word	0x00005130


	//   ....[131]....
        /*09ec*/ 	.word	0x000051a0


	//   ....[132]....
        /*09f0*/ 	.word	0x000051b0


	//   ....[133]....
        /*09f4*/ 	.word	0x000051c0


	//   ....[134]....
        /*09f8*/ 	.word	0x000051d0


	//   ....[135]....
        /*09fc*/ 	.word	0x00005300


	//   ....[136]....
        /*0a00*/ 	.word	0x00005310


	//   ....[137]....
        /*0a04*/ 	.word	0x00005380


	//   ....[138]....
        /*0a08*/ 	.word	0x00005390


	//   ....[139]....
        /*0a0c*/ 	.word	0x000053a0


	//   ....[140]....
        /*0a10*/ 	.word	0x000053b0


	//   ....[141]....
        /*0a14*/ 	.word	0x000055a0


	//   ....[142]....
        /*0a18*/ 	.word	0x000068f0


	//   ....[143]....
        /*0a1c*/ 	.word	0x00006970


	//   ....[144]....
        /*0a20*/ 	.word	0x00006b20


	//   ....[145]....
        /*0a24*/ 	.word	0x00006b40


	//   ....[146]....
        /*0a28*/ 	.word	0x00006b50


	//   ....[147]....
        /*0a2c*/ 	.word	0x00006b60


	//   ....[148]....
        /*0a30*/ 	.word	0x00006c70


	//   ....[149]....
        /*0a34*/ 	.word	0x00006cb0


	//   ....[150]....
        /*0a38*/ 	.word	0x00006cf0


	//   ....[151]....
        /*0a3c*/ 	.word	0x00006d10


	//   ....[152]....
        /*0a40*/ 	.word	0x00006d20


	//   ....[153]....
        /*0a44*/ 	.word	0x00006d30


	//   ....[154]....
        /*0a48*/ 	.word	0x00006da0


	//   ....[155]....
        /*0a4c*/ 	.word	0x00006dd0


	//   ....[156]....
        /*0a50*/ 	.word	0x00006e20


	//   ....[157]....
        /*0a54*/ 	.word	0x00006e40


	//   ....[158]....
        /*0a58*/ 	.word	0x00006e70


	//   ....[159]....
        /*0a5c*/ 	.word	0x00006e80


	//   ....[160]....
        /*0a60*/ 	.word	0x00006ec0


	//   ....[161]....
        /*0a64*/ 	.word	0x00006ef0


	//   ....[162]....
        /*0a68*/ 	.word	0x00006f70


	//   ....[163]....
        /*0a6c*/ 	.word	0x00006f90


	//   ....[164]....
        /*0a70*/ 	.word	0x00006fc0


	//   ....[165]....
        /*0a74*/ 	.word	0x00006fe0


	//   ....[166]....
        /*0a78*/ 	.word	0x00007000


	//   ....[167]....
        /*0a7c*/ 	.word	0x00007020


	//   ....[168]....
        /*0a80*/ 	.word	0x000070b0


	//   ....[169]....
        /*0a84*/ 	.word	0x000070e0


	//   ....[170]....
        /*0a88*/ 	.word	0x00007120


	//   ....[171]....
        /*0a8c*/ 	.word	0x00007130


	//   ....[172]....
        /*0a90*/ 	.word	0x00007140


	//   ....[173]....
        /*0a94*/ 	.word	0x00007150


	//   ....[174]....
        /*0a98*/ 	.word	0x00007940


	//   ....[175]....
        /*0a9c*/ 	.word	0x00007960


	//   ....[176]....
        /*0aa0*/ 	.word	0x00007970


	//   ....[177]....
        /*0aa4*/ 	.word	0x00007980


	//   ....[178]....
        /*0aa8*/ 	.word	0x00007a20


	//   ....[179]....
        /*0aac*/ 	.word	0x00007a60


	//   ....[180]....
        /*0ab0*/ 	.word	0x00008c50


	//   ....[181]....
        /*0ab4*/ 	.word	0x00008cd0


	//   ....[182]....
        /*0ab8*/ 	.word	0x00008ee0


	//   ....[183]....
        /*0abc*/ 	.word	0x00008f10


	//   ....[184]....
        /*0ac0*/ 	.word	0x00008f40


	//   ....[185]....
        /*0ac4*/ 	.word	0x00008f50


	//   ....[186]....
        /*0ac8*/ 	.word	0x00008f90


	//   ....[187]....
        /*0acc*/ 	.word	0x00008fa0


	//   ....[188]....
        /*0ad0*/ 	.word	0x00009030


	//   ....[189]....
        /*0ad4*/ 	.word	0x00009060


	//   ....[190]....
        /*0ad8*/ 	.word	0x00009090


	//   ....[191]....
        /*0adc*/ 	.word	0x000090a0


	//   ....[192]....
        /*0ae0*/ 	.word	0x000090c0


	//   ....[193]....
        /*0ae4*/ 	.word	0x000090d0


	//   ....[194]....
        /*0ae8*/ 	.word	0x00009190


	//   ....[195]....
        /*0aec*/ 	.word	0x000091c0


	//   ....[196]....
        /*0af0*/ 	.word	0x000091e0


	//   ....[197]....
        /*0af4*/ 	.word	0x000091f0


	//   ....[198]....
        /*0af8*/ 	.word	0x00009200


	//   ....[199]....
        /*0afc*/ 	.word	0x00009210


	//   ....[200]....
        /*0b00*/ 	.word	0x000092e0


	//   ....[201]....
        /*0b04*/ 	.word	0x00009310


	//   ....[202]....
        /*0b08*/ 	.word	0x00009320


	//   ....[203]....
        /*0b0c*/ 	.word	0x00009330


	//   ....[204]....
        /*0b10*/ 	.word	0x00009340


	//   ....[205]....
        /*0b14*/ 	.word	0x00009350


	//   ....[206]....
        /*0b18*/ 	.word	0x000093d0


	//   ....[207]....
        /*0b1c*/ 	.word	0x00009420


	//   ....[208]....
        /*0b20*/ 	.word	0x00009460


	//   ....[209]....
        /*0b24*/ 	.word	0x00009470


	//   ....[210]....
        /*0b28*/ 	.word	0x00009480


	//   ....[211]....
        /*0b2c*/ 	.word	0x00009490


	//   ....[212]....
        /*0b30*/ 	.word	0x00009cb0


	//   ....[213]....
        /*0b34*/ 	.word	0x00009cd0


	//   ....[214]....
        /*0b38*/ 	.word	0x00009cf0


	//   ....[215]....
        /*0b3c*/ 	.word	0x00009d10


	//   ....[216]....
        /*0b40*/ 	.word	0x00009dd0


	//   ....[217]....
        /*0b44*/ 	.word	0x00009e80


	//   ....[218]....
        /*0b48*/ 	.word	0x0000a2f0


	//   ....[219]....
        /*0b4c*/ 	.word	0x0000a5f0


	//   ....[220]....
        /*0b50*/ 	.word	0x0000a640


	//   ....[221]....
        /*0b54*/ 	.word	0x0000a650


	//   ....[222]....
        /*0b58*/ 	.word	0x0000a6c0


	//   ....[223]....
        /*0b5c*/ 	.word	0x0000a6d0


	//   ....[224]....
        /*0b60*/ 	.word	0x0000a6e0


	//   ....[225]....
        /*0b64*/ 	.word	0x0000a6f0


	//   ....[226]....
        /*0b68*/ 	.word	0x0000a7f0


	//   ....[227]....
        /*0b6c*/ 	.word	0x0000a800


	//   ....[228]....
        /*0b70*/ 	.word	0x0000a870


	//   ....[229]....
        /*0b74*/ 	.word	0x0000a880


	//   ....[230]....
        /*0b78*/ 	.word	0x0000a890


	//   ....[231]....
        /*0b7c*/ 	.word	0x0000a8a0


	//   ....[232]....
        /*0b80*/ 	.word	0x0000a9c0


	//   ....[233]....
        /*0b84*/ 	.word	0x0000a9d0


	//   ....[234]....
        /*0b88*/ 	.word	0x0000aa40


	//   ....[235]....
        /*0b8c*/ 	.word	0x0000aa50


	//   ....[236]....
        /*0b90*/ 	.word	0x0000aa60


	//   ....[237]....
        /*0b94*/ 	.word	0x0000aa70


	//   ....[238]....
        /*0b98*/ 	.word	0x0000ab90


	//   ....[239]....
        /*0b9c*/ 	.word	0x0000aba0


	//   ....[240]....
        /*0ba0*/ 	.word	0x0000ac10


	//   ....[241]....
        /*0ba4*/ 	.word	0x0000ac20


	//   ....[242]....
        /*0ba8*/ 	.word	0x0000ac30


	//   ....[243]....
        /*0bac*/ 	.word	0x0000ac40


	//   ....[244]....
        /*0bb0*/ 	.word	0x0000ad60


	//   ....[245]....
        /*0bb4*/ 	.word	0x0000ad70


	//   ....[246]....
        /*0bb8*/ 	.word	0x0000ade0


	//   ....[247]....
        /*0bbc*/ 	.word	0x0000adf0


	//   ....[248]....
        /*0bc0*/ 	.word	0x0000ae00


	//   ....[249]....
        /*0bc4*/ 	.word	0x0000ae10


	//   ....[250]....
        /*0bc8*/ 	.word	0x0000af40


	//   ....[251]....
        /*0bcc*/ 	.word	0x0000b020


	//   ....[252]....
        /*0bd0*/ 	.word	0x0000b330


	//   ....[253]....
        /*0bd4*/ 	.word	0x0000b380


	//   ....[254]....
        /*0bd8*/ 	.word	0x0000b390


	//   ....[255]....
        /*0bdc*/ 	.word	0x0000b400


	//   ....[0]....
        /*0be0*/ 	.word	0x0000b410


	//   ....[1]....
        /*0be4*/ 	.word	0x0000b420


	//   ....[2]....
        /*0be8*/ 	.word	0x0000b430


	//   ....[3]....
        /*0bec*/ 	.word	0x0000b5a0


	//   ....[4]....
        /*0bf0*/ 	.word	0x0000b5b0


	//   ....[5]....
        /*0bf4*/ 	.word	0x0000b620


	//   ....[6]....
        /*0bf8*/ 	.word	0x0000b630


	//   ....[7]....
        /*0bfc*/ 	.word	0x0000b640


	//   ....[8]....
        /*0c00*/ 	.word	0x0000b650


	//   ....[9]....
        /*0c04*/ 	.word	0x0000b770


	//   ....[10]....
        /*0c08*/ 	.word	0x0000b780


	//   ....[11]....
        /*0c0c*/ 	.word	0x0000b7f0


	//   ....[12]....
        /*0c10*/ 	.word	0x0000b800


	//   ....[13]....
        /*0c14*/ 	.word	0x0000b810


	//   ....[14]....
        /*0c18*/ 	.word	0x0000b820


	//   ....[15]....
        /*0c1c*/ 	.word	0x0000b940


	//   ....[16]....
        /*0c20*/ 	.word	0x0000b950


	//   ....[17]....
        /*0c24*/ 	.word	0x0000b9c0


	//   ....[18]....
        /*0c28*/ 	.word	0x0000b9d0


	//   ....[19]....
        /*0c2c*/ 	.word	0x0000b9e0


	//   ....[20]....
        /*0c30*/ 	.word	0x0000b9f0


	//   ....[21]....
        /*0c34*/ 	.word	0x0000bb10


	//   ....[22]....
        /*0c38*/ 	.word	0x0000bb20


	//   ....[23]....
        /*0c3c*/ 	.word	0x0000bb90


	//   ....[24]....
        /*0c40*/ 	.word	0x0000bba0


	//   ....[25]....
        /*0c44*/ 	.word	0x0000bbb0


	//   ....[26]....
        /*0c48*/ 	.word	0x0000bbc0


	//   ....[27]....
        /*0c4c*/ 	.word	0x0000bd90


	//   ....[28]....
        /*0c50*/ 	.word	0x0000cdc0


	//   ....[29]....
        /*0c54*/ 	.word	0x0000ce60


	//   ....[30]....
        /*0c58*/ 	.word	0x0000cf10


	//   ....[31]....
        /*0c5c*/ 	.word	0x0000cf60


	//   ....[32]....
        /*0c60*/ 	.word	0x0000cff0


	//   ....[33]....
        /*0c64*/ 	.word	0x0000d080


	//   ....[34]....
        /*0c68*/ 	.word	0x0000d110


	//   ....[35]....
        /*0c6c*/ 	.word	0x0000d190


	//   ....[36]....
        /*0c70*/ 	.word	0x0000d1e0


	//   ....[37]....
        /*0c74*/ 	.word	0x0000d230


	//   ....[38]....
        /*0c78*/ 	.word	0x0000d2b0


	//   ....[39]....
        /*0c7c*/ 	.word	0x0000d330


	//   ....[40]....
        /*0c80*/ 	.word	0x0000d3c0


	//   ....[41]....
        /*0c84*/ 	.word	0x0000d450


	//   ....[42]....
        /*0c88*/ 	.word	0x0000d4e0


	//   ....[43]....
        /*0c8c*/ 	.word	0x0000d560


	//   ....[44]....
        /*0c90*/ 	.word	0x0000d5b0


	//   ....[45]....
        /*0c94*/ 	.word	0x0000d600


	//   ....[46]....
        /*0c98*/ 	.word	0x0000d680


	//   ....[47]....
        /*0c9c*/ 	.word	0x0000d700


	//   ....[48]....
        /*0ca0*/ 	.word	0x0000d790


	//   ....[49]....
        /*0ca4*/ 	.word	0x0000d820


	//   ....[50]....
        /*0ca8*/ 	.word	0x0000d8b0


	//   ....[51]....
        /*0cac*/ 	.word	0x0000d930


	//   ....[52]....
        /*0cb0*/ 	.word	0x0000d980


	//   ....[53]....
        /*0cb4*/ 	.word	0x0000d9d0


	//   ....[54]....
        /*0cb8*/ 	.word	0x0000da50


	//   ....[55]....
        /*0cbc*/ 	.word	0x0000dad0


	//   ....[56]....
        /*0cc0*/ 	.word	0x0000db60


	//   ....[57]....
        /*0cc4*/ 	.word	0x0000dbf0


	//   ....[58]....
        /*0cc8*/ 	.word	0x0000dc80


	//   ....[59]....
        /*0ccc*/ 	.word	0x0000dd00


	//   ....[60]....
        /*0cd0*/ 	.word	0x0000dd50


	//   ....[61]....
        /*0cd4*/ 	.word	0x0000dda0


	//   ....[62]....
        /*0cd8*/ 	.word	0x0000de20


	//   ....[63]....
        /*0cdc*/ 	.word	0x0000dea0


	//   ....[64]....
        /*0ce0*/ 	.word	0x0000df30


	//   ....[65]....
        /*0ce4*/ 	.word	0x0000dfc0


	//   ....[66]....
        /*0ce8*/ 	.word	0x0000e050


	//   ....[67]....
        /*0cec*/ 	.word	0x0000e0d0


	//   ....[68]....
        /*0cf0*/ 	.word	0x0000e120


	//   ....[69]....
        /*0cf4*/ 	.word	0x0000e170


	//   ....[70]....
        /*0cf8*/ 	.word	0x0000e1e0


	//   ....[71]....
        /*0cfc*/ 	.word	0x0000e270


	//   ....[72]....
        /*0d00*/ 	.word	0x0000e300


	//   ....[73]....
        /*0d04*/ 	.word	0x0000e3b0


	//   ....[74]....
        /*0d08*/ 	.word	0x0000e400


	//   ....[75]....
        /*0d0c*/ 	.word	0x0000e490


	//   ....[76]....
        /*0d10*/ 	.word	0x0000e520


	//   ....[77]....
        /*0d14*/ 	.word	0x0000e5b0


	//   ....[78]....
        /*0d18*/ 	.word	0x0000e630


	//   ....[79]....
        /*0d1c*/ 	.word	0x0000e680


	//   ....[80]....
        /*0d20*/ 	.word	0x0000e6d0


	//   ....[81]....
        /*0d24*/ 	.word	0x0000e750


	//   ....[82]....
        /*0d28*/ 	.word	0x0000e7d0


	//   ....[83]....
        /*0d2c*/ 	.word	0x0000e860


	//   ....[84]....
        /*0d30*/ 	.word	0x0000e8f0


	//   ....[85]....
        /*0d34*/ 	.word	0x0000e980


	//   ....[86]....
        /*0d38*/ 	.word	0x0000ea00


	//   ....[87]....
        /*0d3c*/ 	.word	0x0000ea50


	//   ....[88]....
        /*0d40*/ 	.word	0x0000eaa0


	//   ....[89]....
        /*0d44*/ 	.word	0x0000eb20


	//   ....[90]....
        /*0d48*/ 	.word	0x0000eba0


	//   ....[91]....
        /*0d4c*/ 	.word	0x0000ec30


	//   ....[92]....
        /*0d50*/ 	.word	0x0000ecc0


	//   ....[93]....
        /*0d54*/ 	.word	0x0000ed50


	//   ....[94]....
        /*0d58*/ 	.word	0x0000edd0


	//   ....[95]....
        /*0d5c*/ 	.word	0x0000ee20


	//   ....[96]....
        /*0d60*/ 	.word	0x0000ee70


	//   ....[97]....
        /*0d64*/ 	.word	0x0000eef0


	//   ....[98]....
        /*0d68*/ 	.word	0x0000ef70


	//   ....[99]....
        /*0d6c*/ 	.word	0x0000f000


	//   ....[100]....
        /*0d70*/ 	.word	0x0000f090


	//   ....[101]....
        /*0d74*/ 	.word	0x0000f120


	//   ....[102]....
        /*0d78*/ 	.word	0x0000f1a0


	//   ....[103]....
        /*0d7c*/ 	.word	0x0000f1f0


	//   ....[104]....
        /*0d80*/ 	.word	0x0000f240


	//   ....[105]....
        /*0d84*/ 	.word	0x0000f2c0


	//   ....[106]....
        /*0d88*/ 	.word	0x0000f340


	//   ....[107]....
        /*0d8c*/ 	.word	0x0000f3d0


	//   ....[108]....
        /*0d90*/ 	.word	0x0000f460


	//   ....[109]....
        /*0d94*/ 	.word	0x0000f4f0


	//   ....[110]....
        /*0d98*/ 	.word	0x0000f570


	//   ....[111]....
        /*0d9c*/ 	.word	0x0000f5c0


	//   ....[112]....
        /*0da0*/ 	.word	0x0000f610


	//   ....[113]....
        /*0da4*/ 	.word	0x0000f680


	//   ....[114]....
        /*0da8*/ 	.word	0x0000f710


	//   ....[115]....
        /*0dac*/ 	.word	0x0000f7a0


	//   ....[116]....
        /*0db0*/ 	.word	0x0000f850


	//   ....[117]....
        /*0db4*/ 	.word	0x0000f8a0


	//   ....[118]....
        /*0db8*/ 	.word	0x0000f930


	//   ....[119]....
        /*0dbc*/ 	.word	0x0000f9c0


	//   ....[120]....
        /*0dc0*/ 	.word	0x0000fa50


	//   ....[121]....
        /*0dc4*/ 	.word	0x0000fad0


	//   ....[122]....
        /*0dc8*/ 	.word	0x0000fb20


	//   ....[123]....
        /*0dcc*/ 	.word	0x0000fb70


	//   ....[124]....
        /*0dd0*/ 	.word	0x0000fbf0


	//   ....[125]....
        /*0dd4*/ 	.word	0x0000fc70


	//   ....[126]....
        /*0dd8*/ 	.word	0x0000fd00


	//   ....[127]....
        /*0ddc*/ 	.word	0x0000fd90


	//   ....[128]....
        /*0de0*/ 	.word	0x0000fe20


	//   ....[129]....
        /*0de4*/ 	.word	0x0000fea0


	//   ....[130]....
        /*0de8*/ 	.word	0x0000fef0


	//   ....[131]....
        /*0dec*/ 	.word	0x0000ff40


	//   ....[132]....
        /*0df0*/ 	.word	0x0000ffc0


	//   ....[133]....
        /*0df4*/ 	.word	0x00010040


	//   ....[134]....
        /*0df8*/ 	.word	0x000100d0


	//   ....[135]....
        /*0dfc*/ 	.word	0x00010160


	//   ....[136]....
        /*0e00*/ 	.word	0x000101f0


	//   ....[137]....
        /*0e04*/ 	.word	0x00010270


	//   ....[138]....
        /*0e08*/ 	.word	0x000102c0


	//   ....[139]....
        /*0e0c*/ 	.word	0x00010310


	//   ....[140]....
        /*0e10*/ 	.word	0x00010390


	//   ....[141]....
        /*0e14*/ 	.word	0x00010410


	//   ....[142]....
        /*0e18*/ 	.word	0x000104a0


	//   ....[143]....
        /*0e1c*/ 	.word	0x00010530


	//   ....[144]....
        /*0e20*/ 	.word	0x000105c0


	//   ....[145]....
        /*0e24*/ 	.word	0x00010640


	//   ....[146]....
        /*0e28*/ 	.word	0x00010690


	//   ....[147]....
        /*0e2c*/ 	.word	0x000106e0


	//   ....[148]....
        /*0e30*/ 	.word	0x00010760


	//   ....[149]....
        /*0e34*/ 	.word	0x000107e0


	//   ....[150]....
        /*0e38*/ 	.word	0x00010870


	//   ....[151]....
        /*0e3c*/ 	.word	0x00010900


	//   ....[152]....
        /*0e40*/ 	.word	0x00010990


	//   ....[153]....
        /*0e44*/ 	.word	0x00010a10


	//   ....[154]....
        /*0e48*/ 	.word	0x00010a60


	//   ....[155]....
        /*0e4c*/ 	.word	0x00010ab0


	//   ....[156]....
        /*0e50*/ 	.word	0x00010b10


	//   ....[157]....
        /*0e54*/ 	.word	0x00010b90


	//   ....[158]....
        /*0e58*/ 	.word	0x00010c10


	//   ....[159]....
        /*0e5c*/ 	.word	0x00010cc0


	//   ....[160]....
        /*0e60*/ 	.word	0x00010d10


	//   ....[161]....
        /*0e64*/ 	.word	0x00010da0


	//   ....[162]....
        /*0e68*/ 	.word	0x00010e30


	//   ....[163]....
        /*0e6c*/ 	.word	0x00010ec0


	//   ....[164]....
        /*0e70*/ 	.word	0x00010f40


	//   ....[165]....
        /*0e74*/ 	.word	0x00010f90


	//   ....[166]....
        /*0e78*/ 	.word	0x00010fe0


	//   ....[167]....
        /*0e7c*/ 	.word	0x00011060


	//   ....[168]....
        /*0e80*/ 	.word	0x000110e0


	//   ....[169]....
        /*0e84*/ 	.word	0x00011170


	//   ....[170]....
        /*0e88*/ 	.word	0x00011200


	//   ....[171]....
        /*0e8c*/ 	.word	0x00011290


	//   ....[172]....
        /*0e90*/ 	.word	0x00011310


	//   ....[173]....
        /*0e94*/ 	.word	0x00011360


	//   ....[174]....
        /*0e98*/ 	.word	0x000113b0


	//   ....[175]....
        /*0e9c*/ 	.word	0x00011430


	//   ....[176]....
        /*0ea0*/ 	.word	0x000114b0


	//   ....[177]....
        /*0ea4*/ 	.word	0x00011540


	//   ....[178]....
        /*0ea8*/ 	.word	0x000115d0


	//   ....[179]....
        /*0eac*/ 	.word	0x00011660


	//   ....[180]....
        /*0eb0*/ 	.word	0x000116e0


	//   ....[181]....
        /*0eb4*/ 	.word	0x00011730


	//   ....[182]....
        /*0eb8*/ 	.word	0x00011780


	//   ....[183]....
        /*0ebc*/ 	.word	0x00011800


	//   ....[184]....
        /*0ec0*/ 	.word	0x00011880


	//   ....[185]....
        /*0ec4*/ 	.word	0x00011910


	//   ....[186]....
        /*0ec8*/ 	.word	0x000119a0


	//   ....[187]....
        /*0ecc*/ 	.word	0x00011a30


	//   ....[188]....
        /*0ed0*/ 	.word	0x00011ab0


	//   ....[189]....
        /*0ed4*/ 	.word	0x00011b00


	//   ....[190]....
        /*0ed8*/ 	.word	0x00011b50


	//   ....[191]....
        /*0edc*/ 	.word	0x00011bd0


	//   ....[192]....
        /*0ee0*/ 	.word	0x00011c50


	//   ....[193]....
        /*0ee4*/ 	.word	0x00011ce0


	//   ....[194]....
        /*0ee8*/ 	.word	0x00011d70


	//   ....[195]....
        /*0eec*/ 	.word	0x00011e00


	//   ....[196]....
        /*0ef0*/ 	.word	0x00011e80


	//   ....[197]....
        /*0ef4*/ 	.word	0x00011ed0


	//   ....[198]....
        /*0ef8*/ 	.word	0x00011f20


	//   ....[199]....
        /*0efc*/ 	.word	0x00011f80


	//----- nvinfo : EIATTR_VRC_CTA_INIT_COUNT
	.align		4
.L_657:
        /*0f00*/ 	.byte	0x02, 0x4a
	.zero		1
	.zero		1


	//----- nvinfo : EIATTR_EXIT_INSTR_OFFSETS
	.align		4
        /*0f04*/ 	.byte	0x04, 0x1c
        /*0f06*/ 	.short	(.L_659 - .L_658)


	//   ....[0]....
.L_658:
        /*0f08*/ 	.word	0x00001a60


	//   ....[1]....
        /*0f0c*/ 	.word	0x00001d50


	//   ....[2]....
        /*0f10*/ 	.word	0x00001fc0


	//   ....[3]....
        /*0f14*/ 	.word	0x00002170


	//   ....[4]....
        /*0f18*/ 	.word	0x000021f0


	//   ....[5]....
        /*0f1c*/ 	.word	0x00005d90


	//   ....[6]....
        /*0f20*/ 	.word	0x000060a0


	//   ....[7]....
        /*0f24*/ 	.word	0x000062c0


	//   ....[8]....
        /*0f28*/ 	.word	0x00006470


	//   ....[9]....
        /*0f2c*/ 	.word	0x000064f0


	//   ....[10]....
        /*0f30*/ 	.word	0x00006520


	//   ....[11]....
        /*0f34*/ 	.word	0x00008750


	//   ....[12]....
        /*0f38*/ 	.word	0x00008890


	//   ....[13]....
        /*0f3c*/ 	.word	0x0000cc70


	//   ....[14]....
        /*0f40*/ 	.word	0x0000cd70


	//----- nvinfo : EIATTR_MAX_THREADS
	.align		4
.L_659:
        /*0f44*/ 	.byte	0x04, 0x05
        /*0f46*/ 	.short	(.L_661 - .L_660)
.L_660:
        /*0f48*/ 	.word	0x00000100
        /*0f4c*/ 	.word	0x00000001
        /*0f50*/ 	.word	0x00000001


	//----- nvinfo : EIATTR_CRS_STACK_SIZE
	.align		4
.L_661:
        /*0f54*/ 	.byte	0x04, 0x1e
        /*0f56*/ 	.short	(.L_663 - .L_662)
.L_662:
        /*0f58*/ 	.word	0x00000000


	//----- nvinfo : EIATTR_CBANK_PARAM_SIZE
	.align		4
.L_663:
        /*0f5c*/ 	.byte	0x03, 0x19
        /*0f5e*/ 	.short	0x0058


	//----- nvinfo : EIATTR_PARAM_CBANK
	.align		4
        /*0f60*/ 	.byte	0x04, 0x0a
        /*0f62*/ 	.short	(.L_665 - .L_664)
	.align		4
.L_664:
        /*0f64*/ 	.word	index@(.nv.constant0._ZN6thrust24THRUST_300001_SM_1000_NS8cuda_cub4core6detail13_kernel_agentINS1_15__reduce_by_key16ReduceByKeyAgentINS0_6detail15normal_iteratorINS0_10device_ptrImEEEENS9_I7double2EESB_NS8_ISD_EEN4cuda3std3__48equal_toImEEN12Trajectories19cuDoubleComplex_addEPllEEJSB_SD_SB_SE_SM_N3cub18CUB_300001_SM_100024ReduceByKeyScanTileStateISC_lLb0EEESJ_SL_llEEEvDpT0_)
        /*0f68*/ 	.short	0x0380
        /*0f6a*/ 	.short	0x0058


	//----- nvinfo : EIATTR_SW_WAR
	.align		4
.L_665:
        /*0f6c*/ 	.byte	0x04, 0x36
        /*0f6e*/ 	.short	(.L_667 - .L_666)
.L_666:
        /*0f70*/ 	.word	0x00000008
.L_667:


//--------------------- .nv.info._ZN6thrust24THRUST_300001_SM_1000_NS8cuda_cub4core6detail13_kernel_agentINS1_15__reduce_by_key9InitAgentIN3cub18CUB_300001_SM_100024ReduceByKeyScanTileStateI7double2lLb0EEElPlEEJSB_lSC_EEEvDpT0_ --------------------------
	.section	.nv.info._ZN6thrust24THRUST_300001_SM_1000_NS8cuda_cub4core6detail13_kernel_agentINS1_15__reduce_by_key9InitAgentIN3cub18CUB_300001_SM_100024ReduceByKeyScanTileStateI7double2lLb0EEElPlEEJSB_lSC_EEEvDpT0_,"",@"SHT_CUDA_INFO"
	.sectionflags	@""
	.align	4


	//----- nvinfo : EIATTR_CUDA_API_VERSION
	.align		4
        /*0000*/ 	.byte	0x04, 0x37
        /*0002*/ 	.short	(.L_669 - .L_668)
.L_668:
        /*0004*/ 	.word	0x00000082


	//----- nvinfo : EIATTR_KPARAM_INFO
	.align		4
.L_669:
        /*0008*/ 	.byte	0x04, 0x17
        /*000a*/ 	.short	(.L_671 - .L_670)
.L_670:
        /*000c*/ 	.word	0x00000000
        /*0010*/ 	.short	0x0002
        /*0012*/ 	.short	0x0020
        /*0014*/ 	.byte	0x00, 0xf5, 0x21, 0x00


	//----- nvinfo : EIATTR_KPARAM_INFO
	.align		4
.L_671:
        /*0018*/ 	.byte	0x04, 0x17
        /*001a*/ 	.short	(.L_673 - .L_672)
.L_672:
        /*001c*/ 	.word	0x00000000
        /*0020*/ 	.short	0x0001
        /*0022*/ 	.short	0x0018
        /*0024*/ 	.byte	0x00, 0xf0, 0x21, 0x00


	//----- nvinfo : EIATTR_KPARAM_INFO
	.align		4
.L_673:
        /*0028*/ 	.byte	0x04, 0x17
        /*002a*/ 	.short	(.L_675 - .L_674)
.L_674:
        /*002c*/ 	.word	0x00000000
        /*0030*/ 	.short	0x0000
        /*0032*/ 	.short	0x0000
        /*0034*/ 	.byte	0x00, 0xf0, 0x61, 0x00


	//----- nvinfo : EIATTR_SPARSE_MMA_MASK
	.align		4
.L_675:
        /*0038*/ 	.byte	0x03, 0x50
        /*003a*/ 	.short	0x0000


	//----- nvinfo : EIATTR_MAXREG_COUNT
	.align		4
        /*003c*/ 	.byte	0x03, 0x1b
        /*003e*/ 	.short	0x00ff


	//----- nvinfo : EIATTR_MERCURY_ISA_VERSION
	.align		4
        /*0040*/ 	.byte	0x03, 0x5f
        /*0042*/ 	.short	0x0101


	//----- nvinfo : EIATTR_VRC_CTA_INIT_COUNT
	.align		4
        /*0044*/ 	.byte	0x02, 0x4a
	.zero		1
	.zero		1


	//----- nvinfo : EIATTR_EXIT_INSTR_OFFSETS
	.align		4
        /*0048*/ 	.byte	0x04, 0x1c
        /*004a*/ 	.short	(.L_677 - .L_676)


	//   ....[0]....
.L_676:
        /*004c*/ 	.word	0x00000120


	//   ....[1]....
        /*0050*/ 	.word	0x00000150


	//----- nvinfo : EIATTR_MAX_THREADS
	.align		4
.L_677:
        /*0054*/ 	.byte	0x04, 0x05
        /*0056*/ 	.short	(.L_679 - .L_678)
.L_678:
        /*0058*/ 	.word	0x00000080
        /*005c*/ 	.word	0x00000001
        /*0060*/ 	.word	0x00000001


	//----- nvinfo : EIATTR_CBANK_PARAM_SIZE
	.align		4
.L_679:
        /*0064*/ 	.byte	0x03, 0x19
        /*0066*/ 	.short	0x0028


	//----- nvinfo : EIATTR_PARAM_CBANK
	.align		4
        /*0068*/ 	.byte	0x04, 0x0a
        /*006a*/ 	.short	(.L_681 - .L_680)
	.align		4
.L_680:
        /*006c*/ 	.word	index@(.nv.constant0._ZN6thrust24THRUST_300001_SM_1000_NS8cuda_cub4core6detail13_kernel_agentINS1_15__reduce_by_key9InitAgentIN3cub18CUB_300001_SM_100024ReduceByKeyScanTileStateI7double2lLb0EEElPlEEJSB_lSC_EEEvDpT0_)
        /*0070*/ 	.short	0x0380
        /*0072*/ 	.short	0x0028


	//----- nvinfo : EIATTR_SW_WAR
	.align		4
.L_681:
        /*0074*/ 	.byte	0x04, 0x36
        /*0076*/ 	.short	(.L_683 - .L_682)
.L_682:
        /*0078*/ 	.word	0x00000008
.L_683:


//--------------------- .nv.info._ZN6thrust24THRUST_300001_SM_1000_NS8cuda_cub4core6detail13_kernel_agentINS1_15__reduce_by_key16ReduceByKeyAgentINS0_6detail15normal_iteratorINS0_10device_ptrImEEEENS9_I7double2EESB_NS8_ISD_EEN4cuda3std3__48equal_toImEEN12Trajectories19cuDoubleComplex_addEPiiEEJSB_SD_SB_SE_SM_N3cub18CUB_300001_SM_100024ReduceByKeyScanTileStateISC_iLb0EEESJ_SL_iiEEEvDpT0_ --------------------------
	.section	.nv.info._ZN6thrust24THRUST_300001_SM_1000_NS8cuda_cub4core6detail13_kernel_agentINS1_15__reduce_by_key16ReduceByKeyAgentINS0_6detail15normal_iteratorINS0_10device_ptrImEEEENS9_I7double2EESB_NS8_ISD_EEN4cuda3std3__48equal_toImEEN12Trajectories19cuDoubleComplex_addEPiiEEJSB_SD_SB_SE_SM_N3cub18CUB_300001_SM_100024ReduceByKeyScanTileStateISC_iLb0EEESJ_SL_iiEEEvDpT0_,"",@"SHT_CUDA_INFO"
	.sectionflags	@""
	.align	4


	//----- nvinfo : EIATTR_CUDA_API_VERSION
	.align		4
        /*0000*/ 	.byte	0x04, 0x37
        /*0002*/ 	.short	(.L_685 - .L_684)
.L_684:
        /*0004*/ 	.word	0x00000082


	//----- nvinfo : EIATTR_KPARAM_INFO
	.align		4
.L_685:
        /*0008*/ 	.byte	0x04, 0x17
        /*000a*/ 	.short	(.L_687 - .L_686)
.L_686:
        /*000c*/ 	.word	0x00000000
        /*0010*/ 	.short	0x0009
        /*0012*/ 	.short	0x0048
        /*0014*/ 	.byte	0x00, 0xf0, 0x11, 0x00


	//----- nvinfo : EIATTR_KPARAM_INFO
	.align		4
.L_687:
        /*0018*/ 	.byte	0x04, 0x17
        /*001a*/ 	.short	(.L_689 - .L_688)
.L_688:
        /*001c*/ 	.word	0x00000000
        /*0020*/ 	.short	0x0008
        /*0022*/ 	.short	0x0044
        /*0024*/ 	.byte	0x00, 0xf0, 0x11, 0x00


	//----- nvinfo : EIATTR_KPARAM_INFO
	.align		4
.L_689:
        /*0028*/ 	.byte	0x04, 0x17
        /*002a*/ 	.short	(.L_691 - .L_690)
.L_690:
        /*002c*/ 	.word	0x00000000
        /*0030*/ 	.short	0x0007
        /*0032*/ 	.short	0x0041
        /*0034*/ 	.byte	0x00, 0xf0, 0x05, 0x00


	//----- nvinfo : EIATTR_KPARAM_INFO
	.align		4
.L_691:
        /*0038*/ 	.byte	0x04, 0x17
        /*003a*/ 	.short	(.L_693 - .L_692)
.L_692:
        /*003c*/ 	.word	0x00000000
        /*0040*/ 	.short	0x0006
        /*0042*/ 	.short	0x0040
        /*0044*/ 	.byte	0x00, 0xf0, 0x05, 0x00


	//----- nvinfo : EIATTR_KPARAM_INFO
	.align		4
.L_693:
        /*0048*/ 	.byte	0x04, 0x17
        /*004a*/ 	.short	(.L_695 - .L_694)
.L_694:
        /*004c*/ 	.word	0x00000000
        /*0050*/ 	.short	0x0005
        /*0052*/ 	.short	0x0028
        /*0054*/ 	.byte	0x00, 0xf0, 0x61, 0x00


	//----- nvinfo : EIATTR_KPARAM_INFO
	.align		4
.L_695:
        /*0058*/ 	.byte	0x04, 0x17
        /*005a*/ 	.short	(.L_697 - .L_696)
.L_696:
        /*005c*/ 	.word	0x00000000
        /*0060*/ 	.short	0x0004
        /*0062*/ 	.short	0x0020
        /*0064*/ 	.byte	0x00, 0xf5, 0x21, 0x00


	//----- nvinfo : EIATTR_KPARAM_INFO
	.align		4
.L_697:
        /*0068*/ 	.byte	0x04, 0x17
        /*006a*/ 	.short	(.L_699 - .L_698)
.L_698:
        /*006c*/ 	.word	0x00000000
        /*0070*/ 	.short	0x0003
        /*0072*/ 	.short	0x0018
        /*0074*/ 	.byte	0x00, 0xf0, 0x21, 0x00


	//----- nvinfo : EIATTR_KPARAM_INFO
	.align		4
.L_699:
        /*0078*/ 	.byte	0x04, 0x17
        /*007a*/ 	.short	(.L_701 - .L_700)
.L_700:
        /*007c*/ 	.word	0x00000000
        /*0080*/ 	.short	0x0002
        /*0082*/ 	.short	0x0010
        /*0084*/ 	.byte	0x00, 0xf0, 0x21, 0x00


	//----- nvinfo : EIATTR_KPARAM_INFO
	.align		4
.L_701:
        /*0088*/ 	.byte	0x04, 0x17
        /*008a*/ 	.short	(.L_703 - .L_702)
.L_702:
        /*008c*/ 	.word	0x00000000
        /*0090*/ 	.short	0x0001
        /*0092*/ 	.short	0x0008
        /*0094*/ 	.byte	0x00, 0xf0, 0x21, 0x00


	//----- nvinfo : EIATTR_KPARAM_INFO
	.align		4
.L_703:
        /*0098*/ 	.byte	0x04, 0x17
        /*009a*/ 	.short	(.L_705 - .L_704)
.L_704:
        /*009c*/ 	.word	0x00000000
        /*00a0*/ 	.short	0x0000
        /*00a2*/ 	.short	0x0000
        /*00a4*/ 	.byte	0x00, 0xf0, 0x21, 0x00


	//----- nvinfo : EIATTR_SPARSE_MMA_MASK
	.align		4
.L_705:
        /*00a8*/ 	.byte	0x03, 0x50
        /*00aa*/ 	.short	0x0000


	//----- nvinfo : EIATTR_MAXREG_COUNT
	.align		4
        /*00ac*/ 	.byte	0x03, 0x1b
        /*00ae*/ 	.short	0x00ff


	//----- nvinfo : EIATTR_NUM_BARRIERS
	.align		4
        /*00b0*/ 	.byte	0x02, 0x4c
        /*00b2*/ 	.byte	0x01
	.zero		1


	//----- nvinfo : EIATTR_MERCURY_ISA_VERSION
	.align		4
        /*00b4*/ 	.byte	0x03, 0x5f
        /*00b6*/ 	.short	0x0101


	//----- nvinfo : EIATTR_COOP_GROUP_MASK_REGIDS
	.align		4
        /*00b8*/ 	.byte	0x04, 0x29
        /*00ba*/ 	.short	(.L_707 - .L_706)


	//   ....[0]....
.L_706:
        /*00bc*/ 	.word	0xffffffff


	//   ....[1]....
        /*00c0*/ 	.word	0xffffffff


	//   ....[2]....
        /*00c4*/ 	.word	0xffffffff


	//   ....[3]....
        /*00c8*/ 	.word	0xffffffff


	//   ....[4]....
        /*00cc*/ 	.word	0xffffffff


	//   ....[5]....
        /*00d0*/ 	.word	0xffffffff


	//   ....[6]....
        /*00d4*/ 	.word	0xffffffff


	//   ....[7]....
        /*00d8*/ 	.word	0xffffffff


	//   ....[8]....
        /*00dc*/ 	.word	0xffffffff


	//   ....[9]....
        /*00e0*/ 	.word	0xffffffff


	//   ....[10]....
        /*00e4*/ 	.word	0xffffffff


	//   ....[11]....
        /*00e8*/ 	.word	0xffffffff


	//   ....[12]....
        /*00ec*/ 	.word	0xffffffff


	//   ....[13]....
        /*00f0*/ 	.word	0xffffffff


	//   ....[14]....
        /*00f4*/ 	.word	0xffffffff


	//   ....[15]....
        /*00f8*/ 	.word	0xffffffff


	//   ....[16]....
        /*00fc*/ 	.word	0xffffffff


	//   ....[17]....
        /*0100*/ 	.word	0xffffffff


	//   ....[18]....
        /*0104*/ 	.word	0xffffffff


	//   ....[19]....
        /*0108*/ 	.word	0xffffffff


	//   ....[20]....
        /*010c*/ 	.word	0xffffffff


	//   ....[21]....
        /*0110*/ 	.word	0xffffffff


	//   ....[22]....
        /*0114*/ 	.word	0xffffffff


	//   ....[23]....
        /*0118*/ 	.word	0xffffffff


	//   ....[24]....
        /*011c*/ 	.word	0xffffffff


	//   ....[25]....
        /*0120*/ 	.word	0xffffffff


	//   ....[26]....
        /*0124*/ 	.word	0xffffffff


	//   ....[27]....
        /*0128*/ 	.word	0xffffffff


	//   ....[28]....
        /*012c*/ 	.word	0xffffffff


	//   ....[29]....
        /*0130*/ 	.word	0xffffffff


	//   ....[30]....
        /*0134*/ 	.word	0xffffffff


	//   ....[31]....
        /*0138*/ 	.word	0xffffffff


	//   ....[32]....
        /*013c*/ 	.word	0xffffffff


	//   ....[33]....
        /*0140*/ 	.word	0xffffffff


	//   ....[34]....
        /*0144*/ 	.word	0xffffffff


	//   ....[35]....
        /*0148*/ 	.word	0xffffffff


	//   ....[36]....
        /*014c*/ 	.word	0xffffffff


	//   ....[37]....
        /*0150*/ 	.word	0xffffffff


	//   ....[38]....
        /*0154*/ 	.word	0xffffffff


	//   ....[39]....
        /*0158*/ 	.word	0xffffffff


	//   ....[40]....
        /*015c*/ 	.word	0xffffffff


	//   ....[41]....
        /*0160*/ 	.word	0xffffffff


	//   ....[42]....
        /*0164*/ 	.word	0xffffffff


	//   ....[43]....
        /*0168*/ 	.word	0xffffffff


	//   ....[44]....
        /*016c*/ 	.word	0xffffffff


	//   ....[45]....
        /*0170*/ 	.word	0xffffffff


	//   ....[46]....
        /*0174*/ 	.word	0xffffffff


	//   ....[47]....
        /*0178*/ 	.word	0xffffffff


	//   ....[48]....
        /*017c*/ 	.word	0xffffffff


	//   ....[49]....
        /*0180*/ 	.word	0xffffffff


	//   ....[50]....
        /*0184*/ 	.word	0xffffffff


	//   ....[51]....
        /*0188*/ 	.word	0xffffffff


	//   ....[52]....
        /*018c*/ 	.word	0xffffffff


	//   ....[53]....
        /*0190*/ 	.word	0xffffffff


	//   ....[54]....
        /*0194*/ 	.word	0xffffffff


	//   ....[55]....
        /*0198*/ 	.word	0xffffffff


	//   ....[56]....
        /*019c*/ 	.word	0xffffffff


	//   ....[57]....
        /*01a0*/ 	.word	0xffffffff


	//   ....[58]....
        /*01a4*/ 	.word	0xffffffff


	//   ....[59]....
        /*01a8*/ 	.word	0xffffffff


	//   ....[60]....
        /*01ac*/ 	.word	0xffffffff


	//   ....[61]....
        /*01b0*/ 	.word	0xffffffff


	//   ....[62]....
        /*01b4*/ 	.word	0xffffffff


	//   ....[63]....
        /*01b8*/ 	.word	0xffffffff


	//   ....[64]....
        /*01bc*/ 	.word	0xffffffff


	//   ....[65]....
        /*01c0*/ 	.word	0xffffffff


	//   ....[66]....
        /*01c4*/ 	.word	0xffffffff


	//   ....[67]....
        /*01c8*/ 	.word	0xffffffff


	//   ....[68]....
        /*01cc*/ 	.word	0xffffffff


	//   ....[69]....
        /*01d0*/ 	.word	0xffffffff


	//   ....[70]....
        /*01d4*/ 	.word	0xffffffff


	//   ....[71]....
        /*01d8*/ 	.word	0xffffffff


	//   ....[72]....
        /*01dc*/ 	.word	0xffffffff


	//   ....[73]....
        /*01e0*/ 	.word	0xffffffff


	//   ....[74]....
        /*01e4*/ 	.word	0xffffffff


	//   ....[75]....
        /*01e8*/ 	.word	0xffffffff


	//   ....[76]....
        /*01ec*/ 	.word	0xffffffff


	//   ....[77]....
        /*01f0*/ 	.word	0xffffffff


	//   ....[78]....
        /*01f4*/ 	.word	0xffffffff


	//   ....[79]....
        /*01f8*/ 	.word	0xffffffff


	//   ....[80]....
        /*01fc*/ 	.word	0xffffffff


	//   ....[81]....
        /*0200*/ 	.word	0xffffffff


	//   ....[82]....
        /*0204*/ 	.word	0xffffffff


	//   ....[83]....
        /*0208*/ 	.word	0xffffffff


	//   ....[84]....
        /*020c*/ 	.word	0xffffffff


	//   ....[85]....
        /*0210*/ 	.word	0xffffffff


	//   ....[86]....
        /*0214*/ 	.word	0xffffffff


	//   ....[87]....
        /*0218*/ 	.word	0xffffffff


	//   ....[88]....
        /*021c*/ 	.word	0xffffffff


	//   ....[89]....
        /*0220*/ 	.word	0xffffffff


	//   ....[90]....
        /*0224*/ 	.word	0xffffffff


	//   ....[91]....
        /*0228*/ 	.word	0xffffffff


	//   ....[92]....
        /*022c*/ 	.word	0xffffffff


	//   ....[93]....
        /*0230*/ 	.word	0xffffffff


	//   ....[94]....
        /*0234*/ 	.word	0xffffffff


	//   ....[95]....
        /*0238*/ 	.word	0xffffffff


	//   ....[96]....
        /*023c*/ 	.word	0xffffffff


	//   ....[97]....
        /*0240*/ 	.word	0xffffffff


	//   ....[98]....
        /*0244*/ 	.word	0xffffffff


	//   ....[99]....
        /*0248*/ 	.word	0xffffffff


	//   ....[100]....
        /*024c*/ 	.word	0xffffffff


	//   ....[101]....
        /*0250*/ 	.word	0xffffffff


	//   ....[102]....
        /*0254*/ 	.word	0xffffffff


	//   ....[103]....
        /*0258*/ 	.word	0xffffffff


	//   ....[104]....
        /*025c*/ 	.word	0xffffffff


	//   ....[105]....
        /*0260*/ 	.word	0xffffffff


	//   ....[106]....
        /*0264*/ 	.word	0xffffffff


	//   ....[107]....
        /*0268*/ 	.word	0xffffffff


	//   ....[108]....
        /*026c*/ 	.word	0xffffffff


	//   ....[109]....
        /*0270*/ 	.word	0xffffffff


	//   ....[110]....
        /*0274*/ 	.word	0xffffffff


	//   ....[111]....
        /*0278*/ 	.word	0xffffffff


	//   ....[112]....
        /*027c*/ 	.word	0xffffffff


	//   ....[113]....
        /*0280*/ 	.word	0xffffffff


	//   ....[114]....
        /*0284*/ 	.word	0xffffffff


	//   ....[115]....
        /*0288*/ 	.word	0xffffffff


	//   ....[116]....
        /*028c*/ 	.word	0xffffffff


	//   ....[117]....
        /*0290*/ 	.word	0xffffffff


	//   ....[118]....
        /*0294*/ 	.word	0xffffffff


	//   ....[119]....
        /*0298*/ 	.word	0xffffffff


	//   ....[120]....
        /*029c*/ 	.word	0xffffffff


	//   ....[121]....
        /*02a0*/ 	.word	0xffffffff


	//   ....[122]....
        /*02a4*/ 	.word	0xffffffff


	//   ....[123]....
        /*02a8*/ 	.word	0xffffffff


	//   ....[124]....
        /*02ac*/ 	.word	0xffffffff


	//   ....[125]....
        /*02b0*/ 	.word	0xffffffff


	//   ....[126]....
        /*02b4*/ 	.word	0xffffffff


	//   ....[127]....
        /*02b8*/ 	.word	0xffffffff


	//   ....[128]....
        /*02bc*/ 	.word	0xffffffff


	//   ....[129]....
        /*02c0*/ 	.word	0xffffffff


	//   ....[130]....
        /*02c4*/ 	.word	0xffffffff


	//   ....[131]....
        /*02c8*/ 	.word	0xffffffff


	//   ....[132]....
        /*02cc*/ 	.word	0xffffffff


	//   ....[133]....
        /*02d0*/ 	.word	0xffffffff


	//   ....[134]....
        /*02d4*/ 	.word	0xffffffff


	//   ....[135]....
        /*02d8*/ 	.word	0xffffffff


	//   ....[136]....
        /*02dc*/ 	.word	0xffffffff


	//   ....[137]....
        /*02e0*/ 	.word	0xffffffff


	//   ....[138]....
        /*02e4*/ 	.word	0xffffffff


	//   ....[139]....
        /*02e8*/ 	.word	0xffffffff


	//   ....[140]....
        /*02ec*/ 	.word	0xffffffff


	//   ....[141]....
        /*02f0*/ 	.word	0xffffffff


	//   ....[142]....
        /*02f4*/ 	.word	0xffffffff


	//   ....[143]....
        /*02f8*/ 	.word	0xffffffff


	//   ....[144]....
        /*02fc*/ 	.word	0xffffffff


	//   ....[145]....
        /*0300*/ 	.word	0xffffffff


	//   ....[146]....
        /*0304*/ 	.word	0xffffffff


	//   ....[147]....
        /*0308*/ 	.word	0xffffffff


	//   ....[148]....
        /*030c*/ 	.word	0xffffffff


	//   ....[149]....
        /*0310*/ 	.word	0xffffffff


	//   ....[150]....
        /*0314*/ 	.word	0xffffffff


	//   ....[151]....
        /*0318*/ 	.word	0xffffffff


	//   ....[152]....
        /*031c*/ 	.word	0xffffffff


	//   ....[153]....
        /*0320*/ 	.word	0xffffffff


	//   ....[154]....
        /*0324*/ 	.word	0xffffffff


	//   ....[155]....
        /*0328*/ 	.word	0xffffffff


	//   ....[156]....
        /*032c*/ 	.word	0xffffffff


	//   ....[157]....
        /*0330*/ 	.word	0xffffffff


	//   ....[158]....
        /*0334*/ 	.word	0xffffffff


	//   ....[159]....
        /*0338*/ 	.word	0xffffffff


	//   ....[160]....
        /*033c*/ 	.word	0xffffffff


	//   ....[161]....
        /*0340*/ 	.word	0xffffffff


	//   ....[162]....
        /*0344*/ 	.word	0xffffffff


	//   ....[163]....
        /*0348*/ 	.word	0xffffffff


	//   ....[164]....
        /*034c*/ 	.word	0xffffffff


	//   ....[165]....
        /*0350*/ 	.word	0xffffffff


	//   ....[166]....
        /*0354*/ 	.word	0xffffffff


	//   ....[167]....
        /*0358*/ 	.word	0xffffffff


	//   ....[168]....
        /*035c*/ 	.word	0xffffffff


	//   ....[169]....
        /*0360*/ 	.word	0xffffffff


	//   ....[170]....
        /*0364*/ 	.word	0xffffffff


	//   ....[171]....
        /*0368*/ 	.word	0xffffffff


	//   ....[172]....
        /*036c*/ 	.word	0xffffffff


	//   ....[173]....
        /*0370*/ 	.word	0xffffffff


	//   ....[174]....
        /*0374*/ 	.word	0xffffffff


	//   ....[175]....
        /*0378*/ 	.word	0xffffffff


	//   ....[176]....
        /*037c*/ 	.word	0xffffffff


	//   ....[177]....
        /*0380*/ 	.word	0xffffffff


	//   ....[178]....
        /*0384*/ 	.word	0xffffffff


	//   ....[179]....
        /*0388*/ 	.word	0xffffffff


	//   ....[180]....
        /*038c*/ 	.word	0xffffffff


	//   ....[181]....
        /*0390*/ 	.word	0xffffffff


	//   ....[182]....
        /*0394*/ 	.word	0xffffffff


	//   ....[183]....
        /*0398*/ 	.word	0xffffffff


	//   ....[184]....
        /*039c*/ 	.word	0xffffffff


	//   ....[185]....
        /*03a0*/ 	.word	0xffffffff


	//   ....[186]....
        /*03a4*/ 	.word	0xffffffff


	//   ....[187]....
        /*03a8*/ 	.word	0xffffffff


	//   ....[188]....
        /*03ac*/ 	.word	0xffffffff


	//   ....[189]....
        /*03b0*/ 	.word	0xffffffff


	//   ....[190]....
        /*03b4*/ 	.word	0xffffffff


	//   ....[191]....
        /*03b8*/ 	.word	0xffffffff


	//   ....[192]....
        /*03bc*/ 	.word	0xffffffff


	//   ....[193]....
        /*03c0*/ 	.word	0xffffffff


	//   ....[194]....
        /*03c4*/ 	.word	0xffffffff


	//   ....[195]....
        /*03c8*/ 	.word	0xffffffff


	//   ....[196]....
        /*03cc*/ 	.word	0xffffffff


	//   ....[197]....
        /*03d0*/ 	.word	0xffffffff


	//   ....[198]....
        /*03d4*/ 	.word	0xffffffff


	//   ....[199]....
        /*03d8*/ 	.word	0xffffffff


	//   ....[200]....
        /*03dc*/ 	.word	0xffffffff


	//   ....[201]....
        /*03e0*/ 	.word	0xffffffff


	//   ....[202]....
        /*03e4*/ 	.word	0xffffffff


	//   ....[203]....
        /*03e8*/ 	.word	0xffffffff


	//   ....[204]....
        /*03ec*/ 	.word	0xffffffff


	//   ....[205]....
        /*03f0*/ 	.word	0xffffffff


	//   ....[206]....
        /*03f4*/ 	.word	0xffffffff


	//   ....[207]....
        /*03f8*/ 	.word	0xffffffff


	//   ....[208]....
        /*03fc*/ 	.word	0xffffffff


	//   ....[209]....
        /*0400*/ 	.word	0xffffffff


	//   ....[210]....
        /*0404*/ 	.word	0xffffffff


	//   ....[211]....
        /*0408*/ 	.word	0xffffffff


	//   ....[212]....
        /*040c*/ 	.word	0xffffffff


	//   ....[213]....
        /*0410*/ 	.word	0xffffffff


	//   ....[214]....
        /*0414*/ 	.word	0xffffffff


	//   ....[215]....
        /*0418*/ 	.word	0xffffffff


	//   ....[216]....
        /*041c*/ 	.word	0xffffffff


	//   ....[217]....
        /*0420*/ 	.word	0xffffffff


	//   ....[218]....
        /*0424*/ 	.word	0xffffffff


	//   ....[219]....
        /*0428*/ 	.word	0xffffffff


	//   ....[220]....
        /*042c*/ 	.word	0xffffffff


	//   ....[221]....
        /*0430*/ 	.word	0xffffffff


	//   ....[222]....
        /*0434*/ 	.word	0xffffffff


	//   ....[223]....
        /*0438*/ 	.word	0xffffffff


	//   ....[224]....
        /*043c*/ 	.word	0xffffffff


	//   ....[225]....
        /*0440*/ 	.word	0xffffffff


	//   ....[226]....
        /*0444*/ 	.word	0xffffffff


	//   ....[227]....
        /*0448*/ 	.word	0xffffffff


	//   ....[228]....
        /*044c*/ 	.word	0xffffffff


	//   ....[229]....
        /*0450*/ 	.word	0xffffffff


	//   ....[230]....
        /*0454*/ 	.word	0xffffffff


	//   ....[231]....
        /*0458*/ 	.word	0xffffffff


	//   ....[232]....
        /*045c*/ 	.word	0xffffffff


	//   ....[233]....
        /*0460*/ 	.word	0xffffffff


	//   ....[234]....
        /*0464*/ 	.word	0xffffffff


	//   ....[235]....
        /*0468*/ 	.word	0xffffffff


	//   ....[236]....
        /*046c*/ 	.word	0xffffffff


	//   ....[237]....
        /*0470*/ 	.word	0xffffffff


	//   ....[238]....
        /*0474*/ 	.word	0xffffffff


	//   ....[239]....
        /*0478*/ 	.word	0xffffffff


	//   ....[240]....
        /*047c*/ 	.word	0x0500003a


	//   ....[241]....
        /*0480*/ 	.word	0x0500003a


	//   ....[242]....
        /*0484*/ 	.word	0x0500003a


	//   ....[243]....
        /*0488*/ 	.word	0x0500003a


	//   ....[244]....
        /*048c*/ 	.word	0x0500003a


	//   ....[245]....
        /*0490*/ 	.word	0x0500003a


	//   ....[246]....
        /*0494*/ 	.word	0x0500003a


	//   ....[247]....
        /*0498*/ 	.word	0x0500003a


	//   ....[248]....
        /*049c*/ 	.word	0x0500003a


	//   ....[249]....
        /*04a0*/ 	.word	0x0500003a


	//   ....[250]....
        /*04a4*/ 	.word	0x0500003a


	//   ....[251]....
        /*04a8*/ 	.word	0x0500003a


	//   ....[252]....
        /*04ac*/ 	.word	0x0500003a


	//   ....[253]....
        /*04b0*/ 	.word	0x0500003a


	//   ....[254]....
        /*04b4*/ 	.word	0x0500003a


	//   ....[255]....
        /*04b8*/ 	.word	0x0500003a


	//   ....[0]....
        /*04bc*/ 	.word	0x0500003a


	//   ....[1]....
        /*04c0*/ 	.word	0x0500003a


	//   ....[2]....
        /*04c4*/ 	.word	0x0500003a


	//   ....[3]....
        /*04c8*/ 	.word	0x0500003a


	//   ....[4]....
        /*04cc*/ 	.word	0x0500003a


	//   ....[5]....
        /*04d0*/ 	.word	0x0500003a


	//   ....[6]....
        /*04d4*/ 	.word	0x0500003a


	//   ....[7]....
        /*04d8*/ 	.word	0x0500003a


	//   ....[8]....
        /*04dc*/ 	.word	0x0500003a


	//   ....[9]....
        /*04e0*/ 	.word	0x0500003a


	//   ....[10]....
        /*04e4*/ 	.word	0x0500003a


	//   ....[11]....
        /*04e8*/ 	.word	0x0500003a


	//   ....[12]....
        /*04ec*/ 	.word	0x0500003a


	//   ....[13]....
        /*04f0*/ 	.word	0x0500003a


	//   ....[14]....
        /*04f4*/ 	.word	0x0500003a


	//   ....[15]....
        /*04f8*/ 	.word	0x0500003a


	//   ....[16]....
        /*04fc*/ 	.word	0x0500003a


	//   ....[17]....
        /*0500*/ 	.word	0x0500003a


	//   ....[18]....
        /*0504*/ 	.word	0x0500003a


	//   ....[19]....
        /*0508*/ 	.word	0x0500003a


	//   ....[20]....
        /*050c*/ 	.word	0x0500003a


	//   ....[21]....
        /*0510*/ 	.word	0x0500003a


	//   ....[22]....
        /*0514*/ 	.word	0x0500003a


	//   ....[23]....
        /*0518*/ 	.word	0x0500003a


	//   ....[24]....
        /*051c*/ 	.word	0x0500003a


	//   ....[25]....
        /*0520*/ 	.word	0x0500003a


	//   ....[26]....
        /*0524*/ 	.word	0x0500003a


	//   ....[27]....
        /*0528*/ 	.word	0x0500003a


	//   ....[28]....
        /*052c*/ 	.word	0x0500003a


	//   ....[29]....
        /*0530*/ 	.word	0x0500003a


	//   ....[30]....
        /*0534*/ 	.word	0x0500003a


	//   ....[31]....
        /*0538*/ 	.word	0x0500003a


	//   ....[32]....
        /*053c*/ 	.word	0x0500003a


	//   ....[33]....
        /*0540*/ 	.word	0x0500003a


	//   ....[34]....
        /*0544*/ 	.word	0x0500003a


	//   ....[35]....
        /*0548*/ 	.word	0x0500003a


	//   ....[36]....
        /*054c*/ 	.word	0x0500003a


	//   ....[37]....
        /*0550*/ 	.word	0x0500003a


	//   ....[38]....
        /*0554*/ 	.word	0x0500003a


	//   ....[39]....
        /*0558*/ 	.word	0x0500003a


	//   ....[40]....
        /*055c*/ 	.word	0x0500003a


	//   ....[41]....
        /*0560*/ 	.word	0x0500003a


	//   ....[42]....
        /*0564*/ 	.word	0x0500003a


	//   ....[43]....
        /*0568*/ 	.word	0x0500003a


	//   ....[44]....
        /*056c*/ 	.word	0x0500003a


	//   ....[45]....
        /*0570*/ 	.word	0x0500003a


	//   ....[46]....
        /*0574*/ 	.word	0x0500003a


	//   ....[47]....
        /*0578*/ 	.word	0x0500003a


	//   ....[48]....
        /*057c*/ 	.word	0x0500003a


	//   ....[49]....
        /*0580*/ 	.word	0x0500003a


	//   ....[50]....
        /*0584*/ 	.word	0x0500003a


	//   ....[51]....
        /*0588*/ 	.word	0x0500003a


	//   ....[52]....
        /*058c*/ 	.word	0x0500003a


	//   ....[53]....
        /*0590*/ 	.word	0x0500003a


	//   ....[54]....
        /*0594*/ 	.word	0x0500003a


	//   ....[55]....
        /*0598*/ 	.word	0x0500003a


	//   ....[56]....
        /*059c*/ 	.word	0x0500003a


	//   ....[57]....
        /*05a0*/ 	.word	0x0500003a


	//   ....[58]....
        /*05a4*/ 	.word	0x0500003a


	//   ....[59]....
        /*05a8*/ 	.word	0x0500003a


	//   ....[60]....
        /*05ac*/ 	.word	0x0500003a


	//   ....[61]....
        /*05b0*/ 	.word	0x0500003a


	//   ....[62]....
        /*05b4*/ 	.word	0x0500003a


	//   ....[63]....
        /*05b8*/ 	.word	0x0500003a


	//   ....[64]....
        /*05bc*/ 	.word	0x0500003a


	//   ....[65]....
        /*05c0*/ 	.word	0x0500003a


	//   ....[66]....
        /*05c4*/ 	.word	0x0500003a


	//   ....[67]....
        /*05c8*/ 	.word	0x0500003a


	//   ....[68]....
        /*05cc*/ 	.word	0x0500003a


	//   ....[69]....
        /*05d0*/ 	.word	0x0500003a


	//   ....[70]....
        /*05d4*/ 	.word	0x0500003a


	//   ....[71]....
        /*05d8*/ 	.word	0x0500003a


	//   ....[72]....
        /*05dc*/ 	.word	0x0500003a


	//   ....[73]....
        /*05e0*/ 	.word	0x0500003a


	//   ....[74]....
        /*05e4*/ 	.word	0x0500003a


	//   ....[75]....
        /*05e8*/ 	.word	0x0500003a


	//   ....[76]....
        /*05ec*/ 	.word	0x0500003a


	//   ....[77]....
        /*05f0*/ 	.word	0x0500003a


	//   ....[78]....
        /*05f4*/ 	.word	0x0500003a


	//   ....[79]....
        /*05f8*/ 	.word	0x0500003a


	//   ....[80]....
        /*05fc*/ 	.word	0x0500003a


	//   ....[81]....
        /*0600*/ 	.word	0x0500003a


	//   ....[82]....
        /*0604*/ 	.word	0x0500003a


	//   ....[83]....
        /*0608*/ 	.word	0x0500003a


	//   ....[84]....
        /*060c*/ 	.word	0x0500003a


	//   ....[85]....
        /*0610*/ 	.word	0x0500003a


	//   ....[86]....
        /*0614*/ 	.word	0x0500003a


	//   ....[87]....
        /*0618*/ 	.word	0x0500003a


	//   ....[88]....
        /*061c*/ 	.word	0x0500003a


	//   ....[89]....
        /*0620*/ 	.word	0x0500003a


	//   ....[90]....
        /*0624*/ 	.word	0x0500003a


	//   ....[91]....
        /*0628*/ 	.word	0x0500003a


	//   ....[92]....
        /*062c*/ 	.word	0x0500003a


	//   ....[93]....
        /*0630*/ 	.word	0x0500003a


	//   ....[94]....
        /*0634*/ 	.word	0x0500003a


	//   ....[95]....
        /*0638*/ 	.word	0x0500003a


	//   ....[96]....
        /*063c*/ 	.word	0x0500003a


	//   ....[97]....
        /*0640*/ 	.word	0x0500003a


	//   ....[98]....
        /*0644*/ 	.word	0x0500003a


	//   ....[99]....
        /*0648*/ 	.word	0x0500003a


	//   ....[100]....
        /*064c*/ 	.word	0x0500003a


	//   ....[101]....
        /*0650*/ 	.word	0x0500003a


	//   ....[102]....
        /*0654*/ 	.word	0x0500003a


	//   ....[103]....
        /*0658*/ 	.word	0x0500003a


	//   ....[104]....
        /*065c*/ 	.word	0x0500003a


	//   ....[105]....
        /*0660*/ 	.word	0x0500003a


	//   ....[106]....
        /*0664*/ 	.word	0x0500003a


	//   ....[107]....
        /*0668*/ 	.word	0x0500003a


	//   ....[108]....
        /*066c*/ 	.word	0x0500003a


	//   ....[109]....
        /*0670*/ 	.word	0x0500003a


	//   ....[110]....
        /*0674*/ 	.word	0x0500003a


	//   ....[111]....
        /*0678*/ 	.word	0x0500003a


	//   ....[112]....
        /*067c*/ 	.word	0x0500003a


	//   ....[113]....
        /*0680*/ 	.word	0x0500003a


	//   ....[114]....
        /*0684*/ 	.word	0x0500003a


	//   ....[115]....
        /*0688*/ 	.word	0x0500003a


	//   ....[116]....
        /*068c*/ 	.word	0x0500003a


	//   ....[117]....
        /*0690*/ 	.word	0x0500003a


	//   ....[118]....
        /*0694*/ 	.word	0x0500003a


	//   ....[119]....
        /*0698*/ 	.word	0x0500003a


	//   ....[120]....
        /*069c*/ 	.word	0x0500003a


	//   ....[121]....
        /*06a0*/ 	.word	0x0500003a


	//   ....[122]....
        /*06a4*/ 	.word	0x0500003a


	//   ....[123]....
        /*06a8*/ 	.word	0x0500003a


	//   ....[124]....
        /*06ac*/ 	.word	0x0500003a


	//   ....[125]....
        /*06b0*/ 	.word	0x0500003a


	//   ....[126]....
        /*06b4*/ 	.word	0x0500003a


	//   ....[127]....
        /*06b8*/ 	.word	0x0500003a


	//   ....[128]....
        /*06bc*/ 	.word	0x0500003a


	//   ....[129]....
        /*06c0*/ 	.word	0x0500003a


	//   ....[130]....
        /*06c4*/ 	.word	0x0500003a


	//   ....[131]....
        /*06c8*/ 	.word	0x0500003a


	//   ....[132]....
        /*06cc*/ 	.word	0x0500003a


	//   ....[133]....
        /*06d0*/ 	.word	0x0500003a


	//   ....[134]....
        /*06d4*/ 	.word	0x0500003a


	//   ....[135]....
        /*06d8*/ 	.word	0x0500003a


	//   ....[136]....
        /*06dc*/ 	.word	0x0500003a


	//   ....[137]....
        /*06e0*/ 	.word	0x0500003a


	//   ....[138]....
        /*06e4*/ 	.word	0x0500003a


	//   ....[139]....
        /*06e8*/ 	.word	0x0500003a


	//   ....[140]....
        /*06ec*/ 	.word	0x0500003a


	//   ....[141]....
        /*06f0*/ 	.word	0x0500003a


	//   ....[142]....
        /*06f4*/ 	.word	0x0500003a


	//   ....[143]....
        /*06f8*/ 	.word	0x0500003a


	//   ....[144]....
        /*06fc*/ 	.word	0x0500003a


	//   ....[145]....
        /*0700*/ 	.word	0x0500003a


	//   ....[146]....
        /*0704*/ 	.word	0x0500003a


	//   ....[147]....
        /*0708*/ 	.word	0x0500003a


	//   ....[148]....
        /*070c*/ 	.word	0x0500003a


	//   ....[149]....
        /*0710*/ 	.word	0x0500003a


	//   ....[150]....
        /*0714*/ 	.word	0x0500003a


	//   ....[151]....
        /*0718*/ 	.word	0x0500003a


	//   ....[152]....
        /*071c*/ 	.word	0x0500003a


	//   ....[153]....
        /*0720*/ 	.word	0x0500003a


	//   ....[154]....
        /*0724*/ 	.word	0x0500003a


	//   ....[155]....
        /*0728*/ 	.word	0x0500003a


	//----- nvinfo : EIATTR_COOP_GROUP_INSTR_OFFSETS
	.align		4
.L_707:
        /*072c*/ 	.byte	0x04, 0x28
        /*072e*/ 	.short	(.L_709 - .L_708)


	//   ....[0]....
.L_708:
        /*0730*/ 	.word	0x000002d0


	//   ....[1]....
        /*0734*/ 	.word	0x00000360


	//   ....[2]....
        /*0738*/ 	.word	0x00000500


	//   ....[3]....
        /*073c*/ 	.word	0x00000530


	//   ....[4]....
        /*0740*/ 	.word	0x00000540


	//   ....[5]....
        /*0744*/ 	.word	0x00000550


	//   ....[6]....
        /*0748*/ 	.word	0x00000600


	//   ....[7]....
        /*074c*/ 	.word	0x00000650


	//   ....[8]....
        /*0750*/ 	.word	0x00000680


	//   ....[9]....
        /*0754*/ 	.word	0x00000690


	//   ....[10]....
        /*0758*/ 	.word	0x000006a0


	//   ....[11]....
        /*075c*/ 	.word	0x000006e0


	//   ....[12]....
        /*0760*/ 	.word	0x00000750


	//   ....[13]....
        /*0764*/ 	.word	0x00000780


	//   ....[14]....
        /*0768*/ 	.word	0x000007b0


	//   ....[15]....
        /*076c*/ 	.word	0x000007d0


	//   ....[16]....
        /*0770*/ 	.word	0x000007f0


	//   ....[17]....
        /*0774*/ 	.word	0x00000860


	//   ....[18]....
        /*0778*/ 	.word	0x00000890


	//   ....[19]....
        /*077c*/ 	.word	0x000008d0


	//   ....[20]....
        /*0780*/ 	.word	0x000008f0


	//   ....[21]....
        /*0784*/ 	.word	0x00000900


	//   ....[22]....
        /*0788*/ 	.word	0x00000960


	//   ....[23]....
        /*078c*/ 	.word	0x00000990


	//   ....[24]....
        /*0790*/ 	.word	0x000009d0


	//   ....[25]....
        /*0794*/ 	.word	0x000009f0


	//   ....[26]....
        /*0798*/ 	.word	0x00000a00


	//   ....[27]....
        /*079c*/ 	.word	0x00000ae0


	//   ....[28]....
        /*07a0*/ 	.word	0x00000b60


	//   ....[29]....
        /*07a4*/ 	.word	0x00000b80


	//   ....[30]....
        /*07a8*/ 	.word	0x00000b90


	//   ....[31]....
        /*07ac*/ 	.word	0x00000ba0


	//   ....[32]....
        /*07b0*/ 	.word	0x00002840


	//   ....[33]....
        /*07b4*/ 	.word	0x000028c0


	//   ....[34]....
        /*07b8*/ 	.word	0x00002a30


	//   ....[35]....
        /*07bc*/ 	.word	0x00002a60


	//   ....[36]....
        /*07c0*/ 	.word	0x00002a90


	//   ....[37]....
        /*07c4*/ 	.word	0x00002aa0


	//   ....[38]....
        /*07c8*/ 	.word	0x00002b60


	//   ....[39]....
        /*07cc*/ 	.word	0x00002bb0


	//   ....[40]....
        /*07d0*/ 	.word	0x00002bf0


	//   ....[41]....
        /*07d4*/ 	.word	0x00002c10


	//   ....[42]....
        /*07d8*/ 	.word	0x00002c20


	//   ....[43]....
        /*07dc*/ 	.word	0x00002c70


	//   ....[44]....
        /*07e0*/ 	.word	0x00002cd0


	//   ....[45]....
        /*07e4*/ 	.word	0x00002d00


	//   ....[46]....
        /*07e8*/ 	.word	0x00002d40


	//   ....[47]....
        /*07ec*/ 	.word	0x00002d70


	//   ....[48]....
        /*07f0*/ 	.word	0x00002d90


	//   ....[49]....
        /*07f4*/ 	.word	0x00002e00


	//   ....[50]....
        /*07f8*/ 	.word	0x00002e30


	//   ....[51]....
        /*07fc*/ 	.word	0x00002e70


	//   ....[52]....
        /*0800*/ 	.word	0x00002ea0


	//   ....[53]....
        /*0804*/ 	.word	0x00002ec0


	//   ....[54]....
        /*0808*/ 	.word	0x00002f20


	//   ....[55]....
        /*080c*/ 	.word	0x00002f70


	//   ....[56]....
        /*0810*/ 	.word	0x00002fb0


	//   ....[57]....
        /*0814*/ 	.word	0x00002fd0


	//   ....[58]....
        /*0818*/ 	.word	0x00002fe0


	//   ....[59]....
        /*081c*/ 	.word	0x00003110


	//   ....[60]....
        /*0820*/ 	.word	0x00003150


	//   ....[61]....
        /*0824*/ 	.word	0x000035d0


	//   ....[62]....
        /*0828*/ 	.word	0x00003680


	//   ....[63]....
        /*082c*/ 	.word	0x000036c0


	//   ....[64]....
        /*0830*/ 	.word	0x00003c70


	//   ....[65]....
        /*0834*/ 	.word	0x00003ff0


	//   ....[66]....
        /*0838*/ 	.word	0x00004040


	//   ....[67]....
        /*083c*/ 	.word	0x000040d0


	//   ....[68]....
        /*0840*/ 	.word	0x000040e0


	//   ....[69]....
        /*0844*/ 	.word	0x000040f0


	//   ....[70]....
        /*0848*/ 	.word	0x00004100


	//   ....[71]....
        /*084c*/ 	.word	0x000041d0


	//   ....[72]....
        /*0850*/ 	.word	0x00004260


	//   ....[73]....
        /*0854*/ 	.word	0x00004270


	//   ....[74]....
        /*0858*/ 	.word	0x00004280


	//   ....[75]....
        /*085c*/ 	.word	0x00004290


	//   ....[76]....
        /*0860*/ 	.word	0x00004380


	//   ....[77]....
        /*0864*/ 	.word	0x00004410


	//   ....[78]....
        /*0868*/ 	.word	0x00004420


	//   ....[79]....
        /*086c*/ 	.word	0x00004430


	//   ....[80]....
        /*0870*/ 	.word	0x00004440


	//   ....[81]....
        /*0874*/ 	.word	0x00004530


	//   ....[82]....
        /*0878*/ 	.word	0x000045c0


	//   ....[83]....
        /*087c*/ 	.word	0x000045d0


	//   ....[84]....
        /*0880*/ 	.word	0x000045e0


	//   ....[85]....
        /*0884*/ 	.word	0x000045f0


	//   ....[86]....
        /*0888*/ 	.word	0x000046e0


	//   ....[87]....
        /*088c*/ 	.word	0x00004770


	//   ....[88]....
        /*0890*/ 	.word	0x00004780


	//   ....[89]....
        /*0894*/ 	.word	0x00004790


	//   ....[90]....
        /*0898*/ 	.word	0x000047a0


	//   ....[91]....
        /*089c*/ 	.word	0x000048a0


	//   ....[92]....
        /*08a0*/ 	.word	0x00004980


	//   ....[93]....
        /*08a4*/ 	.word	0x00004d10


	//   ....[94]....
        /*08a8*/ 	.word	0x00004d60


	//   ....[95]....
        /*08ac*/ 	.word	0x00004df0


	//   ....[96]....
        /*08b0*/ 	.word	0x00004e00


	//   ....[97]....
        /*08b4*/ 	.word	0x00004e10


	//   ....[98]....
        /*08b8*/ 	.word	0x00004e20


	//   ....[99]....
        /*08bc*/ 	.word	0x00004f60


	//   ....[100]....
        /*08c0*/ 	.word	0x00004ff0


	//   ....[101]....
        /*08c4*/ 	.word	0x00005000


	//   ....[102]....
        /*08c8*/ 	.word	0x00005010


	//   ....[103]....
        /*08cc*/ 	.word	0x00005020


	//   ....[104]....
        /*08d0*/ 	.word	0x00005110


	//   ....[105]....
        /*08d4*/ 	.word	0x000051a0


	//   ....[106]....
        /*08d8*/ 	.word	0x000051b0


	//   ....[107]....
        /*08dc*/ 	.word	0x000051c0


	//   ....[108]....
        /*08e0*/ 	.word	0x000051d0


	//   ....[109]....
        /*08e4*/ 	.word	0x000052c0


	//   ....[110]....
        /*08e8*/ 	.word	0x00005350


	//   ....[111]....
        /*08ec*/ 	.word	0x00005360


	//   ....[112]....
        /*08f0*/ 	.word	0x00005370


	//   ....[113]....
        /*08f4*/ 	.word	0x00005380


	//   ....[114]....
        /*08f8*/ 	.word	0x00005470


	//   ....[115]....
        /*08fc*/ 	.word	0x00005500


	//   ....[116]....
        /*0900*/ 	.word	0x00005510


	//   ....[117]....
        /*0904*/ 	.word	0x00005520


	//   ....[118]....
        /*0908*/ 	.word	0x00005530


	//   ....[119]....
        /*090c*/ 	.word	0x000056c0


	//   ....[120]....
        /*0910*/ 	.word	0x00006f90


	//   ....[121]....
        /*0914*/ 	.word	0x00007010


	//   ....[122]....
        /*0918*/ 	.word	0x000071e0


	//   ....[123]....
        /*091c*/ 	.word	0x00007200


	//   ....[124]....
        /*0920*/ 	.word	0x00007220


	//   ....[125]....
        /*0924*/ 	.word	0x00007240


	//   ....[126]....
        /*0928*/ 	.word	0x00007300


	//   ....[127]....
        /*092c*/ 	.word	0x00007360


	//   ....[128]....
        /*0930*/ 	.word	0x00007370


	//   ....[129]....
        /*0934*/ 	.word	0x00007380


	//   ....[130]....
        /*0938*/ 	.word	0x00007390


	//   ....[131]....
        /*093c*/ 	.word	0x000073d0


	//   ....[132]....
        /*0940*/ 	.word	0x00007450


	//   ....[133]....
        /*0944*/ 	.word	0x00007460


	//   ....[134]....
        /*0948*/ 	.word	0x00007470


	//   ....[135]....
        /*094c*/ 	.word	0x00007480


	//   ....[136]....
        /*0950*/ 	.word	0x000074b0


	//   ....[137]....
        /*0954*/ 	.word	0x00007540


	//   ....[138]....
        /*0958*/ 	.word	0x00007560


	//   ....[139]....
        /*095c*/ 	.word	0x00007570


	//   ....[140]....
        /*0960*/ 	.word	0x00007580


	//   ....[141]....
        /*0964*/ 	.word	0x000075a0


	//   ....[142]....
        /*0968*/ 	.word	0x00007640


	//   ....[143]....
        /*096c*/ 	.word	0x00007660


	//   ....[144]....
        /*0970*/ 	.word	0x00007670


	//   ....[145]....
        /*0974*/ 	.word	0x00007680


	//   ....[146]....
        /*0978*/ 	.word	0x00007690


	//   ....[147]....
        /*097c*/ 	.word	0x00007c00


	//   ....[148]....
        /*0980*/ 	.word	0x00007cc0


	//   ....[149]....
        /*0984*/ 	.word	0x00007cd0


	//   ....[150]....
        /*0988*/ 	.word	0x00007ce0


	//   ....[151]....
        /*098c*/ 	.word	0x00007d10


	//   ....[152]....
        /*0990*/ 	.word	0x000095a0


	//   ....[153]....
        /*0994*/ 	.word	0x00009620


	//   ....[154]....
        /*0998*/ 	.word	0x000097f0


	//   ....[155]....
        /*099c*/ 	.word	0x00009810


	//   ....[156]....
        /*09a0*/ 	.word	0x00009820


	//   ....[157]....
        /*09a4*/ 	.word	0x00009830


	//   ....[158]....
        /*09a8*/ 	.word	0x000098f0


	//   ....[159]....
        /*09ac*/ 	.word	0x00009940


	//   ....[160]....
        /*09b0*/ 	.word	0x00009950


	//   ....[161]....
        /*09b4*/ 	.word	0x00009960


	//   ....[162]....
        /*09b8*/ 	.word	0x00009970


	//   ....[163]....
        /*09bc*/ 	.word	0x000099c0


	//   ....[164]....
        /*09c0*/ 	.word	0x00009a40


	//   ....[165]....
        /*09c4*/ 	.word	0x00009a50


	//   ....[166]....
        /*09c8*/ 	.word	0x00009a60


	//   ....[167]....
        /*09cc*/ 	.word	0x00009a70


	//   ....[168]....
        /*09d0*/ 	.word	0x00009ac0


	//   ....[169]....
        /*09d4*/ 	.word	0x00009b40


	//   ....[170]....
        /*09d8*/ 	.word	0x00009b50


	//   ....[171]....
        /*09dc*/ 	.word	0x00009b60


	//   ....[172]....
        /*09e0*/ 	.word	0x00009b70


	//   ....[173]....
        /*09e4*/ 	.word	0x00009bb0


	//   ....[174]....
        /*09e8*/ 	.word	0x00009c40


	//   ....[175]....
        /*09ec*/ 	.word	0x00009c60


	//   ....[176]....
        /*09f0*/ 	.word	0x00009c70


	//   ....[177]....
        /*09f4*/ 	.word	0x00009c80


	//   ....[178]....
        /*09f8*/ 	.word	0x00009ca0


	//   ....[179]....
        /*09fc*/ 	.word	0x0000a320


	//   ....[180]....
        /*0a00*/ 	.word	0x0000a330


	//   ....[181]....
        /*0a04*/ 	.word	0x0000a340


	//   ....[182]....
        /*0a08*/ 	.word	0x0000a360


	//   ....[183]....
        /*0a0c*/ 	.word	0x0000a500


	//   ....[184]....
        /*0a10*/ 	.word	0x0000a9b0


	//   ....[185]....
        /*0a14*/ 	.word	0x0000ad30


	//   ....[186]....
        /*0a18*/ 	.word	0x0000ad80


	//   ....[187]....
        /*0a1c*/ 	.word	0x0000ae10


	//   ....[188]....
        /*0a20*/ 	.word	0x0000ae20


	//   ....[189]....
        /*0a24*/ 	.word	0x0000ae30


	//   ....[190]....
        /*0a28*/ 	.word	0x0000ae40


	//   ....[191]....
        /*0a2c*/ 	.word	0x0000af20


	//   ....[192]....
        /*0a30*/ 	.word	0x0000afb0


	//   ....[193]....
        /*0a34*/ 	.word	0x0000afc0


	//   ....[194]....
        /*0a38*/ 	.word	0x0000afd0


	//   ....[195]....
        /*0a3c*/ 	.word	0x0000afe0


	//   ....[196]....
        /*0a40*/ 	.word	0x0000b0d0


	//   ....[197]....
        /*0a44*/ 	.word	0x0000b160


	//   ....[198]....
        /*0a48*/ 	.word	0x0000b170


	//   ....[199]....
        /*0a4c*/ 	.word	0x0000b180


	//   ....[200]....
        /*0a50*/ 	.word	0x0000b190


	//   ....[201]....
        /*0a54*/ 	.word	0x0000b270


	//   ....[202]....
        /*0a58*/ 	.word	0x0000b300


	//   ....[203]....
        /*0a5c*/ 	.word	0x0000b310


	//   ....[204]....
        /*0a60*/ 	.word	0x0000b320


	//   ....[205]....
        /*0a64*/ 	.word	0x0000b330


	//   ....[206]....
        /*0a68*/ 	.word	0x0000b420


	//   ....[207]....
        /*0a6c*/ 	.word	0x0000b4b0


	//   ....[208]....
        /*0a70*/ 	.word	0x0000b4c0


	//   ....[209]....
        /*0a74*/ 	.word	0x0000b4d0


	//   ....[210]....
        /*0a78*/ 	.word	0x0000b4e0


	//   ....[211]....
        /*0a7c*/ 	.word	0x0000b5e0


	//   ....[212]....
        /*0a80*/ 	.word	0x0000b6c0


	//   ....[213]....
        /*0a84*/ 	.word	0x0000ba30


	//   ....[214]....
        /*0a88*/ 	.word	0x0000ba80


	//   ....[215]....
        /*0a8c*/ 	.word	0x0000bb10


	//   ....[216]....
        /*0a90*/ 	.word	0x0000bb20


	//   ....[217]....
        /*0a94*/ 	.word	0x0000bb30


	//   ....[218]....
        /*0a98*/ 	.word	0x0000bb40


	//   ....[219]....
        /*0a9c*/ 	.word	0x0000bc80


	//   ....[220]....
        /*0aa0*/ 	.word	0x0000bd10


	//   ....[221]....
        /*0aa4*/ 	.word	0x0000bd20


	//   ....[222]....
        /*0aa8*/ 	.word	0x0000bd30


	//   ....[223]....
        /*0aac*/ 	.word	0x0000bd40


	//   ....[224]....
        /*0ab0*/ 	.word	0x0000be30


	//   ....[225]....
        /*0ab4*/ 	.word	0x0000bec0


	//   ....[226]....
        /*0ab8*/ 	.word	0x0000bed0


	//   ....[227]....
        /*0abc*/ 	.word	0x0000bee0


	//   ....[228]....
        /*0ac0*/ 	.word	0x0000bef0


	//   ....[229]....
        /*0ac4*/ 	.word	0x0000bfe0


	//   ....[230]....
        /*0ac8*/ 	.word	0x0000c070


	//   ....[231]....
        /*0acc*/ 	.word	0x0000c080


	//   ....[232]....
        /*0ad0*/ 	.word	0x0000c090


	//   ....[233]....
        /*0ad4*/ 	.word	0x0000c0a0


	//   ....[234]....
        /*0ad8*/ 	.word	0x0000c190


	//   ....[235]....
        /*0adc*/ 	.word	0x0000c220


	//   ....[236]....
        /*0ae0*/ 	.word	0x0000c230


	//   ....[237]....
        /*0ae4*/ 	.word	0x0000c240


	//   ....[238]....
        /*0ae8*/ 	.word	0x0000c250


	//   ....[239]....
        /*0aec*/ 	.word	0x0000c3e0


	//   ....[240]....
        /*0af0*/ 	.word	0x0000d950


	//   ....[241]....
        /*0af4*/ 	.word	0x0000d9f0


	//   ....[242]....
        /*0af8*/ 	.word	0x0000daa0


	//   ....[243]....
        /*0afc*/ 	.word	0x0000db30


	//   ....[244]....
        /*0b00*/ 	.word	0x0000dbc0


	//   ....[245]....
        /*0b04*/ 	.word	0x0000dc50


	//   ....[246]....
        /*0b08*/ 	.word	0x0000dce0


	//   ....[247]....
        /*0b0c*/ 	.word	0x0000dd60


	//   ....[248]....
        /*0b10*/ 	.word	0x0000ddb0


	//   ....[249]....
        /*0b14*/ 	.word	0x0000de00


	//   ....[250]....
        /*0b18*/ 	.word	0x0000de80


	//   ....[251]....
        /*0b1c*/ 	.word	0x0000df20


	//   ....[252]....
        /*0b20*/ 	.word	0x0000dfb0


	//   ....[253]....
        /*0b24*/ 	.word	0x0000e040


	//   ....[254]....
        /*0b28*/ 	.word	0x0000e0d0


	//   ....[255]....
        /*0b2c*/ 	.word	0x0000e150


	//   ....[0]....
        /*0b30*/ 	.word	0x0000e1a0


	//   ....[1]....
        /*0b34*/ 	.word	0x0000e1f0


	//   ....[2]....
        /*0b38*/ 	.word	0x0000e270


	//   ....[3]....
        /*0b3c*/ 	.word	0x0000e310


	//   ....[4]....
        /*0b40*/ 	.word	0x0000e3a0


	//   ....[5]....
        /*0b44*/ 	.word	0x0000e430


	//   ....[6]....
        /*0b48*/ 	.word	0x0000e4c0


	//   ....[7]....
        /*0b4c*/ 	.word	0x0000e540


	//   ....[8]....
        /*0b50*/ 	.word	0x0000e590


	//   ....[9]....
        /*0b54*/ 	.word	0x0000e5e0


	//   ....[10]....
        /*0b58*/ 	.word	0x0000e660


	//   ....[11]....
        /*0b5c*/ 	.word	0x0000e700


	//   ....[12]....
        /*0b60*/ 	.word	0x0000e790


	//   ....[13]....
        /*0b64*/ 	.word	0x0000e820


	//   ....[14]....
        /*0b68*/ 	.word	0x0000e8b0


	//   ....[15]....
        /*0b6c*/ 	.word	0x0000e930


	//   ....[16]....
        /*0b70*/ 	.word	0x0000e980


	//   ....[17]....
        /*0b74*/ 	.word	0x0000e9d0


	//   ....[18]....
        /*0b78*/ 	.word	0x0000ea50


	//   ....[19]....
        /*0b7c*/ 	.word	0x0000eaf0


	//   ....[20]....
        /*0b80*/ 	.word	0x0000eb80


	//   ....[21]....
        /*0b84*/ 	.word	0x0000ec10


	//   ....[22]....
        /*0b88*/ 	.word	0x0000eca0


	//   ....[23]....
        /*0b8c*/ 	.word	0x0000ed20


	//   ....[24]....
        /*0b90*/ 	.word	0x0000ed70


	//   ....[25]....
        /*0b94*/ 	.word	0x0000edc0


	//   ....[26]....
        /*0b98*/ 	.word	0x0000ee30


	//   ....[27]....
        /*0b9c*/ 	.word	0x0000eec0


	//   ....[28]....
        /*0ba0*/ 	.word	0x0000ef50


	//   ....[29]....
        /*0ba4*/ 	.word	0x0000f000


	//   ....[30]....
        /*0ba8*/ 	.word	0x0000f090


	//   ....[31]....
        /*0bac*/ 	.word	0x0000f120


	//   ....[32]....
        /*0bb0*/ 	.word	0x0000f1b0


	//   ....[33]....
        /*0bb4*/ 	.word	0x0000f240


	//   ....[34]....
        /*0bb8*/ 	.word	0x0000f2c0


	//   ....[35]....
        /*0bbc*/ 	.word	0x0000f310


	//   ....[36]....
        /*0bc0*/ 	.word	0x0000f360


	//   ....[37]....
        /*0bc4*/ 	.word	0x0000f3e0


	//   ....[38]....
        /*0bc8*/ 	.word	0x0000f480


	//   ....[39]....
        /*0bcc*/ 	.word	0x0000f510


	//   ....[40]....
        /*0bd0*/ 	.word	0x0000f5a0


	//   ....[41]....
        /*0bd4*/ 	.word	0x0000f630


	//   ....[42]....
        /*0bd8*/ 	.word	0x0000f6b0


	//   ....[43]....
        /*0bdc*/ 	.word	0x0000f700


	//   ....[44]....
        /*0be0*/ 	.word	0x0000f750


	//   ....[45]....
        /*0be4*/ 	.word	0x0000f7d0


	//   ....[46]....
        /*0be8*/ 	.word	0x0000f870


	//   ....[47]....
        /*0bec*/ 	.word	0x0000f900


	//   ....[48]....
        /*0bf0*/ 	.word	0x0000f990


	//   ....[49]....
        /*0bf4*/ 	.word	0x0000fa20


	//   ....[50]....
        /*0bf8*/ 	.word	0x0000faa0


	//   ....[51]....
        /*0bfc*/ 	.word	0x0000faf0


	//   ....[52]....
        /*0c00*/ 	.word	0x0000fb40


	//   ....[53]....
        /*0c04*/ 	.word	0x0000fbc0


	//   ....[54]....
        /*0c08*/ 	.word	0x0000fc60


	//   ....[55]....
        /*0c0c*/ 	.word	0x0000fcf0


	//   ....[56]....
        /*0c10*/ 	.word	0x0000fd80


	//   ....[57]....
        /*0c14*/ 	.word	0x0000fe10


	//   ....[58]....
        /*0c18*/ 	.word	0x0000fe90


	//   ....[59]....
        /*0c1c*/ 	.word	0x0000fee0


	//   ....[60]....
        /*0c20*/ 	.word	0x0000ff30


	//   ....[61]....
        /*0c24*/ 	.word	0x0000ffb0


	//   ....[62]....
        /*0c28*/ 	.word	0x00010050


	//   ....[63]....
        /*0c2c*/ 	.word	0x000100e0


	//   ....[64]....
        /*0c30*/ 	.word	0x00010170


	//   ....[65]....
        /*0c34*/ 	.word	0x00010200


	//   ....[66]....
        /*0c38*/ 	.word	0x00010280


	//   ....[67]....
        /*0c3c*/ 	.word	0x000102d0


	//   ....[68]....
        /*0c40*/ 	.word	0x00010320


	//   ....[69]....
        /*0c44*/ 	.word	0x00010390


	//   ....[70]....
        /*0c48*/ 	.word	0x00010420


	//   ....[71]....
        /*0c4c*/ 	.word	0x000104b0


	//   ....[72]....
        /*0c50*/ 	.word	0x00010560


	//   ....[73]....
        /*0c54*/ 	.word	0x000105f0


	//   ....[74]....
        /*0c58*/ 	.word	0x00010680


	//   ....[75]....
        /*0c5c*/ 	.word	0x00010710


	//   ....[76]....
        /*0c60*/ 	.word	0x000107a0


	//   ....[77]....
        /*0c64*/ 	.word	0x00010820


	//   ....[78]....
        /*0c68*/ 	.word	0x00010870


	//   ....[79]....
        /*0c6c*/ 	.word	0x000108c0


	//   ....[80]....
        /*0c70*/ 	.word	0x00010940


	//   ....[81]....
        /*0c74*/ 	.word	0x000109e0


	//   ....[82]....
        /*0c78*/ 	.word	0x00010a70


	//   ....[83]....
        /*0c7c*/ 	.word	0x00010b00


	//   ....[84]....
        /*0c80*/ 	.word	0x00010b90


	//   ....[85]....
        /*0c84*/ 	.word	0x00010c10


	//   ....[86]....
        /*0c88*/ 	.word	0x00010c60


	//   ....[87]....
        /*0c8c*/ 	.word	0x00010cb0


	//   ....[88]....
        /*0c90*/ 	.word	0x00010d30


	//   ....[89]....
        /*0c94*/ 	.word	0x00010dd0


	//   ....[90]....
        /*0c98*/ 	.word	0x00010e60


	//   ....[91]....
        /*0c9c*/ 	.word	0x00010ef0


	//   ....[92]....
        /*0ca0*/ 	.word	0x00010f80


	//   ....[93]....
        /*0ca4*/ 	.word	0x00011000


	//   ....[94]....
        /*0ca8*/ 	.word	0x00011050


	//   ....[95]....
        /*0cac*/ 	.word	0x000110a0


	//   ....[96]....
        /*0cb0*/ 	.word	0x00011120


	//   ....[97]....
        /*0cb4*/ 	.word	0x000111c0


	//   ....[98]....
        /*0cb8*/ 	.word	0x00011250


	//   ....[99]....
        /*0cbc*/ 	.word	0x000112e0


	//   ....[100]....
        /*0cc0*/ 	.word	0x00011370


	//   ....[101]....
        /*0cc4*/ 	.word	0x000113f0


	//   ....[102]....
        /*0cc8*/ 	.word	0x00011440


	//   ....[103]....
        /*0ccc*/ 	.word	0x00011490


	//   ....[104]....
        /*0cd0*/ 	.word	0x00011510


	//   ....[105]....
        /*0cd4*/ 	.word	0x000115b0


	//   ....[106]....
        /*0cd8*/ 	.word	0x00011640


	//   ....[107]....
        /*0cdc*/ 	.word	0x000116d0


	//   ....[108]....
        /*0ce0*/ 	.word	0x00011760


	//   ....[109]....
        /*0ce4*/ 	.word	0x000117e0


	//   ....[110]....
        /*0ce8*/ 	.word	0x00011830


	//   ....[111]....
        /*0cec*/ 	.word	0x00011880


	//   ....[112]....
        /*0cf0*/ 	.word	0x000118e0


	//   ....[113]....
        /*0cf4*/ 	.word	0x00011960


	//   ....[114]....
        /*0cf8*/ 	.word	0x000119e0


	//   ....[115]....
        /*0cfc*/ 	.word	0x00011a90


	//   ....[116]....
        /*0d00*/ 	.word	0x00011b20


	//   ....[117]....
        /*0d04*/ 	.word	0x00011bb0


	//   ....[118]....
        /*0d08*/ 	.word	0x00011c40


	//   ....[119]....
        /*0d0c*/ 	.word	0x00011cd0


	//   ....[120]....
        /*0d10*/ 	.word	0x00011d50


	//   ....[121]....
        /*0d14*/ 	.word	0x00011da0


	//   ....[122]....
        /*0d18*/ 	.word	0x00011df0


	//   ....[123]....
        /*0d1c*/ 	.word	0x00011e70


	//   ....[124]....
        /*0d20*/ 	.word	0x00011f10


	//   ....[125]....
        /*0d24*/ 	.word	0x00011fa0


	//   ....[126]....
        /*0d28*/ 	.word	0x00012030


	//   ....[127]....
        /*0d2c*/ 	.word	0x000120c0


	//   ....[128]....
        /*0d30*/ 	.word	0x00012140


	//   ....[129]....
        /*0d34*/ 	.word	0x00012190


	//   ....[130]....
        /*0d38*/ 	.word	0x000121e0


	//   ....[131]....
        /*0d3c*/ 	.word	0x00012260


	//   ....[132]....
        /*0d40*/ 	.word	0x00012300


	//   ....[133]....
        /*0d44*/ 	.word	0x00012390


	//   ....[134]....
        /*0d48*/ 	.word	0x00012420


	//   ....[135]....
        /*0d4c*/ 	.word	0x000124b0


	//   ....[136]....
        /*0d50*/ 	.word	0x00012530


	//   ....[137]....
        /*0d54*/ 	.word	0x00012580


	//   ....[138]....
        /*0d58*/ 	.word	0x000125d0


	//   ....[139]....
        /*0d5c*/ 	.word	0x00012650


	//   ....[140]....
        /*0d60*/ 	.word	0x000126f0


	//   ....[141]....
        /*0d64*/ 	.word	0x00012780


	//   ....[142]....
        /*0d68*/ 	.word	0x00012810


	//   ....[143]....
        /*0d6c*/ 	.word	0x000128a0


	//   ....[144]....
        /*0d70*/ 	.word	0x00012920


	//   ....[145]....
        /*0d74*/ 	.word	0x00012970


	//   ....[146]....
        /*0d78*/ 	.word	0x000129c0


	//   ....[147]....
        /*0d7c*/ 	.word	0x00012a40


	//   ....[148]....
        /*0d80*/ 	.word	0x00012ae0


	//   ....[149]....
        /*0d84*/ 	.word	0x00012b70


	//   ....[150]....
        /*0d88*/ 	.word	0x00012c00


	//   ....[151]....
        /*0d8c*/ 	.word	0x00012c90


	//   ....[152]....
        /*0d90*/ 	.word	0x00012d10


	//   ....[153]....
        /*0d94*/ 	.word	0x00012d60


	//   ....[154]....
        /*0d98*/ 	.word	0x00012db0


	//   ....[155]....
        /*0d9c*/ 	.word	0x00012e10


	//----- nvinfo : EIATTR_VRC_CTA_INIT_COUNT
	.align		4
.L_709:
        /*0da0*/ 	.byte	0x02, 0x4a
	.zero		1
	.zero		1


	//----- nvinfo : EIATTR_EXIT_INSTR_OFFSETS
	.align		4
        /*0da4*/ 	.byte	0x04, 0x1c
        /*0da6*/ 	.short	(.L_711 - .L_710)


	//   ....[0]....
.L_710:
        /*0da8*/ 	.word	0x00001770


	//   ....[1]....
        /*0dac*/ 	.word	0x00001a00


	//   ....[2]....
        /*0db0*/ 	.word	0x00002300


	//   ....[3]....
        /*0db4*/ 	.word	0x00002410


	//   ....[4]....
        /*0db8*/ 	.word	0x00002530


	//   ....[5]....
        /*0dbc*/ 	.word	0x000025a0


	//   ....[6]....
        /*0dc0*/ 	.word	0x00005dd0


	//   ....[7]....
        /*0dc4*/ 	.word	0x00005fc0


	//   ....[8]....
        /*0dc8*/ 	.word	0x00006900


	//   ....[9]....
        /*0dcc*/ 	.word	0x00006a30


	//   ....[10]....
        /*0dd0*/ 	.word	0x00006b60


	//   ....[11]....
        /*0dd4*/ 	.word	0x00006bd0


	//   ....[12]....
        /*0dd8*/ 	.word	0x00006bf0


	//   ....[13]....
        /*0ddc*/ 	.word	0x00009100


	//   ....[14]....
        /*0de0*/ 	.word	0x000091c0


	//   ....[15]....
        /*0de4*/ 	.word	0x0000d850


	//   ....[16]....
        /*0de8*/ 	.word	0x0000d900


	//----- nvinfo : EIATTR_MAX_THREADS
	.align		4
.L_711:
        /*0dec*/ 	.byte	0x04, 0x05
        /*0dee*/ 	.short	(.L_713 - .L_712)
.L_712:
        /*0df0*/ 	.word	0x00000100
        /*0df4*/ 	.word	0x00000001
        /*0df8*/ 	.word	0x00000001


	//----- nvinfo : EIATTR_CRS_STACK_SIZE
	.align		4
.L_713:
        /*0dfc*/ 	.byte	0x04, 0x1e
        /*0dfe*/ 	.short	(.L_715 - .L_714)
.L_714:
        /*0e00*/ 	.word	0x00000000


	//----- nvinfo : EIATTR_CBANK_PARAM_SIZE
	.align		4
.L_715:
        /*0e04*/ 	.byte	0x03, 0x19
        /*0e06*/ 	.short	0x004c


	//----- nvinfo : EIATTR_PARAM_CBANK
	.align		4
        /*0e08*/ 	.byte	0x04, 0x0a
        /*0e0a*/ 	.short	(.L_717 - .L_716)
	.align		4
.L_716:
        /*0e0c*/ 	.word	index@(.nv.constant0._ZN6thrust24THRUST_300001_SM_1000_NS8cuda_cub4core6detail13_kernel_agentINS1_15__reduce_by_key16ReduceByKeyAgentINS0_6detail15normal_iteratorINS0_10device_ptrImEEEENS9_I7double2EESB_NS8_ISD_EEN4cuda3std3__48equal_toImEEN12Trajectories19cuDoubleComplex_addEPiiEEJSB_SD_SB_SE_SM_N3cub18CUB_300001_SM_100024ReduceByKeyScanTileStateISC_iLb0EEESJ_SL_iiEEEvDpT0_)
        /*0e10*/ 	.short	0x0380
        /*0e12*/ 	.short	0x004c


	//----- nvinfo : EIATTR_SW_WAR
	.align		4
.L_717:
        /*0e14*/ 	.byte	0x04, 0x36
        /*0e16*/ 	.short	(.L_719 - .L_718)
.L_718:
        /*0e18*/ 	.word	0x00000008
.L_719:


//--------------------- .nv.info._ZN6thrust24THRUST_300001_SM_1000_NS8cuda_cub4core6detail13_kernel_agentINS1_15__reduce_by_key9InitAgentIN3cub18CUB_300001_SM_100024ReduceByKeyScanTileStateI7double2iLb0EEEiPiEEJSB_iSC_EEEvDpT0_ --------------------------
	.section	.nv.info._ZN6thrust24THRUST_300001_SM_1000_NS8cuda_cub4core6detail13_kernel_agentINS1_15__reduce_by_key9InitAgentIN3cub18CUB_300001_SM_100024ReduceByKeyScanTileStateI7double2iLb0EEEiPiEEJSB_iSC_EEEvDpT0_,"",@"SHT_CUDA_INFO"
	.sectionflags	@""
	.align	4


	//----- nvinfo : EIATTR_CUDA_API_VERSION
	.align		4
        /*0000*/ 	.byte	0x04, 0x37
        /*0002*/ 	.short	(.L_721 - .L_720)
.L_720:
        /*0004*/ 	.word	0x00000082


	//----- nvinfo : EIATTR_KPARAM_INFO
	.align		4
.L_721:
        /*0008*/ 	.byte	0x04, 0x17
        /*000a*/ 	.short	(.L_723 - .L_722)
.L_722:
        /*000c*/ 	.word	0x00000000
        /*0010*/ 	.short	0x0002
        /*0012*/ 	.short	0x0020
        /*0014*/ 	.byte	0x00, 0xf5, 0x21, 0x00


	//----- nvinfo : EIATTR_KPARAM_INFO
	.align		4
.L_723:
        /*0018*/ 	.byte	0x04, 0x17
        /*001a*/ 	.short	(.L_725 - .L_724)
.L_724:
        /*001c*/ 	.word	0x00000000
        /*0020*/ 	.short	0x0001
        /*0022*/ 	.short	0x0018
        /*0024*/ 	.byte	0x00, 0xf0, 0x11, 0x00


	//----- nvinfo : EIATTR_KPARAM_INFO
	.align		4
.L_725:
        /*0028*/ 	.byte	0x04, 0x17
        /*002a*/ 	.short	(.L_727 - .L_726)
.L_726:
        /*002c*/ 	.word	0x00000000
        /*0030*/ 	.short	0x0000
        /*0032*/ 	.short	0x0000
        /*0034*/ 	.byte	0x00, 0xf0, 0x61, 0x00


	//----- nvinfo : EIATTR_SPARSE_MMA_MASK
	.align		4
.L_727:
        /*0038*/ 	.byte	0x03, 0x50
        /*003a*/ 	.short	0x0000


	//----- nvinfo : EIATTR_MAXREG_COUNT
	.align		4
        /*003c*/ 	.byte	0x03, 0x1b
        /*003e*/ 	.short	0x00ff


	//----- nvinfo : EIATTR_MERCURY_ISA_VERSION
	.align		4
        /*0040*/ 	.byte	0x03, 0x5f
        /*0042*/ 	.short	0x0101


	//----- nvinfo : EIATTR_VRC_CTA_INIT_COUNT
	.align		4
        /*0044*/ 	.byte	0x02, 0x4a
	.zero		1
	.zero		1


	//----- nvinfo : EIATTR_EXIT_INSTR_OFFSETS
	.align		4
        /*0048*/ 	.byte	0x04, 0x1c
        /*004a*/ 	.short	(.L_729 - .L_728)


	//   ....[0]....
.L_728:
        /*004c*/ 	.word	0x00000120


	//   ....[1]....
        /*0050*/ 	.word	0x00000150


	//----- nvinfo : EIATTR_MAX_THREADS
	.align		4
.L_729:
        /*0054*/ 	.byte	0x04, 0x05
        /*0056*/ 	.short	(.L_731 - .L_730)
.L_730:
        /*0058*/ 	.word	0x00000080
        /*005c*/ 	.word	0x00000001
        /*0060*/ 	.word	0x00000001


	//----- nvinfo : EIATTR_CBANK_PARAM_SIZE
	.align		4
.L_731:
        /*0064*/ 	.byte	0x03, 0x19
        /*0066*/ 	.short	0x0028


	//----- nvinfo : EIATTR_PARAM_CBANK
	.align		4
        /*0068*/ 	.byte	0x04, 0x0a
        /*006a*/ 	.short	(.L_733 - .L_732)
	.align		4
.L_732:
        /*006c*/ 	.word	index@(.nv.constant0._ZN6thrust24THRUST_300001_SM_1000_NS8cuda_cub4core6detail13_kernel_agentINS1_15__reduce_by_key9InitAgentIN3cub18CUB_300001_SM_100024ReduceByKeyScanTileStateI7double2iLb0EEEiPiEEJSB_iSC_EEEvDpT0_)
        /*0070*/ 	.short	0x0380
        /*0072*/ 	.short	0x0028


	//----- nvinfo : EIATTR_SW_WAR
	.align		4
.L_733:
        /*0074*/ 	.byte	0x04, 0x36
        /*0076*/ 	.short	(.L_735 - .L_734)
.L_734:
        /*0078*/ 	.word	0x00000008
.L_735:


//--------------------- .nv.info._ZN6thrust24THRUST_300001_SM_1000_NS8cuda_cub4core6detail13_kernel_agentINS1_15__reduce_by_key16ReduceByKeyAgentINS0_6detail15normal_iteratorINS0_10device_ptrImEEEENS0_17constant_iteratorIiNS0_11use_defaultESD_EESB_NS8_INS9_IiEEEEN4cuda3std3__48equal_toImEENSJ_4plusIiEEPllEEJSB_SE_SB_SG_SO_N3cub18CUB_300001_SM_100024ReduceByKeyScanTileStateIilLb1EEESL_SN_llEEEvDpT0_ --------------------------
	.section	.nv.info._ZN6thrust24THRUST_300001_SM_1000_NS8cuda_cub4core6detail13_kernel_agentINS1_15__reduce_by_key16ReduceByKeyAgentINS0_6detail15normal_iteratorINS0_10device_ptrImEEEENS0_17constant_iteratorIiNS0_11use_defaultESD_EESB_NS8_INS9_IiEEEEN4cuda3std3__48equal_toImEENSJ_4plusIiEEPllEEJSB_SE_SB_SG_SO_N3cub18CUB_300001_SM_100024ReduceByKeyScanTileStateIilLb1EEESL_SN_llEEEvDpT0_,"",@"SHT_CUDA_INFO"
	.sectionflags	@""
	.align	4


	//----- nvinfo : EIATTR_CUDA_API_VERSION
	.align		4
        /*0000*/ 	.byte	0x04, 0x37
        /*0002*/ 	.short	(.L_737 - .L_736)
.L_736:
        /*0004*/ 	.word	0x00000082


	//----- nvinfo : EIATTR_KPARAM_INFO
	.align		4
.L_737:
        /*0008*/ 	.byte	0x04, 0x17
        /*000a*/ 	.short	(.L_739 - .L_738)
.L_738:
        /*000c*/ 	.word	0x00000000
        /*0010*/ 	.short	0x0009
        /*0012*/ 	.short	0x0048
        /*0014*/ 	.byte	0x00, 0xf0, 0x21, 0x00


	//----- nvinfo : EIATTR_KPARAM_INFO
	.align		4
.L_739:
        /*0018*/ 	.byte	0x04, 0x17
        /*001a*/ 	.short	(.L_741 - .L_740)
.L_740:
        /*001c*/ 	.word	0x00000000
        /*0020*/ 	.short	0x0008
        /*0022*/ 	.short	0x0040
        /*0024*/ 	.byte	0x00, 0xf0, 0x21, 0x00


	//----- nvinfo : EIATTR_KPARAM_INFO
	.align		4
.L_741:
        /*0028*/ 	.byte	0x04, 0x17
        /*002a*/ 	.short	(.L_743 - .L_742)
.L_742:
        /*002c*/ 	.word	0x00000000
        /*0030*/ 	.short	0x0007
        /*0032*/ 	.short	0x0039
        /*0034*/ 	.byte	0x00, 0xf0, 0x05, 0x00


	//----- nvinfo : EIATTR_KPARAM_INFO
	.align		4
.L_743:
        /*0038*/ 	.byte	0x04, 0x17
        /*003a*/ 	.short	(.L_745 - .L_744)
.L_744:
        /*003c*/ 	.word	0x00000000
        /*0040*/ 	.short	0x0006
        /*0042*/ 	.short	0x0038
        /*0044*/ 	.byte	0x00, 0xf0, 0x05, 0x00


	//----- nvinfo : EIATTR_KPARAM_INFO
	.align		4
.L_745:
        /*0048*/ 	.byte	0x04, 0x17
        /*004a*/ 	.short	(.L_747 - .L_746)
.L_746:
        /*004c*/ 	.word	0x00000000
        /*0050*/ 	.short	0x0005
        /*0052*/ 	.short	0x0030
        /*0054*/ 	.byte	0x00, 0xf0, 0x21, 0x00


	//----- nvinfo : EIATTR_KPARAM_INFO
	.align		4
.L_747:
        /*0058*/ 	.byte	0x04, 0x17
        /*005a*/ 	.short	(.L_749 - .L_748)
.L_748:
        /*005c*/ 	.word	0x00000000
        /*0060*/ 	.short	0x0004
        /*0062*/ 	.short	0x0028
        /*0064*/ 	.byte	0x00, 0xf5, 0x21, 0x00


	//----- nvinfo : EIATTR_KPARAM_INFO
	.align		4
.L_749:
        /*0068*/ 	.byte	0x04, 0x17
        /*006a*/ 	.short	(.L_751 - .L_750)
.L_750:
        /*006c*/ 	.word	0x00000000
        /*0070*/ 	.short	0x0003
        /*0072*/ 	.short	0x0020
        /*0074*/ 	.byte	0x00, 0xf0, 0x21, 0x00


	//----- nvinfo : EIATTR_KPARAM_INFO
	.align		4
.L_751:
        /*0078*/ 	.byte	0x04, 0x17
        /*007a*/ 	.short	(.L_753 - .L_752)
.L_752:
        /*007c*/ 	.word	0x00000000
        /*0080*/ 	.short	0x0002
        /*0082*/ 	.short	0x0018
        /*0084*/ 	.byte	0x00, 0xf0, 0x21, 0x00


	//----- nvinfo : EIATTR_KPARAM_INFO
	.align		4
.L_753:
        /*0088*/ 	.byte	0x04, 0x17
        /*008a*/ 	.short	(.L_755 - .L_754)
.L_754:
        /*008c*/ 	.word	0x00000000
        /*0090*/ 	.short	0x0001
        /*0092*/ 	.short	0x0008
        /*0094*/ 	.byte	0x00, 0xf0, 0x41, 0x00


	//----- nvinfo : EIATTR_KPARAM_INFO
	.align		4
.L_755:
        /*0098*/ 	.byte	0x04, 0x17
        /*009a*/ 	.short	(.L_757 - .L_756)
.L_756:
        /*009c*/ 	.word	0x00000000
        /*00a0*/ 	.short	0x0000
        /*00a2*/ 	.short	0x0000
        /*00a4*/ 	.byte	0x00, 0xf0, 0x21, 0x00


	//----- nvinfo : EIATTR_SPARSE_MMA_MASK
	.align		4
.L_757:
        /*00a8*/ 	.byte	0x03, 0x50
        /*00aa*/ 	.short	0x0000


	//----- nvinfo : EIATTR_MAXREG_COUNT
	.align		4
        /*00ac*/ 	.byte	0x03, 0x1b
        /*00ae*/ 	.short	0x00ff


	//----- nvinfo : EIATTR_NUM_BARRIERS
	.align		4
        /*00b0*/ 	.byte	0x02, 0x4c
        /*00b2*/ 	.byte	0x01
	.zero		1


	//----- nvinfo : EIATTR_MERCURY_ISA_VERSION
	.align		4
        /*00b4*/ 	.byte	0x03, 0x5f
        /*00b6*/ 	.short	0x0101


	//----- nvinfo : EIATTR_COOP_GROUP_MASK_REGIDS
	.align		4
        /*00b8*/ 	.byte	0x04, 0x29
        /*00ba*/ 	.short	(.L_759 - .L_758)


	//   ....[0]....
.L_758:
        /*00bc*/ 	.word	0xffffffff


	//   ....[1]....
        /*00c0*/ 	.word	0xffffffff


	//   ....[2]....
        /*00c4*/ 	.word	0xffffffff


	//   ....[3]....
        /*00c8*/ 	.word	0xffffffff


	//   ....[4]....
        /*00cc*/ 	.word	0xffffffff


	//   ....[5]....
        /*00d0*/ 	.word	0xffffffff


	//   ....[6]....
        /*00d4*/ 	.word	0xffffffff


	//   ....[7]....
        /*00d8*/ 	.word	0xffffffff


	//   ....[8]....
        /*00dc*/ 	.word	0xffffffff


	//   ....[9]....
        /*00e0*/ 	.word	0xffffffff


	//   ....[10]....
        /*00e4*/ 	.word	0xffffffff


	//   ....[11]....
        /*00e8*/ 	.word	0xffffffff


	//   ....[12]....
        /*00ec*/ 	.word	0xffffffff


	//   ....[13]....
        /*00f0*/ 	.word	0xffffffff


	//   ....[14]....
        /*00f4*/ 	.word	0xffffffff


	//   ....[15]....
        /*00f8*/ 	.word	0xffffffff


	//   ....[16]....
        /*00fc*/ 	.word	0xffffffff


	//   ....[17]....
        /*0100*/ 	.word	0xffffffff


	//   ....[18]....
        /*0104*/ 	.word	0xffffffff


	//   ....[19]....
        /*0108*/ 	.word	0xffffffff


	//   ....[20]....
        /*010c*/ 	.word	0xffffffff


	//   ....[21]....
        /*0110*/ 	.word	0xffffffff


	//   ....[22]....
        /*0114*/ 	.word	0xffffffff


	//   ....[23]....
        /*0118*/ 	.word	0xffffffff


	//   ....[24]....
        /*011c*/ 	.word	0xffffffff


	//   ....[25]....
        /*0120*/ 	.word	0xffffffff


	//   ....[26]....
        /*0124*/ 	.word	0xffffffff


	//   ....[27]....
        /*0128*/ 	.word	0xffffffff


	//   ....[28]....
        /*012c*/ 	.word	0xffffffff


	//   ....[29]....
        /*0130*/ 	.word	0xffffffff


	//   ....[30]....
        /*0134*/ 	.word	0xffffffff


	//   ....[31]....
        /*0138*/ 	.word	0xffffffff


	//   ....[32]....
        /*013c*/ 	.word	0xffffffff


	//   ....[33]....
        /*0140*/ 	.word	0xffffffff


	//   ....[34]....
        /*0144*/ 	.word	0xffffffff


	//   ....[35]....
        /*0148*/ 	.word	0xffffffff


	//   ....[36]....
        /*014c*/ 	.word	0xffffffff


	//   ....[37]....
        /*0150*/ 	.word	0xffffffff


	//   ....[38]....
        /*0154*/ 	.word	0xffffffff


	//   ....[39]....
        /*0158*/ 	.word	0xffffffff


	//   ....[40]....
        /*015c*/ 	.word	0xffffffff


	//   ....[41]....
        /*0160*/ 	.word	0xffffffff


	//   ....[42]....
        /*0164*/ 	.word	0xffffffff


	//   ....[43]....
        /*0168*/ 	.word	0xffffffff


	//   ....[44]....
        /*016c*/ 	.word	0xffffffff


	//   ....[45]....
        /*0170*/ 	.word	0xffffffff


	//   ....[46]....
        /*0174*/ 	.word	0xffffffff


	//   ....[47]....
        /*0178*/ 	.word	0xffffffff


	//   ....[48]....
        /*017c*/ 	.word	0xffffffff


	//   ....[49]....
        /*0180*/ 	.word	0xffffffff


	//   ....[50]....
        /*0184*/ 	.word	0xffffffff


	//   ....[51]....
        /*0188*/ 	.word	0xffffffff


	//   ....[52]....
        /*018c*/ 	.word	0xffffffff


	//   ....[53]....
        /*0190*/ 	.word	0xffffffff


	//   ....[54]....
        /*0194*/ 	.word	0xffffffff


	//   ....[55]....
        /*0198*/ 	.word	0xffffffff


	//   ....[56]....
        /*019c*/ 	.word	0xffffffff


	//   ....[57]....
        /*01a0*/ 	.word	0xffffffff


	//   ....[58]....
        /*01a4*/ 	.word	0xffffffff


	//   ....[59]....
        /*01a8*/ 	.word	0xffffffff


	//   ....[60]....
        /*01ac*/ 	.word	0xffffffff


	//   ....[61]....
        /*01b0*/ 	.word	0xffffffff


	//   ....[62]....
        /*01b4*/ 	.word	0xffffffff


	//   ....[63]....
        /*01b8*/ 	.word	0xffffffff


	//   ....[64]....
        /*01bc*/ 	.word	0xffffffff


	//   ....[65]....
        /*01c0*/ 	.word	0xffffffff


	//   ....[66]....
        /*01c4*/ 	.word	0xffffffff


	//   ....[67]....
        /*01c8*/ 	.word	0xffffffff


	//   ....[68]....
        /*01cc*/ 	.word	0xffffffff


	//   ....[69]....
        /*01d0*/ 	.word	0xffffffff


	//   ....[70]....
        /*01d4*/ 	.word	0xffffffff


	//   ....[71]....
        /*01d8*/ 	.word	0xffffffff


	//   ....[72]....
        /*01dc*/ 	.word	0xffffffff


	//   ....[73]....
        /*01e0*/ 	.word	0xffffffff


	//   ....[74]....
        /*01e4*/ 	.word	0xffffffff


	//   ....[75]....
        /*01e8*/ 	.word	0xffffffff


	//   ....[76]....
        /*01ec*/ 	.word	0xffffffff


	//   ....[77]....
        /*01f0*/ 	.word	0xffffffff


	//   ....[78]....
        /*01f4*/ 	.word	0xffffffff


	//   ....[79]....
        /*01f8*/ 	.word	0xffffffff


	//   ....[80]....
        /*01fc*/ 	.word	0xffffffff


	//   ....[81]....
        /*0200*/ 	.word	0xffffffff


	//   ....[82]....
        /*0204*/ 	.word	0xffffffff


	//   ....[83]....
        /*0208*/ 	.word	0xffffffff


	//   ....[84]....
        /*020c*/ 	.word	0xffffffff


	//   ....[85]....
        /*0210*/ 	.word	0xffffffff


	//   ....[86]....
        /*0214*/ 	.word	0xffffffff


	//   ....[87]....
        /*0218*/ 	.word	0xffffffff


	//   ....[88]....
        /*021c*/ 	.word	0xffffffff


	//   ....[89]....
        /*0220*/ 	.word	0xffffffff


	//   ....[90]....
        /*0224*/ 	.word	0xffffffff


	//   ....[91]....
        /*0228*/ 	.word	0xffffffff


	//   ....[92]....
        /*022c*/ 	.word	0xffffffff


	//   ....[93]....
        /*0230*/ 	.word	0xffffffff


	//   ....[94]....
        /*0234*/ 	.word	0xffffffff


	//   ....[95]....
        /*0238*/ 	.word	0xffffffff


	//   ....[96]....
        /*023c*/ 	.word	0xffffffff


	//   ....[97]....
        /*0240*/ 	.word	0xffffffff


	//   ....[98]....
        /*0244*/ 	.word	0xffffffff


	//   ....[99]....
        /*0248*/ 	.word	0xffffffff


	//   ....[100]....
        /*024c*/ 	.word	0xffffffff


	//   ....[101]....
        /*0250*/ 	.word	0xffffffff


	//   ....[102]....
        /*0254*/ 	.word	0xffffffff


	//   ....[103]....
        /*0258*/ 	.word	0xffffffff


	//   ....[104]....
        /*025c*/ 	.word	0xffffffff


	//   ....[105]....
        /*0260*/ 	.word	0xffffffff


	//   ....[106]....
        /*0264*/ 	.word	0xffffffff


	//   ....[107]....
        /*0268*/ 	.word	0xffffffff


	//   ....[108]....
        /*026c*/ 	.word	0xffffffff


	//   ....[109]....
        /*0270*/ 	.word	0xffffffff


	//   ....[110]....
        /*0274*/ 	.word	0xffffffff


	//   ....[111]....
        /*0278*/ 	.word	0xffffffff


	//   ....[112]....
        /*027c*/ 	.word	0xffffffff


	//   ....[113]....
        /*0280*/ 	.word	0xffffffff


	//   ....[114]....
        /*0284*/ 	.word	0xffffffff


	//   ....[115]....
        /*0288*/ 	.word	0xffffffff


	//   ....[116]....
        /*028c*/ 	.word	0xffffffff


	//   ....[117]....
        /*0290*/ 	.word	0xffffffff


	//   ....[118]....
        /*0294*/ 	.word	0xffffffff


	//   ....[119]....
        /*0298*/ 	.word	0xffffffff


	//   ....[120]....
        /*029c*/ 	.word	0xffffffff


	//   ....[121]....
        /*02a0*/ 	.word	0xffffffff


	//   ....[122]....
        /*02a4*/ 	.word	0xffffffff


	//   ....[123]....
        /*02a8*/ 	.word	0xffffffff


	//   ....[124]....
        /*02ac*/ 	.word	0xffffffff


	//   ....[125]....
        /*02b0*/ 	.word	0xffffffff


	//   ....[126]....
        /*02b4*/ 	.word	0xffffffff


	//   ....[127]....
        /*02b8*/ 	.word	0xffffffff


	//   ....[128]....
        /*02bc*/ 	.word	0xffffffff


	//   ....[129]....
        /*02c0*/ 	.word	0xffffffff


	//   ....[130]....
        /*02c4*/ 	.word	0xffffffff


	//   ....[131]....
        /*02c8*/ 	.word	0xffffffff


	//   ....[132]....
        /*02cc*/ 	.word	0xffffffff


	//   ....[133]....
        /*02d0*/ 	.word	0xffffffff


	//   ....[134]....
        /*02d4*/ 	.word	0xffffffff


	//   ....[135]....
        /*02d8*/ 	.word	0xffffffff


	//   ....[136]....
        /*02dc*/ 	.word	0xffffffff


	//   ....[137]....
        /*02e0*/ 	.word	0xffffffff


	//   ....[138]....
        /*02e4*/ 	.word	0xffffffff


	//   ....[139]....
        /*02e8*/ 	.word	0xffffffff


	//   ....[140]....
        /*02ec*/ 	.word	0xffffffff


	//   ....[141]....
        /*02f0*/ 	.word	0xffffffff


	//   ....[142]....
        /*02f4*/ 	.word	0xffffffff


	//   ....[143]....
        /*02f8*/ 	.word	0xffffffff


	//   ....[144]....
        /*02fc*/ 	.word	0xffffffff


	//   ....[145]....
        /*0300*/ 	.word	0xffffffff


	//   ....[146]....
        /*0304*/ 	.word	0xffffffff


	//   ....[147]....
        /*0308*/ 	.word	0xffffffff


	//   ....[148]....
        /*030c*/ 	.word	0xffffffff


	//   ....[149]....
        /*0310*/ 	.word	0xffffffff


	//   ....[150]....
        /*0314*/ 	.word	0xffffffff


	//   ....[151]....
        /*0318*/ 	.word	0xffffffff


	//   ....[152]....
        /*031c*/ 	.word	0x05000002


	//   ....[153]....
        /*0320*/ 	.word	0x05000002


	//   ....[154]....
        /*0324*/ 	.word	0x05000002


	//   ....[155]....
        /*0328*/ 	.word	0x05000002


	//   ....[156]....
        /*032c*/ 	.word	0x05000002


	//   ....[157]....
        /*0330*/ 	.word	0x05000002


	//   ....[158]....
        /*0334*/ 	.word	0x05000002


	//   ....[159]....
        /*0338*/ 	.word	0x05000002


	//   ....[160]....
        /*033c*/ 	.word	0x05000002


	//   ....[161]....
        /*0340*/ 	.word	0x05000002


	//   ....[162]....
        /*0344*/ 	.word	0x05000002


	//   ....[163]....
        /*0348*/ 	.word	0x05000002


	//   ....[164]....
        /*034c*/ 	.word	0x05000002


	//   ....[165]....
        /*0350*/ 	.word	0x05000002


	//   ....[166]....
        /*0354*/ 	.word	0x05000002


	//   ....[167]....
        /*0358*/ 	.word	0x05000002


	//   ....[168]....
        /*035c*/ 	.word	0x05000002


	//   ....[169]....
        /*0360*/ 	.word	0x05000002


	//   ....[170]....
        /*0364*/ 	.word	0x05000002


	//   ....[171]....
        /*0368*/ 	.word	0x05000002


	//   ....[172]....
        /*036c*/ 	.word	0x05000002


	//   ....[173]....
        /*0370*/ 	.word	0x05000002


	//   ....[174]....
        /*0374*/ 	.word	0x05000002


	//   ....[175]....
        /*0378*/ 	.word	0x05000002


	//   ....[176]....
        /*037c*/ 	.word	0x05000002


	//   ....[177]....
        /*0380*/ 	.word	0x05000002


	//   ....[178]....
        /*0384*/ 	.word	0x05000002


	//   ....[179]....
        /*0388*/ 	.word	0x05000002


	//   ....[180]....
        /*038c*/ 	.word	0x05000002


	//   ....[181]....
        /*0390*/ 	.word	0x05000002


	//   ....[182]....
        /*0394*/ 	.word	0x05000002


	//   ....[183]....
        /*0398*/ 	.word	0x05000002


	//   ....[184]....
        /*039c*/ 	.word	0x05000002


	//   ....[185]....
        /*03a0*/ 	.word	0x05000002


	//   ....[186]....
        /*03a4*/ 	.word	0x05000002


	//   ....[187]....
        /*03a8*/ 	.word	0x05000002


	//   ....[188]....
        /*03ac*/ 	.word	0x05000002


	//   ....[189]....
        /*03b0*/ 	.word	0x05000002


	//   ....[190]....
        /*03b4*/ 	.word	0x05000002


	//   ....[191]....
        /*03b8*/ 	.word	0x05000002


	//   ....[192]....
        /*03bc*/ 	.word	0x05000002


	//   ....[193]....
        /*03c0*/ 	.word	0x05000002


	//   ....[194]....
        /*03c4*/ 	.word	0x05000002


	//   ....[195]....
        /*03c8*/ 	.word	0x05000002


	//   ....[196]....
        /*03cc*/ 	.word	0x05000002


	//   ....[197]....
        /*03d0*/ 	.word	0x05000002


	//   ....[198]....
        /*03d4*/ 	.word	0x05000002


	//   ....[199]....
        /*03d8*/ 	.word	0x05000002


	//   ....[200]....
        /*03dc*/ 	.word	0x05000002


	//   ....[201]....
        /*03e0*/ 	.word	0x05000002


	//   ....[202]....
        /*03e4*/ 	.word	0x05000002


	//   ....[203]....
        /*03e8*/ 	.word	0x05000002


	//   ....[204]....
        /*03ec*/ 	.word	0x05000002


	//   ....[205]....
        /*03f0*/ 	.word	0x05000002


	//   ....[206]....
        /*03f4*/ 	.word	0x05000002


	//   ....[207]....
        /*03f8*/ 	.word	0x05000002


	//   ....[208]....
        /*03fc*/ 	.word	0x05000002


	//   ....[209]....
        /*0400*/ 	.word	0x05000002


	//   ....[210]....
        /*0404*/ 	.word	0x05000002


	//   ....[211]....
        /*0408*/ 	.word	0x05000002


	//   ....[212]....
        /*040c*/ 	.word	0x05000002


	//   ....[213]....
        /*0410*/ 	.word	0x05000002


	//   ....[214]....
        /*0414*/ 	.word	0x05000002


	//   ....[215]....
        /*0418*/ 	.word	0x05000002


	//   ....[216]....
        /*041c*/ 	.word	0x05000002


	//   ....[217]....
        /*0420*/ 	.word	0x05000002


	//   ....[218]....
        /*0424*/ 	.word	0x05000002


	//   ....[219]....
        /*0428*/ 	.word	0x05000002


	//   ....[220]....
        /*042c*/ 	.word	0x05000002


	//   ....[221]....
        /*0430*/ 	.word	0x05000002


	//   ....[222]....
        /*0434*/ 	.word	0x05000002


	//   ....[223]....
        /*0438*/ 	.word	0x05000002


	//   ....[224]....
        /*043c*/ 	.word	0x05000002


	//   ....[225]....
        /*0440*/ 	.word	0x05000002


	//   ....[226]....
        /*0444*/ 	.word	0x05000002


	//   ....[227]....
        /*0448*/ 	.word	0x05000002


	//   ....[228]....
        /*044c*/ 	.word	0x05000002


	//   ....[229]....
        /*0450*/ 	.word	0x05000002


	//   ....[230]....
        /*0454*/ 	.word	0x05000002


	//   ....[231]....
        /*0458*/ 	.word	0x05000002


	//   ....[232]....
        /*045c*/ 	.word	0x05000002


	//   ....[233]....
        /*0460*/ 	.word	0x05000002


	//   ....[234]....
        /*0464*/ 	.word	0x05000002


	//   ....[235]....
        /*0468*/ 	.word	0x05000002


	//   ....[236]....
        /*046c*/ 	.word	0x05000002


	//   ....[237]....
        /*0470*/ 	.word	0x05000002


	//   ....[238]....
        /*0474*/ 	.word	0x05000002


	//   ....[239]....
        /*0478*/ 	.word	0x05000002


	//   ....[240]....
        /*047c*/ 	.word	0x05000002


	//   ....[241]....
        /*0480*/ 	.word	0x05000002


	//   ....[242]....
        /*0484*/ 	.word	0x05000002


	//   ....[243]....
        /*0488*/ 	.word	0x05000002


	//----- nvinfo : EIATTR_COOP_GROUP_INSTR_OFFSETS
	.align		4
.L_759:
        /*048c*/ 	.byte	0x04, 0x28
        /*048e*/ 	.short	(.L_761 - .L_760)


	//   ....[0]....
.L_760:
        /*0490*/ 	.word	0x00000360


	//   ....[1]....
        /*0494*/ 	.word	0x00000570


	//   ....[2]....
        /*0498*/ 	.word	0x000009c0


	//   ....[3]....
        /*049c*/ 	.word	0x00000a00


	//   ....[4]....
        /*04a0*/ 	.word	0x00000a20


	//   ....[5]....
        /*04a4*/ 	.word	0x00000a70


	//   ....[6]....
        /*04a8*/ 	.word	0x00000ad0


	//   ....[7]....
        /*04ac*/ 	.word	0x00000af0


	//   ....[8]....
        /*04b0*/ 	.word	0x00000b60


	//   ....[9]....
        /*04b4*/ 	.word	0x00000ba0


	//   ....[10]....
        /*04b8*/ 	.word	0x00000bc0


	//   ....[11]....
        /*04bc*/ 	.word	0x00000c30


	//   ....[12]....
        /*04c0*/ 	.word	0x00000c70


	//   ....[13]....
        /*04c4*/ 	.word	0x00000c90


	//   ....[14]....
        /*04c8*/ 	.word	0x00000d00


	//   ....[15]....
        /*04cc*/ 	.word	0x00000d40


	//   ....[16]....
        /*04d0*/ 	.word	0x00000d60


	//   ....[17]....
        /*04d4*/ 	.word	0x00000da0


	//   ....[18]....
        /*04d8*/ 	.word	0x00001190


	//   ....[19]....
        /*04dc*/ 	.word	0x00001250


	//   ....[20]....
        /*04e0*/ 	.word	0x00002980


	//   ....[21]....
        /*04e4*/ 	.word	0x00002b50


	//   ....[22]....
        /*04e8*/ 	.word	0x00002f40


	//   ....[23]....
        /*04ec*/ 	.word	0x00002fb0


	//   ....[24]....
        /*04f0*/ 	.word	0x00002fe0


	//   ....[25]....
        /*04f4*/ 	.word	0x00003060


	//   ....[26]....
        /*04f8*/ 	.word	0x000030a0


	//   ....[27]....
        /*04fc*/ 	.word	0x000030c0


	//   ....[28]....
        /*0500*/ 	.word	0x00003140


	//   ....[29]....
        /*0504*/ 	.word	0x00003170


	//   ....[30]....
        /*0508*/ 	.word	0x00003190


	//   ....[31]....
        /*050c*/ 	.word	0x00003210


	//   ....[32]....
        /*0510*/ 	.word	0x00003240


	//   ....[33]....
        /*0514*/ 	.word	0x00003260


	//   ....[34]....
        /*0518*/ 	.word	0x000032f0


	//   ....[35]....
        /*051c*/ 	.word	0x00003320


	//   ....[36]....
        /*0520*/ 	.word	0x00003340


	//   ....[37]....
        /*0524*/ 	.word	0x000037b0


	//   ....[38]....
        /*0528*/ 	.word	0x000037f0


	//   ....[39]....
        /*052c*/ 	.word	0x00003820


	//   ....[40]....
        /*0530*/ 	.word	0x00003b50


	//   ....[41]....
        /*0534*/ 	.word	0x00003be0


	//   ....[42]....
        /*0538*/ 	.word	0x00003c30


	//   ....[43]....
        /*053c*/ 	.word	0x00003c40


	//   ....[44]....
        /*0540*/ 	.word	0x00003c50


	//   ....[45]....
        /*0544*/ 	.word	0x00003d30


	//   ....[46]....
        /*0548*/ 	.word	0x00003d40


	//   ....[47]....
        /*054c*/ 	.word	0x00003d50


	//   ....[48]....
        /*0550*/ 	.word	0x00003e40


	//   ....[49]....
        /*0554*/ 	.word	0x00003e50


	//   ....[50]....
        /*0558*/ 	.word	0x00003e60


	//   ....[51]....
        /*055c*/ 	.word	0x00003f50


	//   ....[52]....
        /*0560*/ 	.word	0x00003f60


	//   ....[53]....
        /*0564*/ 	.word	0x00003f70


	//   ....[54]....
        /*0568*/ 	.word	0x00004060


	//   ....[55]....
        /*056c*/ 	.word	0x00004070


	//   ....[56]....
        /*0570*/ 	.word	0x00004080


	//   ....[57]....
        /*0574*/ 	.word	0x000041c0


	//   ....[58]....
        /*0578*/ 	.word	0x00004250


	//   ....[59]....
        /*057c*/ 	.word	0x000042d0


	//   ....[60]....
        /*0580*/ 	.word	0x00004320


	//   ....[61]....
        /*0584*/ 	.word	0x00004330


	//   ....[62]....
        /*0588*/ 	.word	0x00004340


	//   ....[63]....
        /*058c*/ 	.word	0x00004420


	//   ....[64]....
        /*0590*/ 	.word	0x00004430


	//   ....[65]....
        /*0594*/ 	.word	0x00004440


	//   ....[66]....
        /*0598*/ 	.word	0x00004520


	//   ....[67]....
        /*059c*/ 	.word	0x00004530


	//   ....[68]....
        /*05a0*/ 	.word	0x00004540


	//   ....[69]....
        /*05a4*/ 	.word	0x00004620


	//   ....[70]....
        /*05a8*/ 	.word	0x00004630


	//   ....[71]....
        /*05ac*/ 	.word	0x00004640


	//   ....[72]....
        /*05b0*/ 	.word	0x00004720


	//   ....[73]....
        /*05b4*/ 	.word	0x00004730


	//   ....[74]....
        /*05b8*/ 	.word	0x00004740


	//   ....[75]....
        /*05bc*/ 	.word	0x000048a0


	//   ....[76]....
        /*05c0*/ 	.word	0x00006590


	//   ....[77]....
        /*05c4*/ 	.word	0x000066d0


	//   ....[78]....
        /*05c8*/ 	.word	0x00006cf0


	//   ....[79]....
        /*05cc*/ 	.word	0x00006d80


	//   ....[80]....
        /*05d0*/ 	.word	0x00006da0


	//   ....[81]....
        /*05d4*/ 	.word	0x00006dd0


	//   ....[82]....
        /*05d8*/ 	.word	0x00006e50


	//   ....[83]....
        /*05dc*/ 	.word	0x00006e60


	//   ....[84]....
        /*05e0*/ 	.word	0x00006ed0


	//   ....[85]....
        /*05e4*/ 	.word	0x00006f10


	//   ....[86]....
        /*05e8*/ 	.word	0x00006f30


	//   ....[87]....
        /*05ec*/ 	.word	0x00006fa0


	//   ....[88]....
        /*05f0*/ 	.word	0x00006fe0


	//   ....[89]....
        /*05f4*/ 	.word	0x00007000


	//   ....[90]....
        /*05f8*/ 	.word	0x00007070


	//   ....[91]....
        /*05fc*/ 	.word	0x000070b0


	//   ....[92]....
        /*0600*/ 	.word	0x000070d0


	//   ....[93]....
        /*0604*/ 	.word	0x00007410


	//   ....[94]....
        /*0608*/ 	.word	0x00007430


	//   ....[95]....
        /*060c*/ 	.word	0x00007730


	//   ....[96]....
        /*0610*/ 	.word	0x000091a0


	//   ....[97]....
        /*0614*/ 	.word	0x00009330


	//   ....[98]....
        /*0618*/ 	.word	0x00009930


	//   ....[99]....
        /*061c*/ 	.word	0x000099b0


	//   ....[100]....
        /*0620*/ 	.word	0x000099d0


	//   ....[101]....
        /*0624*/ 	.word	0x00009a20


	//   ....[102]....
        /*0628*/ 	.word	0x00009a70


	//   ....[103]....
        /*062c*/ 	.word	0x00009a90


	//   ....[104]....
        /*0630*/ 	.word	0x00009b00


	//   ....[105]....
        /*0634*/ 	.word	0x00009b40


	//   ....[106]....
        /*0638*/ 	.word	0x00009b60


	//   ....[107]....
        /*063c*/ 	.word	0x00009bf0


	//   ....[108]....
        /*0640*/ 	.word	0x00009c10


	//   ....[109]....
        /*0644*/ 	.word	0x00009c20


	//   ....[110]....
        /*0648*/ 	.word	0x00009cc0


	//   ....[111]....
        /*064c*/ 	.word	0x00009ce0


	//   ....[112]....
        /*0650*/ 	.word	0x00009cf0


	//   ....[113]....
        /*0654*/ 	.word	0x0000a310


	//   ....[114]....
        /*0658*/ 	.word	0x0000a320


	//   ....[115]....
        /*065c*/ 	.word	0x0000a340


	//   ....[116]....
        /*0660*/ 	.word	0x0000a590


	//   ....[117]....
        /*0664*/ 	.word	0x0000a620


	//   ....[118]....
        /*0668*/ 	.word	0x0000a670


	//   ....[119]....
        /*066c*/ 	.word	0x0000a680


	//   ....[120]....
        /*0670*/ 	.word	0x0000a690


	//   ....[121]....
        /*0674*/ 	.word	0x0000a770


	//   ....[122]....
        /*0678*/ 	.word	0x0000a780


	//   ....[123]....
        /*067c*/ 	.word	0x0000a790


	//   ....[124]....
        /*0680*/ 	.word	0x0000a880


	//   ....[125]....
        /*0684*/ 	.word	0x0000a890


	//   ....[126]....
        /*0688*/ 	.word	0x0000a8a0


	//   ....[127]....
        /*068c*/ 	.word	0x0000a990


	//   ....[128]....
        /*0690*/ 	.word	0x0000a9a0


	//   ....[129]....
        /*0694*/ 	.word	0x0000a9b0


	//   ....[130]....
        /*0698*/ 	.word	0x0000aaa0


	//   ....[131]....
        /*069c*/ 	.word	0x0000aab0


	//   ....[132]....
        /*06a0*/ 	.word	0x0000aac0


	//   ....[133]....
        /*06a4*/ 	.word	0x0000ac00


	//   ....[134]....
        /*06a8*/ 	.word	0x0000ac80


	//   ....[135]....
        /*06ac*/ 	.word	0x0000ad00


	//   ....[136]....
        /*06b0*/ 	.word	0x0000ad50


	//   ....[137]....
        /*06b4*/ 	.word	0x0000ad60


	//   ....[138]....
        /*06b8*/ 	.word	0x0000ad70


	//   ....[139]....
        /*06bc*/ 	.word	0x0000ae50


	//   ....[140]....
        /*06c0*/ 	.word	0x0000ae60


	//   ....[141]....
        /*06c4*/ 	.word	0x0000ae70


	//   ....[142]....
        /*06c8*/ 	.word	0x0000af50


	//   ....[143]....
        /*06cc*/ 	.word	0x0000af60


	//   ....[144]....
        /*06d0*/ 	.word	0x0000af70


	//   ....[145]....
        /*06d4*/ 	.word	0x0000b050


	//   ....[146]....
        /*06d8*/ 	.word	0x0000b060


	//   ....[147]....
        /*06dc*/ 	.word	0x0000b070


	//   ....[148]....
        /*06e0*/ 	.word	0x0000b150


	//   ....[149]....
        /*06e4*/ 	.word	0x0000b160


	//   ....[150]....
        /*06e8*/ 	.word	0x0000b170


	//   ....[151]....
        /*06ec*/ 	.word	0x0000b2d0


	//   ....[152]....
        /*06f0*/ 	.word	0x0000ccc0


	//   ....[153]....
        /*06f4*/ 	.word	0x0000cd60


	//   ....[154]....
        /*06f8*/ 	.word	0x0000ce10


	//   ....[155]....
        /*06fc*/ 	.word	0x0000ce60


	//   ....[156]....
        /*0700*/ 	.word	0x0000ceb0


	//   ....[157]....
        /*0704*/ 	.word	0x0000cf20


	//   ....[158]....
        /*0708*/ 	.word	0x0000cfb0


	//   ....[159]....
        /*070c*/ 	.word	0x0000d030


	//   ....[160]....
        /*0710*/ 	.word	0x0000d080


	//   ....[161]....
        /*0714*/ 	.word	0x0000d100


	//   ....[162]....
        /*0718*/ 	.word	0x0000d190


	//   ....[163]....
        /*071c*/ 	.word	0x0000d210


	//   ....[164]....
        /*0720*/ 	.word	0x0000d260


	//   ....[165]....
        /*0724*/ 	.word	0x0000d2e0


	//   ....[166]....
        /*0728*/ 	.word	0x0000d370


	//   ....[167]....
        /*072c*/ 	.word	0x0000d3f0


	//   ....[168]....
        /*0730*/ 	.word	0x0000d440


	//   ....[169]....
        /*0734*/ 	.word	0x0000d4c0


	//   ....[170]....
        /*0738*/ 	.word	0x0000d550


	//   ....[171]....
        /*073c*/ 	.word	0x0000d5d0


	//   ....[172]....
        /*0740*/ 	.word	0x0000d620


	//   ....[173]....
        /*0744*/ 	.word	0x0000d6a0


	//   ....[174]....
        /*0748*/ 	.word	0x0000d720


	//   ....[175]....
        /*074c*/ 	.word	0x0000d7b0


	//   ....[176]....
        /*0750*/ 	.word	0x0000d840


	//   ....[177]....
        /*0754*/ 	.word	0x0000d8f0


	//   ....[178]....
        /*0758*/ 	.word	0x0000d940


	//   ....[179]....
        /*075c*/ 	.word	0x0000d990


	//   ....[180]....
        /*0760*/ 	.word	0x0000da10


	//   ....[181]....
        /*0764*/ 	.word	0x0000daa0


	//   ....[182]....
        /*0768*/ 	.word	0x0000db20


	//   ....[183]....
        /*076c*/ 	.word	0x0000db70


	//   ....[184]....
        /*0770*/ 	.word	0x0000dbf0


	//   ....[185]....
        /*0774*/ 	.word	0x0000dc80


	//   ....[186]....
        /*0778*/ 	.word	0x0000dd00


	//   ....[187]....
        /*077c*/ 	.word	0x0000dd50


	//   ....[188]....
        /*0780*/ 	.word	0x0000ddd0


	//   ....[189]....
        /*0784*/ 	.word	0x0000de60


	//   ....[190]....
        /*0788*/ 	.word	0x0000dee0


	//   ....[191]....
        /*078c*/ 	.word	0x0000df30


	//   ....[192]....
        /*0790*/ 	.word	0x0000dfb0


	//   ....[193]....
        /*0794*/ 	.word	0x0000e040


	//   ....[194]....
        /*0798*/ 	.word	0x0000e0c0


	//   ....[195]....
        /*079c*/ 	.word	0x0000e110


	//   ....[196]....
        /*07a0*/ 	.word	0x0000e190


	//   ....[197]....
        /*07a4*/ 	.word	0x0000e210


	//   ....[198]....
        /*07a8*/ 	.word	0x0000e2a0


	//   ....[199]....
        /*07ac*/ 	.word	0x0000e330


	//   ....[200]....
        /*07b0*/ 	.word	0x0000e3e0


	//   ....[201]....
        /*07b4*/ 	.word	0x0000e430


	//   ....[202]....
        /*07b8*/ 	.word	0x0000e480


	//   ....[203]....
        /*07bc*/ 	.word	0x0000e4f0


	//   ....[204]....
        /*07c0*/ 	.word	0x0000e580


	//   ....[205]....
        /*07c4*/ 	.word	0x0000e600


	//   ....[206]....
        /*07c8*/ 	.word	0x0000e650


	//   ....[207]....
        /*07cc*/ 	.word	0x0000e6c0


	//   ....[208]....
        /*07d0*/ 	.word	0x0000e750


	//   ....[209]....
        /*07d4*/ 	.word	0x0000e7d0


	//   ....[210]....
        /*07d8*/ 	.word	0x0000e820


	//   ....[211]....
        /*07dc*/ 	.word	0x0000e890


	//   ....[212]....
        /*07e0*/ 	.word	0x0000e920


	//   ....[213]....
        /*07e4*/ 	.word	0x0000e9a0


	//   ....[214]....
        /*07e8*/ 	.word	0x0000e9f0


	//   ....[215]....
        /*07ec*/ 	.word	0x0000ea60


	//   ....[216]....
        /*07f0*/ 	.word	0x0000eaf0


	//   ....[217]....
        /*07f4*/ 	.word	0x0000eb70


	//   ....[218]....
        /*07f8*/ 	.word	0x0000ebc0


	//   ....[219]....
        /*07fc*/ 	.word	0x0000ec30


	//   ....[220]....
        /*0800*/ 	.word	0x0000ecb0


	//   ....[221]....
        /*0804*/ 	.word	0x0000ed40


	//   ....[222]....
        /*0808*/ 	.word	0x0000edc0


	//   ....[223]....
        /*080c*/ 	.word	0x0000ee70


	//   ....[224]....
        /*0810*/ 	.word	0x0000eec0


	//   ....[225]....
        /*0814*/ 	.word	0x0000ef10


	//   ....[226]....
        /*0818*/ 	.word	0x0000ef90


	//   ....[227]....
        /*081c*/ 	.word	0x0000f020


	//   ....[228]....
        /*0820*/ 	.word	0x0000f0a0


	//   ....[229]....
        /*0824*/ 	.word	0x0000f0f0


	//   ....[230]....
        /*0828*/ 	.word	0x0000f170


	//   ....[231]....
        /*082c*/ 	.word	0x0000f200


	//   ....[232]....
        /*0830*/ 	.word	0x0000f280


	//   ....[233]....
        /*0834*/ 	.word	0x0000f2d0


	//   ....[234]....
        /*0838*/ 	.word	0x0000f350


	//   ....[235]....
        /*083c*/ 	.word	0x0000f3e0


	//   ....[236]....
        /*0840*/ 	.word	0x0000f460


	//   ....[237]....
        /*0844*/ 	.word	0x0000f4b0


	//   ....[238]....
        /*0848*/ 	.word	0x0000f530


	//   ....[239]....
        /*084c*/ 	.word	0x0000f5c0


	//   ....[240]....
        /*0850*/ 	.word	0x0000f640


	//   ....[241]....
        /*0854*/ 	.word	0x0000f690


	//   ....[242]....
        /*0858*/ 	.word	0x0000f710


	//   ....[243]....
        /*085c*/ 	.word	0x0000f780


	//----- nvinfo : EIATTR_VRC_CTA_INIT_COUNT
	.align		4
.L_761:
        /*0860*/ 	.byte	0x02, 0x4a
	.zero		1
	.zero		1


	//----- nvinfo : EIATTR_EXIT_INSTR_OFFSETS
	.align		4
        /*0864*/ 	.byte	0x04, 0x1c
        /*0866*/ 	.short	(.L_763 - .L_762)


	//   ....[0]....
.L_762:
        /*0868*/ 	.word	0x00001a00


	//   ....[1]....
        /*086c*/ 	.word	0x00001d10


	//   ....[2]....
        /*0870*/ 	.word	0x00001f80


	//   ....[3]....
        /*0874*/ 	.word	0x00002610


	//   ....[4]....
        /*0878*/ 	.word	0x000026a0


	//   ....[5]....
        /*087c*/ 	.word	0x00005390


	//   ....[6]....
        /*0880*/ 	.word	0x000056c0


	//   ....[7]....
        /*0884*/ 	.word	0x000058e0


	//   ....[8]....
        /*0888*/ 	.word	0x00005f90


	//   ....[9]....
        /*088c*/ 	.word	0x00006020


	//   ....[10]....
        /*0890*/ 	.word	0x00006050


	//   ....[11]....
        /*0894*/ 	.word	0x00008ba0


	//   ....[12]....
        /*0898*/ 	.word	0x00008cc0


	//   ....[13]....
        /*089c*/ 	.word	0x0000cb70


	//   ....[14]....
        /*08a0*/ 	.word	0x0000cc70


	//----- nvinfo : EIATTR_MAX_THREADS
	.align		4
.L_763:
        /*08a4*/ 	.byte	0x04, 0x05
        /*08a6*/ 	.short	(.L_765 - .L_764)
.L_764:
        /*08a8*/ 	.word	0x00000100
        /*08ac*/ 	.word	0x00000001
        /*08b0*/ 	.word	0x00000001


	//----- nvinfo : EIATTR_CRS_STACK_SIZE
	.align		4
.L_765:
        /*08b4*/ 	.byte	0x04, 0x1e
        /*08b6*/ 	.short	(.L_767 - .L_766)
.L_766:
        /*08b8*/ 	.word	0x00000000


	//----- nvinfo : EIATTR_CBANK_PARAM_SIZE
	.align		4
.L_767:
        /*08bc*/ 	.byte	0x03, 0x19
        /*08be*/ 	.short	0x0050


	//----- nvinfo : EIATTR_PARAM_CBANK
	.align		4
        /*08c0*/ 	.byte	0x04, 0x0a
        /*08c2*/ 	.short	(.L_769 - .L_768)
	.align		4
.L_768:
        /*08c4*/ 	.word	index@(.nv.constant0._ZN6thrust24THRUST_300001_SM_1000_NS8cuda_cub4core6detail13_kernel_agentINS1_15__reduce_by_key16ReduceByKeyAgentINS0_6detail15normal_iteratorINS0_10device_ptrImEEEENS0_17constant_iteratorIiNS0_11use_defaultESD_EESB_NS8_INS9_IiEEEEN4cuda3std3__48equal_toImEENSJ_4plusIiEEPllEEJSB_SE_SB_SG_SO_N3cub18CUB_300001_SM_100024ReduceByKeyScanTileStateIilLb1EEESL_SN_llEEEvDpT0_)
        /*08c8*/ 	.short	0x0380
        /*08ca*/ 	.short	0x0050


	//----- nvinfo : EIATTR_SW_WAR
	.align		4
.L_769:
        /*08cc*/ 	.byte	0x04, 0x36
        /*08ce*/ 	.short	(.L_771 - .L_770)
.L_770:
        /*08d0*/ 	.word	0x00000008
.L_771:


//--------------------- .nv.info._ZN6thrust24THRUST_300001_SM_1000_NS8cuda_cub4core6detail13_kernel_agentINS1_15__reduce_by_key9InitAgentIN3cub18CUB_300001_SM_100024ReduceByKeyScanTileStateIilLb1EEElPlEEJSA_lSB_EEEvDpT0_ --------------------------
	.section	.nv.info._ZN6thrust24THRUST_300001_SM_1000_NS8cuda_cub4core6detail13_kernel_agentINS1_15__reduce_by_key9InitAgentIN3cub18CUB_300001_SM_100024ReduceByKeyScanTileStateIilLb1EEElPlEEJSA_lSB_EEEvDpT0_,"",@"SHT_CUDA_INFO"
	.sectionflags	@""
	.align	4


	//----- nvinfo : EIATTR_CUDA_API_VERSION
	.align		4
        /*0000*/ 	.byte	0x04, 0x37
        /*0002*/ 	.short	(.L_773 - .L_772)
.L_772:
        /*0004*/ 	.word	0x00000082


	//----- nvinfo : EIATTR_KPARAM_INFO
	.align		4
.L_773:
        /*0008*/ 	.byte	0x04, 0x17
        /*000a*/ 	.short	(.L_775 - .L_774)
.L_774:
        /*000c*/ 	.word	0x00000000
        /*0010*/ 	.short	0x0002
        /*0012*/ 	.short	0x0010
        /*0014*/ 	.byte	0x00, 0xf5, 0x21, 0x00


	//----- nvinfo : EIATTR_KPARAM_INFO
	.align		4
.L_775:
        /*0018*/ 	.byte	0x04, 0x17
        /*001a*/ 	.short	(.L_777 - .L_776)
.L_776:
        /*001c*/ 	.word	0x00000000
        /*0020*/ 	.short	0x0001
        /*0022*/ 	.short	0x0008
        /*0024*/ 	.byte	0x00, 0xf0, 0x21, 0x00


	//----- nvinfo : EIATTR_KPARAM_INFO
	.align		4
.L_777:
        /*0028*/ 	.byte	0x04, 0x17
        /*002a*/ 	.short	(.L_779 - .L_778)
.L_778:
        /*002c*/ 	.word	0x00000000
        /*0030*/ 	.short	0x0000
        /*0032*/ 	.short	0x0000
        /*0034*/ 	.byte	0x00, 0xf0, 0x21, 0x00


	//----- nvinfo : EIATTR_SPARSE_MMA_MASK
	.align		4
.L_779:
        /*0038*/ 	.byte	0x03, 0x50
        /*003a*/ 	.short	0x0000


	//----- nvinfo : EIATTR_MAXREG_COUNT
	.align		4
        /*003c*/ 	.byte	0x03, 0x1b
        /*003e*/ 	.short	0x00ff


	//----- nvinfo : EIATTR_MERCURY_ISA_VERSION
	.align		4
        /*0040*/ 	.byte	0x03, 0x5f
        /*0042*/ 	.short	0x0101


	//----- nvinfo : EIATTR_VRC_CTA_INIT_COUNT
	.align		4
        /*0044*/ 	.byte	0x02, 0x4a
	.zero		1
	.zero		1


	//----- nvinfo : EIATTR_EXIT_INSTR_OFFSETS
	.align		4
        /*0048*/ 	.byte	0x04, 0x1c
        /*004a*/ 	.short	(.L_781 - .L_780)


	//   ....[0]....
.L_780:
        /*004c*/ 	.word	0x00000140


	//   ....[1]....
        /*0050*/ 	.word	0x00000170


	//----- nvinfo : EIATTR_MAX_THREADS
	.align		4
.L_781:
        /*0054*/ 	.byte	0x04, 0x05
        /*0056*/ 	.short	(.L_783 - .L_782)
.L_782:
        /*0058*/ 	.word	0x00000080
        /*005c*/ 	.word	0x00000001
        /*0060*/ 	.word	0x00000001


	//----- nvinfo : EIATTR_CBANK_PARAM_SIZE
	.align		4
.L_783:
        /*0064*/ 	.byte	0x03, 0x19
        /*0066*/ 	.short	0x0018


	//----- nvinfo : EIATTR_PARAM_CBANK
	.align		4
        /*0068*/ 	.byte	0x04, 0x0a
        /*006a*/ 	.short	(.L_785 - .L_784)
	.align		4
.L_784:
        /*006c*/ 	.word	index@(.nv.constant0._ZN6thrust24THRUST_300001_SM_1000_NS8cuda_cub4core6detail13_kernel_agentINS1_15__reduce_by_key9InitAgentIN3cub18CUB_300001_SM_100024ReduceByKeyScanTileStateIilLb1EEElPlEEJSA_lSB_EEEvDpT0_)
        /*0070*/ 	.short	0x0380
        /*0072*/ 	.short	0x0018


	//----- nvinfo : EIATTR_SW_WAR
	.align		4
.L_785:
        /*0074*/ 	.byte	0x04, 0x36
        /*0076*/ 	.short	(.L_787 - .L_786)
.L_786:
        /*0078*/ 	.word	0x00000008
.L_787:


//--------------------- .nv.info._ZN6thrust24THRUST_300001_SM_1000_NS8cuda_cub4core6detail13_kernel_agentINS1_15__reduce_by_key16ReduceByKeyAgentINS0_6detail15normal_iteratorINS0_10device_ptrImEEEENS0_17constant_iteratorIiNS0_11use_defaultESD_EESB_NS8_INS9_IiEEEEN4cuda3std3__48equal_toImEENSJ_4plusIiEEPiiEEJSB_SE_SB_SG_SO_N3cub18CUB_300001_SM_100024ReduceByKeyScanTileStateIiiLb1EEESL_SN_iiEEEvDpT0_ --------------------------
	.section	.nv.info._ZN6thrust24THRUST_300001_SM_1000_NS8cuda_cub4core6detail13_kernel_agentINS1_15__reduce_by_key16ReduceByKeyAgentINS0_6detail15normal_iteratorINS0_10device_ptrImEEEENS0_17constant_iteratorIiNS0_11use_defaultESD_EESB_NS8_INS9_IiEEEEN4cuda3std3__48equal_toImEENSJ_4plusIiEEPiiEEJSB_SE_SB_SG_SO_N3cub18CUB_300001_SM_100024ReduceByKeyScanTileStateIiiLb1EEESL_SN_iiEEEvDpT0_,"",@"SHT_CUDA_INFO"
	.sectionflags	@""
	.align	4


	//----- nvinfo : EIATTR_CUDA_API_VERSION
	.align		4
        /*0000*/ 	.byte	0x04, 0x37
        /*0002*/ 	.short	(.L_789 - .L_788)
.L_788:
        /*0004*/ 	.word	0x00000082


	//----- nvinfo : EIATTR_KPARAM_INFO
	.align		4
.L_789:
        /*0008*/ 	.byte	0x04, 0x17
        /*000a*/ 	.short	(.L_791 - .L_790)
.L_790:
        /*000c*/ 	.word	0x00000000
        /*0010*/ 	.short	0x0009
        /*0012*/ 	.short	0x0040
        /*0014*/ 	.byte	0x00, 0xf0, 0x11, 0x00


	//----- nvinfo : EIATTR_KPARAM_INFO
	.align		4
.L_791:
        /*0018*/ 	.byte	0x04, 0x17
        /*001a*/ 	.short	(.L_793 - .L_792)
.L_792:
        /*001c*/ 	.word	0x00000000
        /*0020*/ 	.short	0x0008
        /*0022*/ 	.short	0x003c
        /*0024*/ 	.byte	0x00, 0xf0, 0x11, 0x00


	//----- nvinfo : EIATTR_KPARAM_INFO
	.align		4
.L_793:
        /*0028*/ 	.byte	0x04, 0x17
        /*002a*/ 	.short	(.L_795 - .L_794)
.L_794:
        /*002c*/ 	.word	0x00000000
        /*0030*/ 	.short	0x0007
        /*0032*/ 	.short	0x0039
        /*0034*/ 	.byte	0x00, 0xf0, 0x05, 0x00


	//----- nvinfo : EIATTR_KPARAM_INFO
	.align		4
.L_795:
        /*0038*/ 	.byte	0x04, 0x17
        /*003a*/ 	.short	(.L_797 - .L_796)
.L_796:
        /*003c*/ 	.word	0x00000000
        /*0040*/ 	.short	0x0006
        /*0042*/ 	.short	0x0038
        /*0044*/ 	.byte	0x00, 0xf0, 0x05, 0x00


	//----- nvinfo : EIATTR_KPARAM_INFO
	.align		4
.L_797:
        /*0048*/ 	.byte	0x04, 0x17
        /*004a*/ 	.short	(.L_799 - .L_798)
.L_798:
        /*004c*/ 	.word	0x00000000
        /*0050*/ 	.short	0x0005
        /*0052*/ 	.short	0x0030
        /*0054*/ 	.byte	0x00, 0xf0, 0x21, 0x00


	//----- nvinfo : EIATTR_KPARAM_INFO
	.align		4
.L_799:
        /*0058*/ 	.byte	0x04, 0x17
        /*005a*/ 	.short	(.L_801 - .L_800)
.L_800:
        /*005c*/ 	.word	0x00000000
        /*0060*/ 	.short	0x0004
        /*0062*/ 	.short	0x0028
        /*0064*/ 	.byte	0x00, 0xf5, 0x21, 0x00


	//----- nvinfo : EIATTR_KPARAM_INFO
	.align		4
.L_801:
        /*0068*/ 	.byte	0x04, 0x17
        /*006a*/ 	.short	(.L_803 - .L_802)
.L_802:
        /*006c*/ 	.word	0x00000000
        /*0070*/ 	.short	0x0003
        /*0072*/ 	.short	0x0020
        /*0074*/ 	.byte	0x00, 0xf0, 0x21, 0x00


	//----- nvinfo : EIATTR_KPARAM_INFO
	.align		4
.L_803:
        /*0078*/ 	.byte	0x04, 0x17
        /*007a*/ 	.short	(.L_805 - .L_804)
.L_804:
        /*007c*/ 	.word	0x00000000
        /*0080*/ 	.short	0x0002
        /*0082*/ 	.short	0x0018
        /*0084*/ 	.byte	0x00, 0xf0, 0x21, 0x00


	//----- nvinfo : EIATTR_KPARAM_INFO
	.align		4
.L_805:
        /*0088*/ 	.byte	0x04, 0x17
        /*008a*/ 	.short	(.L_807 - .L_806)
.L_806:
        /*008c*/ 	.word	0x00000000
        /*0090*/ 	.short	0x0001
        /*0092*/ 	.short	0x0008
        /*0094*/ 	.byte	0x00, 0xf0, 0x41, 0x00


	//----- nvinfo : EIATTR_KPARAM_INFO
	.align		4
.L_807:
        /*0098*/ 	.byte	0x04, 0x17
        /*009a*/ 	.short	(.L_809 - .L_808)
.L_808:
        /*009c*/ 	.word	0x00000000
        /*00a0*/ 	.short	0x0000
        /*00a2*/ 	.short	0x0000
        /*00a4*/ 	.byte	0x00, 0xf0, 0x21, 0x00


	//----- nvinfo : EIATTR_SPARSE_MMA_MASK
	.align		4
.L_809:
        /*00a8*/ 	.byte	0x03, 0x50
        /*00aa*/ 	.short	0x0000


	//----- nvinfo : EIATTR_MAXREG_COUNT
	.align		4
        /*00ac*/ 	.byte	0x03, 0x1b
        /*00ae*/ 	.short	0x00ff


	//----- nvinfo : EIATTR_NUM_BARRIERS
	.align		4
        /*00b0*/ 	.byte	0x02, 0x4c
        /*00b2*/ 	.byte	0x01
	.zero		1


	//----- nvinfo : EIATTR_MERCURY_ISA_VERSION
	.align		4
        /*00b4*/ 	.byte	0x03, 0x5f
        /*00b6*/ 	.short	0x0101


	//----- nvinfo : EIATTR_COOP_GROUP_MASK_REGIDS
	.align		4
        /*00b8*/ 	.byte	0x04, 0x29
        /*00ba*/ 	.short	(.L_811 - .L_810)


	//   ....[0]....
.L_810:
        /*00bc*/ 	.word	0xffffffff


	//   ....[1]....
        /*00c0*/ 	.word	0xffffffff


	//   ....[2]....
        /*00c4*/ 	.word	0xffffffff


	//   ....[3]....
        /*00c8*/ 	.word	0xffffffff


	//   ....[4]....
        /*00cc*/ 	.word	0xffffffff


	//   ....[5]....
        /*00d0*/ 	.word	0xffffffff


	//   ....[6]....
        /*00d4*/ 	.word	0xffffffff


	//   ....[7]....
        /*00d8*/ 	.word	0xffffffff


	//   ....[8]....
        /*00dc*/ 	.word	0xffffffff


	//   ....[9]....
        /*00e0*/ 	.word	0xffffffff


	//   ....[10]....
        /*00e4*/ 	.word	0xffffffff


	//   ....[11]....
        /*00e8*/ 	.word	0xffffffff


	//   ....[12]....
        /*00ec*/ 	.word	0xffffffff


	//   ....[13]....
        /*00f0*/ 	.word	0xffffffff


	//   ....[14]....
        /*00f4*/ 	.word	0xffffffff


	//   ....[15]....
        /*00f8*/ 	.word	0xffffffff


	//   ....[16]....
        /*00fc*/ 	.word	0xffffffff


	//   ....[17]....
        /*0100*/ 	.word	0xffffffff


	//   ....[18]....
        /*0104*/ 	.word	0xffffffff


	//   ....[19]....
        /*0108*/ 	.word	0xffffffff


	//   ....[20]....
        /*010c*/ 	.word	0xffffffff


	//   ....[21]....
        /*0110*/ 	.word	0xffffffff


	//   ....[22]....
        /*0114*/ 	.word	0xffffffff


	//   ....[23]....
        /*0118*/ 	.word	0xffffffff


	//   ....[24]....
        /*011c*/ 	.word	0xffffffff


	//   ....[25]....
        /*0120*/ 	.word	0xffffffff


	//   ....[26]....
        /*0124*/ 	.word	0xffffffff


	//   ....[27]....
        /*0128*/ 	.word	0xffffffff


	//   ....[28]....
        /*012c*/ 	.word	0xffffffff


	//   ....[29]....
        /*0130*/ 	.word	0xffffffff


	//   ....[30]....
        /*0134*/ 	.word	0xffffffff


	//   ....[31]....
        /*0138*/ 	.word	0xffffffff


	//   ....[32]....
        /*013c*/ 	.word	0xffffffff


	//   ....[33]....
        /*0140*/ 	.word	0xffffffff


	//   ....[34]....
        /*0144*/ 	.word	0xffffffff


	//   ....[35]....
        /*0148*/ 	.word	0xffffffff


	//   ....[36]....
        /*014c*/ 	.word	0xffffffff


	//   ....[37]....
        /*0150*/ 	.word	0xffffffff


	//   ....[38]....
        /*0154*/ 	.word	0xffffffff


	//   ....[39]....
        /*0158*/ 	.word	0xffffffff


	//   ....[40]....
        /*015c*/ 	.word	0xffffffff


	//   ....[41]....
        /*0160*/ 	.word	0xffffffff


	//   ....[42]....
        /*0164*/ 	.word	0xffffffff


	//   ....[43]....
        /*0168*/ 	.word	0xffffffff


	//   ....[44]....
        /*016c*/ 	.word	0xffffffff


	//   ....[45]....
        /*0170*/ 	.word	0xffffffff


	//   ....[46]....
        /*0174*/ 	.word	0xffffffff


	//   ....[47]....
        /*0178*/ 	.word	0xffffffff


	//   ....[48]....
        /*017c*/ 	.word	0xffffffff


	//   ....[49]....
        /*0180*/ 	.word	0xffffffff


	//   ....[50]....
        /*0184*/ 	.word	0xffffffff


	//   ....[51]....
        /*0188*/ 	.word	0xffffffff


	//   ....[52]....
        /*018c*/ 	.word	0xffffffff


	//   ....[53]....
        /*0190*/ 	.word	0xffffffff


	//   ....[54]....
        /*0194*/ 	.word	0xffffffff


	//   ....[55]....
        /*0198*/ 	.word	0xffffffff


	//   ....[56]....
        /*019c*/ 	.word	0xffffffff


	//   ....[57]....
        /*01a0*/ 	.word	0xffffffff


	//   ....[58]....
        /*01a4*/ 	.word	0xffffffff


	//   ....[59]....
        /*01a8*/ 	.word	0xffffffff


	//   ....[60]....
        /*01ac*/ 	.word	0xffffffff


	//   ....[61]....
        /*01b0*/ 	.word	0xffffffff


	//   ....[62]....
        /*01b4*/ 	.word	0xffffffff


	//   ....[63]....
        /*01b8*/ 	.word	0xffffffff


	//   ....[64]....
        /*01bc*/ 	.word	0xffffffff


	//   ....[65]....
        /*01c0*/ 	.word	0xffffffff


	//   ....[66]....
        /*01c4*/ 	.word	0xffffffff


	//   ....[67]....
        /*01c8*/ 	.word	0xffffffff


	//   ....[68]....
        /*01cc*/ 	.word	0xffffffff


	//   ....[69]....
        /*01d0*/ 	.word	0xffffffff


	//   ....[70]....
        /*01d4*/ 	.word	0xffffffff


	//   ....[71]....
        /*01d8*/ 	.word	0xffffffff


	//   ....[72]....
        /*01dc*/ 	.word	0xffffffff


	//   ....[73]....
        /*01e0*/ 	.word	0xffffffff


	//   ....[74]....
        /*01e4*/ 	.word	0xffffffff


	//   ....[75]....
        /*01e8*/ 	.word	0xffffffff


	//   ....[76]....
        /*01ec*/ 	.word	0xffffffff


	//   ....[77]....
        /*01f0*/ 	.word	0xffffffff


	//   ....[78]....
        /*01f4*/ 	.word	0xffffffff


	//   ....[79]....
        /*01f8*/ 	.word	0xffffffff


	//   ....[80]....
        /*01fc*/ 	.word	0xffffffff


	//   ....[81]....
        /*0200*/ 	.word	0xffffffff


	//   ....[82]....
        /*0204*/ 	.word	0xffffffff


	//   ....[83]....
        /*0208*/ 	.word	0xffffffff


	//   ....[84]....
        /*020c*/ 	.word	0xffffffff


	//   ....[85]....
        /*0210*/ 	.word	0xffffffff


	//   ....[86]....
        /*0214*/ 	.word	0xffffffff


	//   ....[87]....
        /*0218*/ 	.word	0xffffffff


	//   ....[88]....
        /*021c*/ 	.word	0xffffffff


	//   ....[89]....
        /*0220*/ 	.word	0xffffffff


	//   ....[90]....
        /*0224*/ 	.word	0xffffffff


	//   ....[91]....
        /*0228*/ 	.word	0xffffffff


	//   ....[92]....
        /*022c*/ 	.word	0xffffffff


	//   ....[93]....
        /*0230*/ 	.word	0xffffffff


	//   ....[94]....
        /*0234*/ 	.word	0xffffffff


	//   ....[95]....
        /*0238*/ 	.word	0xffffffff


	//   ....[96]....
        /*023c*/ 	.word	0xffffffff


	//   ....[97]....
        /*0240*/ 	.word	0xffffffff


	//   ....[98]....
        /*0244*/ 	.word	0xffffffff


	//   ....[99]....
        /*0248*/ 	.word	0xffffffff


	//   ....[100]....
        /*024c*/ 	.word	0xffffffff


	//   ....[101]....
        /*0250*/ 	.word	0xffffffff


	//   ....[102]....
        /*0254*/ 	.word	0xffffffff


	//   ....[103]....
        /*0258*/ 	.word	0xffffffff


	//   ....[104]....
        /*025c*/ 	.word	0xffffffff


	//   ....[105]....
        /*0260*/ 	.word	0xffffffff


	//   ....[106]....
        /*0264*/ 	.word	0xffffffff


	//   ....[107]....
        /*0268*/ 	.word	0xffffffff


	//   ....[108]....
        /*026c*/ 	.word	0x05000018


	//   ....[109]....
        /*0270*/ 	.word	0x05000018


	//   ....[110]....
        /*0274*/ 	.word	0x05000018


	//   ....[111]....
        /*0278*/ 	.word	0x05000018


	//   ....[112]....
        /*027c*/ 	.word	0x05000018


	//   ....[113]....
        /*0280*/ 	.word	0x05000018


	//   ....[114]....
        /*0284*/ 	.word	0x05000018


	//   ....[115]....
        /*0288*/ 	.word	0x05000018


	//   ....[116]....
        /*028c*/ 	.word	0x05000018


	//   ....[117]....
        /*0290*/ 	.word	0x05000018


	//   ....[118]....
        /*0294*/ 	.word	0x05000018


	//   ....[119]....
        /*0298*/ 	.word	0x05000018


	//   ....[120]....
        /*029c*/ 	.word	0x05000018


	//   ....[121]....
        /*02a0*/ 	.word	0x05000018


	//   ....[122]....
        /*02a4*/ 	.word	0x05000018


	//   ....[123]....
        /*02a8*/ 	.word	0x05000018


	//   ....[124]....
        /*02ac*/ 	.word	0x05000018


	//   ....[125]....
        /*02b0*/ 	.word	0x05000018


	//   ....[126]....
        /*02b4*/ 	.word	0x05000018


	//   ....[127]....
        /*02b8*/ 	.word	0x05000018


	//   ....[128]....
        /*02bc*/ 	.word	0x05000018


	//   ....[129]....
        /*02c0*/ 	.word	0x05000018


	//   ....[130]....
        /*02c4*/ 	.word	0x05000018


	//   ....[131]....
        /*02c8*/ 	.word	0x05000018


	//   ....[132]....
        /*02cc*/ 	.word	0x05000018


	//   ....[133]....
        /*02d0*/ 	.word	0x05000018


	//   ....[134]....
        /*02d4*/ 	.word	0x05000018


	//   ....[135]....
        /*02d8*/ 	.word	0x05000018


	//   ....[136]....
        /*02dc*/ 	.word	0x05000018


	//   ....[137]....
        /*02e0*/ 	.word	0x05000018


	//   ....[138]....
        /*02e4*/ 	.word	0x05000018


	//   ....[139]....
        /*02e8*/ 	.word	0x05000018


	//   ....[140]....
        /*02ec*/ 	.word	0x05000018


	//   ....[141]....
        /*02f0*/ 	.word	0x05000018


	//   ....[142]....
        /*02f4*/ 	.word	0x05000018


	//   ....[143]....
        /*02f8*/ 	.word	0x05000018


	//   ....[144]....
        /*02fc*/ 	.word	0x05000018


	//   ....[145]....
        /*0300*/ 	.word	0x05000018


	//   ....[146]....
        /*0304*/ 	.word	0x05000018


	//   ....[147]....
        /*0308*/ 	.word	0x05000018


	//   ....[148]....
        /*030c*/ 	.word	0x05000018


	//   ....[149]....
        /*0310*/ 	.word	0x05000018


	//   ....[150]....
        /*0314*/ 	.word	0x05000018


	//   ....[151]....
        /*0318*/ 	.word	0x05000018


	//   ....[152]....
        /*031c*/ 	.word	0x05000018


	//   ....[153]....
        /*0320*/ 	.word	0x05000018


	//   ....[154]....
        /*0324*/ 	.word	0x05000018


	//   ....[155]....
        /*0328*/ 	.word	0x05000018


	//   ....[156]....
        /*032c*/ 	.word	0x05000018


	//   ....[157]....
        /*0330*/ 	.word	0x05000018


	//   ....[158]....
        /*0334*/ 	.word	0x05000018


	//   ....[159]....
        /*0338*/ 	.word	0x05000018


	//----- nvinfo : EIATTR_COOP_GROUP_INSTR_OFFSETS
	.align		4
.L_811:
        /*033c*/ 	.byte	0x04, 0x28
        /*033e*/ 	.short	(.L_813 - .L_812)


	//   ....[0]....
.L_812:
        /*0340*/ 	.word	0x00000310


	//   ....[1]....
        /*0344*/ 	.word	0x00000520


	//   ....[2]....
        /*0348*/ 	.word	0x000008d0


	//   ....[3]....
        /*034c*/ 	.word	0x000008f0


	//   ....[4]....
        /*0350*/ 	.word	0x00000930


	//   ....[5]....
        /*0354*/ 	.word	0x00000960


	//   ....[6]....
        /*0358*/ 	.word	0x000009d0


	//   ....[7]....
        /*035c*/ 	.word	0x00000a10


	//   ....[8]....
        /*0360*/ 	.word	0x00000a50


	//   ....[9]....
        /*0364*/ 	.word	0x00000aa0


	//   ....[10]....
        /*0368*/ 	.word	0x00000af0


	//   ....[11]....
        /*036c*/ 	.word	0x00000b10


	//   ....[12]....
        /*0370*/ 	.word	0x00000d50


	//   ....[13]....
        /*0374*/ 	.word	0x00000d60


	//   ....[14]....
        /*0378*/ 	.word	0x000028e0


	//   ....[15]....
        /*037c*/ 	.word	0x00002a80


	//   ....[16]....
        /*0380*/ 	.word	0x00002e70


	//   ....[17]....
        /*0384*/ 	.word	0x00002e80


	//   ....[18]....
        /*0388*/ 	.word	0x00002ef0


	//   ....[19]....
        /*038c*/ 	.word	0x00002f10


	//   ....[20]....
        /*0390*/ 	.word	0x00002f90


	//   ....[21]....
        /*0394*/ 	.word	0x00002fb0


	//   ....[22]....
        /*0398*/ 	.word	0x00003020


	//   ....[23]....
        /*039c*/ 	.word	0x00003040


	//   ....[24]....
        /*03a0*/ 	.word	0x000030b0


	//   ....[25]....
        /*03a4*/ 	.word	0x000030d0


	//   ....[26]....
        /*03a8*/ 	.word	0x00003170


	//   ....[27]....
        /*03ac*/ 	.word	0x00003340


	//   ....[28]....
        /*03b0*/ 	.word	0x000036a0


	//   ....[29]....
        /*03b4*/ 	.word	0x00003710


	//   ....[30]....
        /*03b8*/ 	.word	0x00003770


	//   ....[31]....
        /*03bc*/ 	.word	0x000037d0


	//   ....[32]....
        /*03c0*/ 	.word	0x000037f0


	//   ....[33]....
        /*03c4*/ 	.word	0x00003850


	//   ....[34]....
        /*03c8*/ 	.word	0x00003870


	//   ....[35]....
        /*03cc*/ 	.word	0x000038e0


	//   ....[36]....
        /*03d0*/ 	.word	0x00003910


	//   ....[37]....
        /*03d4*/ 	.word	0x00003990


	//   ....[38]....
        /*03d8*/ 	.word	0x000039b0


	//   ....[39]....
        /*03dc*/ 	.word	0x00003a20


	//   ....[40]....
        /*03e0*/ 	.word	0x00003a50


	//   ....[41]....
        /*03e4*/ 	.word	0x00003b70


	//   ....[42]....
        /*03e8*/ 	.word	0x00003bd0


	//   ....[43]....
        /*03ec*/ 	.word	0x00003c70


	//   ....[44]....
        /*03f0*/ 	.word	0x00003c80


	//   ....[45]....
        /*03f4*/ 	.word	0x00003ca0


	//   ....[46]....
        /*03f8*/ 	.word	0x00003d10


	//   ....[47]....
        /*03fc*/ 	.word	0x00003d30


	//   ....[48]....
        /*0400*/ 	.word	0x00003db0


	//   ....[49]....
        /*0404*/ 	.word	0x00003dc0


	//   ....[50]....
        /*0408*/ 	.word	0x00003e10


	//   ....[51]....
        /*040c*/ 	.word	0x00003e50


	//   ....[52]....
        /*0410*/ 	.word	0x00003e90


	//   ....[53]....
        /*0414*/ 	.word	0x00003ee0


	//   ....[54]....
        /*0418*/ 	.word	0x00005e40


	//   ....[55]....
        /*041c*/ 	.word	0x00005fa0


	//   ....[56]....
        /*0420*/ 	.word	0x000064f0


	//   ....[57]....
        /*0424*/ 	.word	0x00006540


	//   ....[58]....
        /*0428*/ 	.word	0x00006580


	//   ....[59]....
        /*042c*/ 	.word	0x000065c0


	//   ....[60]....
        /*0430*/ 	.word	0x00006610


	//   ....[61]....
        /*0434*/ 	.word	0x00006660


	//   ....[62]....
        /*0438*/ 	.word	0x000066b0


	//   ....[63]....
        /*043c*/ 	.word	0x000066f0


	//   ....[64]....
        /*0440*/ 	.word	0x00006730


	//   ....[65]....
        /*0444*/ 	.word	0x00006780


	//   ....[66]....
        /*0448*/ 	.word	0x00006b40


	//   ....[67]....
        /*044c*/ 	.word	0x00006b50


	//   ....[68]....
        /*0450*/ 	.word	0x00008830


	//   ....[69]....
        /*0454*/ 	.word	0x00008990


	//   ....[70]....
        /*0458*/ 	.word	0x00008e90


	//   ....[71]....
        /*045c*/ 	.word	0x00008ef0


	//   ....[72]....
        /*0460*/ 	.word	0x00008f40


	//   ....[73]....
        /*0464*/ 	.word	0x00008f70


	//   ....[74]....
        /*0468*/ 	.word	0x00008fe0


	//   ....[75]....
        /*046c*/ 	.word	0x00009000


	//   ....[76]....
        /*0470*/ 	.word	0x00009070


	//   ....[77]....
        /*0474*/ 	.word	0x00009090


	//   ....[78]....
        /*0478*/ 	.word	0x00009110


	//   ....[79]....
        /*047c*/ 	.word	0x00009120


	//   ....[80]....
        /*0480*/ 	.word	0x000093c0


	//   ....[81]....
        /*0484*/ 	.word	0x00009460


	//   ....[82]....
        /*0488*/ 	.word	0x00009770


	//   ....[83]....
        /*048c*/ 	.word	0x000097e0


	//   ....[84]....
        /*0490*/ 	.word	0x00009880


	//   ....[85]....
        /*0494*/ 	.word	0x000098a0


	//   ....[86]....
        /*0498*/ 	.word	0x00009910


	//   ....[87]....
        /*049c*/ 	.word	0x00009930


	//   ....[88]....
        /*04a0*/ 	.word	0x000099c0


	//   ....[89]....
        /*04a4*/ 	.word	0x000099e0


	//   ....[90]....
        /*04a8*/ 	.word	0x00009a50


	//   ....[91]....
        /*04ac*/ 	.word	0x00009a70


	//   ....[92]....
        /*04b0*/ 	.word	0x00009b10


	//   ....[93]....
        /*04b4*/ 	.word	0x00009b30


	//   ....[94]....
        /*04b8*/ 	.word	0x00009b40


	//   ....[95]....
        /*04bc*/ 	.word	0x00009c60


	//   ....[96]....
        /*04c0*/ 	.word	0x00009cc0


	//   ....[97]....
        /*04c4*/ 	.word	0x00009d40


	//   ....[98]....
        /*04c8*/ 	.word	0x00009d70


	//   ....[99]....
        /*04cc*/ 	.word	0x00009de0


	//   ....[100]....
        /*04d0*/ 	.word	0x00009e10


	//   ....[101]....
        /*04d4*/ 	.word	0x00009e80


	//   ....[102]....
        /*04d8*/ 	.word	0x00009ea0


	//   ....[103]....
        /*04dc*/ 	.word	0x00009f10


	//   ....[104]....
        /*04e0*/ 	.word	0x00009f30


	//   ....[105]....
        /*04e4*/ 	.word	0x00009fb0


	//   ....[106]....
        /*04e8*/ 	.word	0x00009fd0


	//   ....[107]....
        /*04ec*/ 	.word	0x00009fe0


	//   ....[108]....
        /*04f0*/ 	.word	0x0000bb90


	//   ....[109]....
        /*04f4*/ 	.word	0x0000bc60


	//   ....[110]....
        /*04f8*/ 	.word	0x0000bd20


	//   ....[111]....
        /*04fc*/ 	.word	0x0000bd80


	//   ....[112]....
        /*0500*/ 	.word	0x0000be30


	//   ....[113]....
        /*0504*/ 	.word	0x0000beb0


	//   ....[114]....
        /*0508*/ 	.word	0x0000bf60


	//   ....[115]....
        /*050c*/ 	.word	0x0000bfe0


	//   ....[116]....
        /*0510*/ 	.word	0x0000c080


	//   ....[117]....
        /*0514*/ 	.word	0x0000c0f0


	//   ....[118]....
        /*0518*/ 	.word	0x0000c190


	//   ....[119]....
        /*051c*/ 	.word	0x0000c200


	//   ....[120]....
        /*0520*/ 	.word	0x0000c230


	//   ....[121]....
        /*0524*/ 	.word	0x0000c320


	//   ....[122]....
        /*0528*/ 	.word	0x0000c3d0


	//   ....[123]....
        /*052c*/ 	.word	0x0000c4a0


	//   ....[124]....
        /*0530*/ 	.word	0x0000c500


	//   ....[125]....
        /*0534*/ 	.word	0x0000c5d0


	//   ....[126]....
        /*0538*/ 	.word	0x0000c620


	//   ....[127]....
        /*053c*/ 	.word	0x0000c6c0


	//   ....[128]....
        /*0540*/ 	.word	0x0000c730


	//   ....[129]....
        /*0544*/ 	.word	0x0000c7f0


	//   ....[130]....
        /*0548*/ 	.word	0x0000c840


	//   ....[131]....
        /*054c*/ 	.word	0x0000c900


	//   ....[132]....
        /*0550*/ 	.word	0x0000c950


	//   ....[133]....
        /*0554*/ 	.word	0x0000c980


	//   ....[134]....
        /*0558*/ 	.word	0x0000ca70


	//   ....[135]....
        /*055c*/ 	.word	0x0000cb00


	//   ....[136]....
        /*0560*/ 	.word	0x0000cbd0


	//   ....[137]....
        /*0564*/ 	.word	0x0000cc30


	//   ....[138]....
        /*0568*/ 	.word	0x0000ccf0


	//   ....[139]....
        /*056c*/ 	.word	0x0000cd50


	//   ....[140]....
        /*0570*/ 	.word	0x0000ce10


	//   ....[141]....
        /*0574*/ 	.word	0x0000ce70


	//   ....[142]....
        /*0578*/ 	.word	0x0000cf10


	//   ....[143]....
        /*057c*/ 	.word	0x0000cf90


	//   ....[144]....
        /*0580*/ 	.word	0x0000d060


	//   ....[145]....
        /*0584*/ 	.word	0x0000d0e0


	//   ....[146]....
        /*0588*/ 	.word	0x0000d110


	//   ....[147]....
        /*058c*/ 	.word	0x0000d200


	//   ....[148]....
        /*0590*/ 	.word	0x0000d2a0


	//   ....[149]....
        /*0594*/ 	.word	0x0000d380


	//   ....[150]....
        /*0598*/ 	.word	0x0000d3d0


	//   ....[151]....
        /*059c*/ 	.word	0x0000d4a0


	//   ....[152]....
        /*05a0*/ 	.word	0x0000d4f0


	//   ....[153]....
        /*05a4*/ 	.word	0x0000d5b0


	//   ....[154]....
        /*05a8*/ 	.word	0x0000d600


	//   ....[155]....
        /*05ac*/ 	.word	0x0000d6c0


	//   ....[156]....
        /*05b0*/ 	.word	0x0000d710


	//   ....[157]....
        /*05b4*/ 	.word	0x0000d7d0


	//   ....[158]....
        /*05b8*/ 	.word	0x0000d820


	//   ....[159]....
        /*05bc*/ 	.word	0x0000d850


	//----- nvinfo : EIATTR_VRC_CTA_INIT_COUNT
	.align		4
.L_813:
        /*05c0*/ 	.byte	0x02, 0x4a
	.zero		1
	.zero		1


	//----- nvinfo : EIATTR_EXIT_INSTR_OFFSETS
	.align		4
        /*05c4*/ 	.byte	0x04, 0x1c
        /*05c6*/ 	.short	(.L_815 - .L_814)


	//   ....[0]....
.L_814:
        /*05c8*/ 	.word	0x000014f0


	//   ....[1]....
        /*05cc*/ 	.word	0x00001770


	//   ....[2]....
        /*05d0*/ 	.word	0x00002070


	//   ....[3]....
        /*05d4*/ 	.word	0x00002180


	//   ....[4]....
        /*05d8*/ 	.word	0x00002590


	//   ....[5]....
        /*05dc*/ 	.word	0x00002600


	//   ....[6]....
        /*05e0*/ 	.word	0x00004830


	//   ....[7]....
        /*05e4*/ 	.word	0x00004a20


	//   ....[8]....
        /*05e8*/ 	.word	0x00005370


	//   ....[9]....
        /*05ec*/ 	.word	0x000054a0


	//   ....[10]....
        /*05f0*/ 	.word	0x000058f0


	//   ....[11]....
        /*05f4*/ 	.word	0x00005960


	//   ....[12]....
        /*05f8*/ 	.word	0x00005980


	//   ....[13]....
        /*05fc*/ 	.word	0x00008290


	//   ....[14]....
        /*0600*/ 	.word	0x00008350


	//   ....[15]....
        /*0604*/ 	.word	0x0000ba80


	//   ....[16]....
        /*0608*/ 	.word	0x0000bb40


	//----- nvinfo : EIATTR_MAX_THREADS
	.align		4
.L_815:
        /*060c*/ 	.byte	0x04, 0x05
        /*060e*/ 	.short	(.L_817 - .L_816)
.L_816:
        /*0610*/ 	.word	0x00000100
        /*0614*/ 	.word	0x00000001
        /*0618*/ 	.word	0x00000001


	//----- nvinfo : EIATTR_CRS_STACK_SIZE
	.align		4
.L_817:
        /*061c*/ 	.byte	0x04, 0x1e
        /*061e*/ 	.short	(.L_819 - .L_818)
.L_818:
        /*0620*/ 	.word	0x00000000


	//----- nvinfo : EIATTR_CBANK_PARAM_SIZE
	.align		4
.L_819:
        /*0624*/ 	.byte	0x03, 0x19
        /*0626*/ 	.short	0x0044


	//----- nvinfo : EIATTR_PARAM_CBANK
	.align		4
        /*0628*/ 	.byte	0x04, 0x0a
        /*062a*/ 	.short	(.L_821 - .L_820)
	.align		4
.L_820:
        /*062c*/ 	.word	index@(.nv.constant0._ZN6thrust24THRUST_300001_SM_1000_NS8cuda_cub4core6detail13_kernel_agentINS1_15__reduce_by_key16ReduceByKeyAgentINS0_6detail15normal_iteratorINS0_10device_ptrImEEEENS0_17constant_iteratorIiNS0_11use_defaultESD_EESB_NS8_INS9_IiEEEEN4cuda3std3__48equal_toImEENSJ_4plusIiEEPiiEEJSB_SE_SB_SG_SO_N3cub18CUB_300001_SM_100024ReduceByKeyScanTileStateIiiLb1EEESL_SN_iiEEEvDpT0_)
        /*0630*/ 	.short	0x0380
        /*0632*/ 	.short	0x0044


	//----- nvinfo : EIATTR_SW_WAR
	.align		4
.L_821:
        /*0634*/ 	.byte	0x04, 0x36
        /*0636*/ 	.short	(.L_823 - .L_822)
.L_822:
        /*0638*/ 	.word	0x00000008
.L_823:


//--------------------- .nv.info._ZN6thrust24THRUST_300001_SM_1000_NS8cuda_cub4core6detail13_kernel_agentINS1_15__reduce_by_key9InitAgentIN3cub18CUB_300001_SM_100024ReduceByKeyScanTileStateIiiLb1EEEiPiEEJSA_iSB_EEEvDpT0_ --------------------------
	.section	.nv.info._ZN6thrust24THRUST_300001_SM_1000_NS8cuda_cub4core6detail13_kernel_agentINS1_15__reduce_by_key9InitAgentIN3cub18CUB_300001_SM_100024ReduceByKeyScanTileStateIiiLb1EEEiPiEEJSA_iSB_EEEvDpT0_,"",@"SHT_CUDA_INFO"
	.sectionflags	@""
	.align	4


	//----- nvinfo : EIATTR_CUDA_API_VERSION
	.align		4
        /*0000*/ 	.byte	0x04, 0x37
        /*0002*/ 	.short	(.L_825 - .L_824)
.L_824:
        /*0004*/ 	.word	0x00000082


	//----- nvinfo : EIATTR_KPARAM_INFO
	.align		4
.L_825:
        /*0008*/ 	.byte	0x04, 0x17
        /*000a*/ 	.short	(.L_827 - .L_826)
.L_826:
        /*000c*/ 	.word	0x00000000
        /*0010*/ 	.short	0x0002
        /*0012*/ 	.short	0x0010
        /*0014*/ 	.byte	0x00, 0xf5, 0x21, 0x00


	//----- nvinfo : EIATTR_KPARAM_INFO
	.align		4
.L_827:
        /*0018*/ 	.byte	0x04, 0x17
        /*001a*/ 	.short	(.L_829 - .L_828)
.L_828:
        /*001c*/ 	.word	0x00000000
        /*0020*/ 	.short	0x0001
        /*0022*/ 	.short	0x0008
        /*0024*/ 	.byte	0x00, 0xf0, 0x11, 0x00


	//----- nvinfo : EIATTR_KPARAM_INFO
	.align		4
.L_829:
        /*0028*/ 	.byte	0x04, 0x17
        /*002a*/ 	.short	(.L_831 - .L_830)
.L_830:
        /*002c*/ 	.word	0x00000000
        /*0030*/ 	.short	0x0000
        /*0032*/ 	.short	0x0000
        /*0034*/ 	.byte	0x00, 0xf0, 0x21, 0x00


	//----- nvinfo : EIATTR_SPARSE_MMA_MASK
	.align		4
.L_831:
        /*0038*/ 	.byte	0x03, 0x50
        /*003a*/ 	.short	0x0000


	//----- nvinfo : EIATTR_MAXREG_COUNT
	.align		4
        /*003c*/ 	.byte	0x03, 0x1b
        /*003e*/ 	.short	0x00ff


	//----- nvinfo : EIATTR_MERCURY_ISA_VERSION
	.align		4
        /*0040*/ 	.byte	0x03, 0x5f
        /*0042*/ 	.short	0x0101


	//----- nvinfo : EIATTR_VRC_CTA_INIT_COUNT
	.align		4
        /*0044*/ 	.byte	0x02, 0x4a
	.zero		1
	.zero		1


	//----- nvinfo : EIATTR_EXIT_INSTR_OFFSETS
	.align		4
        /*0048*/ 	.byte	0x04, 0x1c
        /*004a*/ 	.short	(.L_833 - .L_832)


	//   ....[0]....
.L_832:
        /*004c*/ 	.word	0x00000140


	//   ....[1]....
        /*0050*/ 	.word	0x00000170


	//----- nvinfo : EIATTR_MAX_THREADS
	.align		4
.L_833:
        /*0054*/ 	.byte	0x04, 0x05
        /*0056*/ 	.short	(.L_835 - .L_834)
.L_834:
        /*0058*/ 	.word	0x00000080
        /*005c*/ 	.word	0x00000001
        /*0060*/ 	.word	0x00000001


	//----- nvinfo : EIATTR_CBANK_PARAM_SIZE
	.align		4
.L_835:
        /*0064*/ 	.byte	0x03, 0x19
        /*0066*/ 	.short	0x0018


	//----- nvinfo : EIATTR_PARAM_CBANK
	.align		4
        /*0068*/ 	.byte	0x04, 0x0a
        /*006a*/ 	.short	(.L_837 - .L_836)
	.align		4
.L_836:
        /*006c*/ 	.word	index@(.nv.constant0._ZN6thrust24THRUST_300001_SM_1000_NS8cuda_cub4core6detail13_kernel_agentINS1_15__reduce_by_key9InitAgentIN3cub18CUB_300001_SM_100024ReduceByKeyScanTileStateIiiLb1EEEiPiEEJSA_iSB_EEEvDpT0_)
        /*0070*/ 	.short	0x0380
        /*0072*/ 	.short	0x0018


	//----- nvinfo : EIATTR_SW_WAR
	.align		4
.L_837:
        /*0074*/ 	.byte	0x04, 0x36
        /*0076*/ 	.short	(.L_839 - .L_838)
.L_838:
        /*0078*/ 	.word	0x00000008
.L_839:


//--------------------- .nv.info._Z21pack_to_uint64_kernelPhPmii --------------------------
	.section	.nv.info._Z21pack_to_uint64_kernelPhPmii,"",@"SHT_CUDA_INFO"
	.sectionflags	@""
	.align	4


	//----- nvinfo : EIATTR_CUDA_API_VERSION
	.align		4
        /*0000*/ 	.byte	0x04, 0x37
        /*0002*/ 	.short	(.L_841 - .L_840)
.L_840:
        /*0004*/ 	.word	0x00000082


	//----- nvinfo : EIATTR_KPARAM_INFO
	.align		4
.L_841:
        /*0008*/ 	.byte	0x04, 0x17
        /*000a*/ 	.short	(.L_843 - .L_842)
.L_842:
        /*000c*/ 	.word	0x00000000
        /*0010*/ 	.short	0x0003
        /*0012*/ 	.short	0x0014
        /*0014*/ 	.byte	0x00, 0xf0, 0x11, 0x00


	//----- nvinfo : EIATTR_KPARAM_INFO
	.align		4
.L_843:
        /*0018*/ 	.byte	0x04, 0x17
        /*001a*/ 	.short	(.L_845 - .L_844)
.L_844:
        /*001c*/ 	.word	0x00000000
        /*0020*/ 	.short	0x0002
        /*0022*/ 	.short	0x0010
        /*0024*/ 	.byte	0x00, 0xf0, 0x11, 0x00


	//----- nvinfo : EIATTR_KPARAM_INFO
	.align		4
.L_845:
        /*0028*/ 	.byte	0x04, 0x17
        /*002a*/ 	.short	(.L_847 - .L_846)
.L_846:
        /*002c*/ 	.word	0x00000000
        /*0030*/ 	.short	0x0001
        /*0032*/ 	.short	0x0008
        /*0034*/ 	.byte	0x00, 0xf5, 0x21, 0x00


	//----- nvinfo : EIATTR_KPARAM_INFO
	.align		4
.L_847:
        /*0038*/ 	.byte	0x04, 0x17
        /*003a*/ 	.short	(.L_849 - .L_848)
.L_848:
        /*003c*/ 	.word	0x00000000
        /*0040*/ 	.short	0x0000
        /*0042*/ 	.short	0x0000
        /*0044*/ 	.byte	0x00, 0xf5, 0x21, 0x00


	//----- nvinfo : EIATTR_SPARSE_MMA_MASK
	.align		4
.L_849:
        /*0048*/ 	.byte	0x03, 0x50
        /*004a*/ 	.short	0x0000


	//----- nvinfo : EIATTR_MAXREG_COUNT
	.align		4
        /*004c*/ 	.byte	0x03, 0x1b
        /*004e*/ 	.short	0x00ff


	//----- nvinfo : EIATTR_MERCURY_ISA_VERSION
	.align		4
        /*0050*/ 	.byte	0x03, 0x5f
        /*0052*/ 	.short	0x0101


	//----- nvinfo : EIATTR_VRC_CTA_INIT_COUNT
	.align		4
        /*0054*/ 	.byte	0x02, 0x4a
	.zero		1
	.zero		1


	//----- nvinfo : EIATTR_EXIT_INSTR_OFFSETS
	.align		4
        /*0058*/ 	.byte	0x04, 0x1c
        /*005a*/ 	.short	(.L_851 - .L_850)


	//   ....[0]....
.L_850:
        /*005c*/ 	.word	0x00000070


	//   ....[1]....
        /*0060*/ 	.word	0x000007d0


	//----- nvinfo : EIATTR_CBANK_PARAM_SIZE
	.align		4
.L_851:
        /*0064*/ 	.byte	0x03, 0x19
        /*0066*/ 	.short	0x0018


	//----- nvinfo : EIATTR_PARAM_CBANK
	.align		4
        /*0068*/ 	.byte	0x04, 0x0a
        /*006a*/ 	.short	(.L_853 - .L_852)
	.align		4
.L_852:
        /*006c*/ 	.word	index@(.nv.constant0._Z21pack_to_uint64_kernelPhPmii)
        /*0070*/ 	.short	0x0380
        /*0072*/ 	.short	0x0018


	//----- nvinfo : EIATTR_SW_WAR
	.align		4
.L_853:
        /*0074*/ 	.byte	0x04, 0x36
        /*0076*/ 	.short	(.L_855 - .L_854)
.L_854:
        /*0078*/ 	.word	0x00000008
.L_855:


//--------------------- .nv.info._Z10cu3_kernelPhP17curandStateXORWOWiiiiddd --------------------------
	.section	.nv.info._Z10cu3_kernelPhP17curandStateXORWOWiiiiddd,"",@"SHT_CUDA_INFO"
	.sectionflags	@""
	.align	4


	//----- nvinfo : EIATTR_CUDA_API_VERSION
	.align		4
        /*0000*/ 	.byte	0x04, 0x37
        /*0002*/ 	.short	(.L_857 - .L_856)
.L_856:
        /*0004*/ 	.word	0x00000082


	//----- nvinfo : EIATTR_KPARAM_INFO
	.align		4
.L_857:
        /*0008*/ 	.byte	0x04, 0x17
        /*000a*/ 	.short	(.L_859 - .L_858)
.L_858:
        /*000c*/ 	.word	0x00000000
        /*0010*/ 	.short	0x0008
        /*0012*/ 	.short	0x0030
        /*0014*/ 	.byte	0x00, 0xf0, 0x21, 0x00


	//----- nvinfo : EIATTR_KPARAM_INFO
	.align		4
.L_859:
        /*0018*/ 	.byte	0x04, 0x17
        /*001a*/ 	.short	(.L_861 - .L_860)
.L_860:
        /*001c*/ 	.word	0x00000000
        /*0020*/ 	.short	0x0007
        /*0022*/ 	.short	0x0028
        /*0024*/ 	.byte	0x00, 0xf0, 0x21, 0x00


	//----- nvinfo : EIATTR_KPARAM_INFO
	.align		4
.L_861:
        /*0028*/ 	.byte	0x04, 0x17
        /*002a*/ 	.short	(.L_863 - .L_862)
.L_862:
        /*002c*/ 	.word	0x00000000
        /*0030*/ 	.short	0x0006
        /*0032*/ 	.short	0x0020
        /*0034*/ 	.byte	0x00, 0xf0, 0x21, 0x00


	//----- nvinfo : EIATTR_KPARAM_INFO
	.align		4
.L_863:
        /*0038*/ 	.byte	0x04, 0x17
        /*003a*/ 	.short	(.L_865 - .L_864)
.L_864:
        /*003c*/ 	.word	0x00000000
        /*0040*/ 	.short	0x0005
        /*0042*/ 	.short	0x001c
        /*0044*/ 	.byte	0x00, 0xf0, 0x11, 0x00


	//----- nvinfo : EIATTR_KPARAM_INFO
	.align		4
.L_865:
        /*0048*/ 	.byte	0x04, 0x17
        /*004a*/ 	.short	(.L_867 - .L_866)
.L_866:
        /*004c*/ 	.word	0x00000000
        /*0050*/ 	.short	0x0004
        /*0052*/ 	.short	0x0018
        /*0054*/ 	.byte	0x00, 0xf0, 0x11, 0x00


	//----- nvinfo : EIATTR_KPARAM_INFO
	.align		4
.L_867:
        /*0058*/ 	.byte	0x04, 0x17
        /*005a*/ 	.short	(.L_869 - .L_868)
.L_868:
        /*005c*/ 	.word	0x00000000
        /*0060*/ 	.short	0x0003
        /*0062*/ 	.short	0x0014
        /*0064*/ 	.byte	0x00, 0xf0, 0x11, 0x00


	//----- nvinfo : EIATTR_KPARAM_INFO
	.align		4
.L_869:
        /*0068*/ 	.byte	0x04, 0x17
        /*006a*/ 	.short	(.L_871 - .L_870)
.L_870:
        /*006c*/ 	.word	0x00000000
        /*0070*/ 	.short	0x0002
        /*0072*/ 	.short	0x0010
        /*0074*/ 	.byte	0x00, 0xf0, 0x11, 0x00


	//----- nvinfo : EIATTR_KPARAM_INFO
	.align		4
.L_871:
        /*0078*/ 	.byte	0x04, 0x17
        /*007a*/ 	.short	(.L_873 - .L_872)
.L_872:
        /*007c*/ 	.word	0x00000000
        /*0080*/ 	.short	0x0001
        /*0082*/ 	.short	0x0008
        /*0084*/ 	.byte	0x00, 0xf5, 0x21, 0x00


	//----- nvinfo : EIATTR_KPARAM_INFO
	.align		4
.L_873:
        /*0088*/ 	.byte	0x04, 0x17
        /*008a*/ 	.short	(.L_875 - .L_874)
.L_874:
        /*008c*/ 	.word	0x00000000
        /*0090*/ 	.short	0x0000
        /*0092*/ 	.short	0x0000
        /*0094*/ 	.byte	0x00, 0xf5, 0x21, 0x00


	//----- nvinfo : EIATTR_SPARSE_MMA_MASK
	.align		4
.L_875:
        /*0098*/ 	.byte	0x03, 0x50
        /*009a*/ 	.short	0x0000


	//----- nvinfo : EIATTR_MAXREG_COUNT
	.align		4
        /*009c*/ 	.byte	0x03, 0x1b
        /*009e*/ 	.short	0x00ff


	//----- nvinfo : EIATTR_MERCURY_ISA_VERSION
	.align		4
        /*00a0*/ 	.byte	0x03, 0x5f
        /*00a2*/ 	.short	0x0101


	//----- nvinfo : EIATTR_VRC_CTA_INIT_COUNT
	.align		4
        /*00a4*/ 	.byte	0x02, 0x4a
	.zero		1
	.zero		1


	//----- nvinfo : EIATTR_EXIT_INSTR_OFFSETS
	.align		4
        /*00a8*/ 	.byte	0x04, 0x1c
        /*00aa*/ 	.short	(.L_877 - .L_876)


	//   ....[0]....
.L_876:
        /*00ac*/ 	.word	0x000000a0


	//   ....[1]....
        /*00b0*/ 	.word	0x000001a0


	//   ....[2]....
        /*00b4*/ 	.word	0x00000ba0


	//----- nvinfo : EIATTR_CRS_STACK_SIZE
	.align		4
.L_877:
        /*00b8*/ 	.byte	0x04, 0x1e
        /*00ba*/ 	.short	(.L_879 - .L_878)
.L_878:
        /*00bc*/ 	.word	0x00000000


	//----- nvinfo : EIATTR_CBANK_PARAM_SIZE
	.align		4
.L_879:
        /*00c0*/ 	.byte	0x03, 0x19
        /*00c2*/ 	.short	0x0038


	//----- nvinfo : EIATTR_PARAM_CBANK
	.align		4
        /*00c4*/ 	.byte	0x04, 0x0a
        /*00c6*/ 	.short	(.L_881 - .L_880)
	.align		4
.L_880:
        /*00c8*/ 	.word	index@(.nv.constant0._Z10cu3_kernelPhP17curandStateXORWOWiiiiddd)
        /*00cc*/ 	.short	0x0380
        /*00ce*/ 	.short	0x0038


	//----- nvinfo : EIATTR_SW_WAR
	.align		4
.L_881:
        /*00d0*/ 	.byte	0x04, 0x36
        /*00d2*/ 	.short	(.L_883 - .L_882)
.L_882:
        /*00d4*/ 	.word	0x00000008
.L_883:


//--------------------- .nv.info._Z9cx_kernelPhiiii --------------------------
	.section	.nv.info._Z9cx_kernelPhiiii,"",@"SHT_CUDA_INFO"
	.sectionflags	@""
	.align	4


	//----- nvinfo : EIATTR_CUDA_API_VERSION
	.align		4
        /*0000*/ 	.byte	0x04, 0x37
        /*0002*/ 	.short	(.L_885 - .L_884)
.L_884:
        /*0004*/ 	.word	0x00000082


	//----- nvinfo : EIATTR_KPARAM_INFO
	.align		4
.L_885:
        /*0008*/ 	.byte	0x04, 0x17
        /*000a*/ 	.short	(.L_887 - .L_886)
.L_886:
        /*000c*/ 	.word	0x00000000
        /*0010*/ 	.short	0x0004
        /*0012*/ 	.short	0x0014
        /*0014*/ 	.byte	0x00, 0xf0, 0x11, 0x00


	//----- nvinfo : EIATTR_KPARAM_INFO
	.align		4
.L_887:
        /*0018*/ 	.byte	0x04, 0x17
        /*001a*/ 	.short	(.L_889 - .L_888)
.L_888:
        /*001c*/ 	.word	0x00000000
        /*0020*/ 	.short	0x0003
        /*0022*/ 	.short	0x0010
        /*0024*/ 	.byte	0x00, 0xf0, 0x11, 0x00


	//----- nvinfo : EIATTR_KPARAM_INFO
	.align		4
.L_889:
        /*0028*/ 	.byte	0x04, 0x17
        /*002a*/ 	.short	(.L_891 - .L_890)
.L_890:
        /*002c*/ 	.word	0x00000000
        /*0030*/ 	.short	0x0002
        /*0032*/ 	.short	0x000c
        /*0034*/ 	.byte	0x00, 0xf0, 0x11, 0x00


	//----- nvinfo : EIATTR_KPARAM_INFO
	.align		4
.L_891:
        /*0038*/ 	.byte	0x04, 0x17
        /*003a*/ 	.short	(.L_893 - .L_892)
.L_892:
        /*003c*/ 	.word	0x00000000
        /*0040*/ 	.short	0x0001
        /*0042*/ 	.short	0x0008
        /*0044*/ 	.byte	0x00, 0xf0, 0x11, 0x00


	//----- nvinfo : EIATTR_KPARAM_INFO
	.align		4
.L_893:
        /*0048*/ 	.byte	0x04, 0x17
        /*004a*/ 	.short	(.L_895 - .L_894)
.L_894:
        /*004c*/ 	.word	0x00000000
        /*0050*/ 	.short	0x0000
        /*0052*/ 	.short	0x0000
        /*0054*/ 	.byte	0x00, 0xf5, 0x21, 0x00


	//----- nvinfo : EIATTR_SPARSE_MMA_MASK
	.align		4
.L_895:
        /*0058*/ 	.byte	0x03, 0x50
        /*005a*/ 	.short	0x0000


	//----- nvinfo : EIATTR_MAXREG_COUNT
	.align		4
        /*005c*/ 	.byte	0x03, 0x1b
        /*005e*/ 	.short	0x00ff


	//----- nvinfo : EIATTR_MERCURY_ISA_VERSION
	.align		4
        /*0060*/ 	.byte	0x03, 0x5f
        /*0062*/ 	.short	0x0101


	//----- nvinfo : EIATTR_VRC_CTA_INIT_COUNT
	.align		4
        /*0064*/ 	.byte	0x02, 0x4a
	.zero		1
	.zero		1


	//----- nvinfo : EIATTR_EXIT_INSTR_OFFSETS
	.align		4
        /*0068*/ 	.byte	0x04, 0x1c
        /*006a*/ 	.short	(.L_897 - .L_896)


	//   ....[0]....
.L_896:
        /*006c*/ 	.word	0x00000070


	//   ....[1]....
        /*0070*/ 	.word	0x00000250


	//----- nvinfo : EIATTR_CBANK_PARAM_SIZE
	.align		4
.L_897:
        /*0074*/ 	.byte	0x03, 0x19
        /*0076*/ 	.short	0x0018


	//----- nvinfo : EIATTR_PARAM_CBANK
	.align		4
        /*0078*/ 	.byte	0x04, 0x0a
        /*007a*/ 	.short	(.L_899 - .L_898)
	.align		4
.L_898:
        /*007c*/ 	.word	index@(.nv.constant0._Z9cx_kernelPhiiii)
        /*0080*/ 	.short	0x0380
        /*0082*/ 	.short	0x0018


	//----- nvinfo : EIATTR_SW_WAR
	.align		4
.L_899:
        /*0084*/ 	.byte	0x04, 0x36
        /*0086*/ 	.short	(.L_901 - .L_900)
.L_900:
        /*0088*/ 	.word	0x00000008
.L_901:


//--------------------- .nv.info._Z9u3_kernelPhP17curandStateXORWOWP7double2iiiddd --------------------------
	.section	.nv.info._Z9u3_kernelPhP17curandStateXORWOWP7double2iiiddd,"",@"SHT_CUDA_INFO"
	.sectionflags	@""
	.align	4


	//----- nvinfo : EIATTR_CUDA_API_VERSION
	.align		4
        /*0000*/ 	.byte	0x04, 0x37
        /*0002*/ 	.short	(.L_903 - .L_902)
.L_902:
        /*0004*/ 	.word	0x00000082


	//----- nvinfo : EIATTR_KPARAM_INFO
	.align		4
.L_903:
        /*0008*/ 	.byte	0x04, 0x17
        /*000a*/ 	.short	(.L_905 - .L_904)
.L_904:
        /*000c*/ 	.word	0x00000000
        /*0010*/ 	.short	0x0008
        /*0012*/ 	.short	0x0038
        /*0014*/ 	.byte	0x00, 0xf0, 0x21, 0x00


	//----- nvinfo : EIATTR_KPARAM_INFO
	.align		4
.L_905:
        /*0018*/ 	.byte	0x04, 0x17
        /*001a*/ 	.short	(.L_907 - .L_906)
.L_906:
        /*001c*/ 	.word	0x00000000
        /*0020*/ 	.short	0x0007
        /*0022*/ 	.short	0x0030
        /*0024*/ 	.byte	0x00, 0xf0, 0x21, 0x00


	//----- nvinfo : EIATTR_KPARAM_INFO
	.align		4
.L_907:
        /*0028*/ 	.byte	0x04, 0x17
        /*002a*/ 	.short	(.L_909 - .L_908)
.L_908:
        /*002c*/ 	.word	0x00000000
        /*0030*/ 	.short	0x0006
        /*0032*/ 	.short	0x0028
        /*0034*/ 	.byte	0x00, 0xf0, 0x21, 0x00


	//----- nvinfo : EIATTR_KPARAM_INFO
	.align		4
.L_909:
        /*0038*/ 	.byte	0x04, 0x17
        /*003a*/ 	.short	(.L_911 - .L_910)
.L_910:
        /*003c*/ 	.word	0x00000000
        /*0040*/ 	.short	0x0005
        /*0042*/ 	.short	0x0020
        /*0044*/ 	.byte	0x00, 0xf0, 0x11, 0x00


	//----- nvinfo : EIATTR_KPARAM_INFO
	.align		4
.L_911:
        /*0048*/ 	.byte	0x04, 0x17
        /*004a*/ 	.short	(.L_913 - .L_912)
.L_912:
        /*004c*/ 	.word	0x00000000
        /*0050*/ 	.short	0x0004
        /*0052*/ 	.short	0x001c
        /*0054*/ 	.byte	0x00, 0xf0, 0x11, 0x00


	//----- nvinfo : EIATTR_KPARAM_INFO
	.align		4
.L_913:
        /*0058*/ 	.byte	0x04, 0x17
        /*005a*/ 	.short	(.L_915 - .L_914)
.L_914:
        /*005c*/ 	.word	0x00000000
        /*0060*/ 	.short	0x0003
        /*0062*/ 	.short	0x0018
        /*0064*/ 	.byte	0x00, 0xf0, 0x11, 0x00


	//----- nvinfo : EIATTR_KPARAM_INFO
	.align		4
.L_915:
        /*0068*/ 	.byte	0x04, 0x17
        /*006a*/ 	.short	(.L_917 - .L_916)
.L_916:
        /*006c*/ 	.word	0x00000000
        /*0070*/ 	.short	0x0002
        /*0072*/ 	.short	0x0010
        /*0074*/ 	.byte	0x00, 0xf5, 0x21, 0x00


	//----- nvinfo : EIATTR_KPARAM_INFO
	.align		4
.L_917:
        /*0078*/ 	.byte	0x04, 0x17
        /*007a*/ 	.short	(.L_919 - .L_918)
.L_918:
        /*007c*/ 	.word	0x00000000
        /*0080*/ 	.short	0x0001
        /*0082*/ 	.short	0x0008
        /*0084*/ 	.byte	0x00, 0xf5, 0x21, 0x00


	//----- nvinfo : EIATTR_KPARAM_INFO
	.align		4
.L_919:
        /*0088*/ 	.byte	0x04, 0x17
        /*008a*/ 	.short	(.L_921 - .L_920)
.L_920:
        /*008c*/ 	.word	0x00000000
        /*0090*/ 	.short	0x0000
        /*0092*/ 	.short	0x0000
        /*0094*/ 	.byte	0x00, 0xf5, 0x21, 0x00


	//----- nvinfo : EIATTR_SPARSE_MMA_MASK
	.align		4
.L_921:
        /*0098*/ 	.byte	0x03, 0x50
        /*009a*/ 	.short	0x0000


	//----- nvinfo : EIATTR_MAXREG_COUNT
	.align		4
        /*009c*/ 	.byte	0x03, 0x1b
        /*009e*/ 	.short	0x00ff


	//----- nvinfo : EIATTR_MERCURY_ISA_VERSION
	.align		4
        /*00a0*/ 	.byte	0x03, 0x5f
        /*00a2*/ 	.short	0x0101


	//----- nvinfo : EIATTR_VRC_CTA_INIT_COUNT
	.align		4
        /*00a4*/ 	.byte	0x02, 0x4a
	.zero		1
	.zero		1


	//----- nvinfo : EIATTR_EXIT_INSTR_OFFSETS
	.align		4
        /*00a8*/ 	.byte	0x04, 0x1c
        /*00aa*/ 	.short	(.L_923 - .L_922)


	//   ....[0]....
.L_922:
        /*00ac*/ 	.word	0x00000080


	//   ....[1]....
        /*00b0*/ 	.word	0x00002280


	//----- nvinfo : EIATTR_CRS_STACK_SIZE
	.align		4
.L_923:
        /*00b4*/ 	.byte	0x04, 0x1e
        /*00b6*/ 	.short	(.L_925 - .L_924)
.L_924:
        /*00b8*/ 	.word	0x00000000


	//----- nvinfo : EIATTR_CBANK_PARAM_SIZE
	.align		4
.L_925:
        /*00bc*/ 	.byte	0x03, 0x19
        /*00be*/ 	.short	0x0040


	//----- nvinfo : EIATTR_PARAM_CBANK
	.align		4
        /*00c0*/ 	.byte	0x04, 0x0a
        /*00c2*/ 	.short	(.L_927 - .L_926)
	.align		4
.L_926:
        /*00c4*/ 	.word	index@(.nv.constant0._Z9u3_kernelPhP17curandStateXORWOWP7double2iiiddd)
        /*00c8*/ 	.short	0x0380
        /*00ca*/ 	.short	0x0040


	//----- nvinfo : EIATTR_SW_WAR
	.align		4
.L_927:
        /*00cc*/ 	.byte	0x04, 0x36
        /*00ce*/ 	.short	(.L_929 - .L_928)
.L_928:
        /*00d0*/ 	.word	0x00000008
.L_929:


//--------------------- .nv.info._Z13u3_kernel_oldPhP17curandStateXORWOWiiiddd --------------------------
	.section	.nv.info._Z13u3_kernel_oldPhP17curandStateXORWOWiiiddd,"",@"SHT_CUDA_INFO"
	.sectionflags	@""
	.align	4


	//----- nvinfo : EIATTR_CUDA_API_VERSION
	.align		4
        /*0000*/ 	.byte	0x04, 0x37
        /*0002*/ 	.short	(.L_931 - .L_930)
.L_930:
        /*0004*/ 	.word	0x00000082


	//----- nvinfo : EIATTR_KPARAM_INFO
	.align		4
.L_931:
        /*0008*/ 	.byte	0x04, 0x17
        /*000a*/ 	.short	(.L_933 - .L_932)
.L_932:
        /*000c*/ 	.word	0x00000000
        /*0010*/ 	.short	0x0007
        /*0012*/ 	.short	0x0030
        /*0014*/ 	.byte	0x00, 0xf0, 0x21, 0x00


	//----- nvinfo : EIATTR_KPARAM_INFO
	.align		4
.L_933:
        /*0018*/ 	.byte	0x04, 0x17
        /*001a*/ 	.short	(.L_935 - .L_934)
.L_934:
        /*001c*/ 	.word	0x00000000
        /*0020*/ 	.short	0x0006
        /*0022*/ 	.short	0x0028
        /*0024*/ 	.byte	0x00, 0xf0, 0x21, 0x00


	//----- nvinfo : EIATTR_KPARAM_INFO
	.align		4
.L_935:
        /*0028*/ 	.byte	0x04, 0x17
        /*002a*/ 	.short	(.L_937 - .L_936)
.L_936:
        /*002c*/ 	.word	0x00000000
        /*0030*/ 	.short	0x0005
        /*0032*/ 	.short	0x0020
        /*0034*/ 	.byte	0x00, 0xf0, 0x21, 0x00


	//----- nvinfo : EIATTR_KPARAM_INFO
	.align		4
.L_937:
        /*0038*/ 	.byte	0x04, 0x17
        /*003a*/ 	.short	(.L_939 - .L_938)
.L_938:
        /*003c*/ 	.word	0x00000000
        /*0040*/ 	.short	0x0004
        /*0042*/ 	.short	0x0018
        /*0044*/ 	.byte	0x00, 0xf0, 0x11, 0x00


	//----- nvinfo : EIATTR_KPARAM_INFO
	.align		4
.L_939:
        /*0048*/ 	.byte	0x04, 0x17
        /*004a*/ 	.short	(.L_941 - .L_940)
.L_940:
        /*004c*/ 	.word	0x00000000
        /*0050*/ 	.short	0x0003
        /*0052*/ 	.short	0x0014
        /*0054*/ 	.byte	0x00, 0xf0, 0x11, 0x00


	//----- nvinfo : EIATTR_KPARAM_INFO
	.align		4
.L_941:
        /*0058*/ 	.byte	0x04, 0x17
        /*005a*/ 	.short	(.L_943 - .L_942)
.L_942:
        /*005c*/ 	.word	0x00000000
        /*0060*/ 	.short	0x0002
        /*0062*/ 	.short	0x0010
        /*0064*/ 	.byte	0x00, 0xf0, 0x11, 0x00


	//----- nvinfo : EIATTR_KPARAM_INFO
	.align		4
.L_943:
        /*0068*/ 	.byte	0x04, 0x17
        /*006a*/ 	.short	(.L_945 - .L_944)
.L_944:
        /*006c*/ 	.word	0x00000000
        /*0070*/ 	.short	0x0001
        /*0072*/ 	.short	0x0008
        /*0074*/ 	.byte	0x00, 0xf5, 0x21, 0x00


	//----- nvinfo : EIATTR_KPARAM_INFO
	.align		4
.L_945:
        /*0078*/ 	.byte	0x04, 0x17
        /*007a*/ 	.short	(.L_947 - .L_946)
.L_946:
        /*007c*/ 	.word	0x00000000
        /*0080*/ 	.short	0x0000
        /*0082*/ 	.short	0x0000
        /*0084*/ 	.byte	0x00, 0xf5, 0x21, 0x00


	//----- nvinfo : EIATTR_SPARSE_MMA_MASK
	.align		4
.L_947:
        /*0088*/ 	.byte	0x03, 0x50
        /*008a*/ 	.short	0x0000


	//----- nvinfo : EIATTR_MAXREG_COUNT
	.align		4
        /*008c*/ 	.byte	0x03, 0x1b
        /*008e*/ 	.short	0x00ff


	//----- nvinfo : EIATTR_MERCURY_ISA_VERSION
	.align		4
        /*0090*/ 	.byte	0x03, 0x5f
        /*0092*/ 	.short	0x0101


	//----- nvinfo : EIATTR_VRC_CTA_INIT_COUNT
	.align		4
        /*0094*/ 	.byte	0x02, 0x4a
	.zero		1
	.zero		1


	//----- nvinfo : EIATTR_EXIT_INSTR_OFFSETS
	.align		4
        /*0098*/ 	.byte	0x04, 0x1c
        /*009a*/ 	.short	(.L_949 - .L_948)


	//   ....[0]....
.L_948:
        /*009c*/ 	.word	0x000000a0


	//   ....[1]....
        /*00a0*/ 	.word	0x00000b00


	//----- nvinfo : EIATTR_CRS_STACK_SIZE
	.align		4
.L_949:
        /*00a4*/ 	.byte	0x04, 0x1e
        /*00a6*/ 	.short	(.L_951 - .L_950)
.L_950:
        /*00a8*/ 	.word	0x00000000


	//----- nvinfo : EIATTR_CBANK_PARAM_SIZE
	.align		4
.L_951:
        /*00ac*/ 	.byte	0x03, 0x19
        /*00ae*/ 	.short	0x0038


	//----- nvinfo : EIATTR_PARAM_CBANK
	.align		4
        /*00b0*/ 	.byte	0x04, 0x0a
        /*00b2*/ 	.short	(.L_953 - .L_952)
	.align		4
.L_952:
        /*00b4*/ 	.word	index@(.nv.constant0._Z13u3_kernel_oldPhP17curandStateXORWOWiiiddd)
        /*00b8*/ 	.short	0x0380
        /*00ba*/ 	.short	0x0038


	//----- nvinfo : EIATTR_SW_WAR
	.align		4
.L_953:
        /*00bc*/ 	.byte	0x04, 0x36
        /*00be*/ 	.short	(.L_955 - .L_954)
.L_954:
        /*00c0*/ 	.word	0x00000008
.L_955:


//--------------------- .nv.info._Z8x_kernelPhiii --------------------------
	.section	.nv.info._Z8x_kernelPhiii,"",@"SHT_CUDA_INFO"
	.sectionflags	@""
	.align	4


	//----- nvinfo : EIATTR_CUDA_API_VERSION
	.align		4
        /*0000*/ 	.byte	0x04, 0x37
        /*0002*/ 	.short	(.L_957 - .L_956)
.L_956:
        /*0004*/ 	.word	0x00000082


	//----- nvinfo : EIATTR_KPARAM_INFO
	.align		4
.L_957:
        /*0008*/ 	.byte	0x04, 0x17
        /*000a*/ 	.short	(.L_959 - .L_958)
.L_958:
        /*000c*/ 	.word	0x00000000
        /*0010*/ 	.short	0x0003
        /*0012*/ 	.short	0x0010
        /*0014*/ 	.byte	0x00, 0xf0, 0x11, 0x00


	//----- nvinfo : EIATTR_KPARAM_INFO
	.align		4
.L_959:
        /*0018*/ 	.byte	0x04, 0x17
        /*001a*/ 	.short	(.L_961 - .L_960)
.L_960:
        /*001c*/ 	.word	0x00000000
        /*0020*/ 	.short	0x0002
        /*0022*/ 	.short	0x000c
        /*0024*/ 	.byte	0x00, 0xf0, 0x11, 0x00


	//----- nvinfo : EIATTR_KPARAM_INFO
	.align		4
.L_961:
        /*0028*/ 	.byte	0x04, 0x17
        /*002a*/ 	.short	(.L_963 - .L_962)
.L_962:
        /*002c*/ 	.word	0x00000000
        /*0030*/ 	.short	0x0001
        /*0032*/ 	.short	0x0008
        /*0034*/ 	.byte	0x00, 0xf0, 0x11, 0x00


	//----- nvinfo : EIATTR_KPARAM_INFO
	.align		4
.L_963:
        /*0038*/ 	.byte	0x04, 0x17
        /*003a*/ 	.short	(.L_965 - .L_964)
.L_964:
        /*003c*/ 	.word	0x00000000
        /*0040*/ 	.short	0x0000
        /*0042*/ 	.short	0x0000
        /*0044*/ 	.byte	0x00, 0xf5, 0x21, 0x00


	//----- nvinfo : EIATTR_SPARSE_MMA_MASK
	.align		4
.L_965:
        /*0048*/ 	.byte	0x03, 0x50
        /*004a*/ 	.short	0x0000


	//----- nvinfo : EIATTR_MAXREG_COUNT
	.align		4
        /*004c*/ 	.byte	0x03, 0x1b
        /*004e*/ 	.short	0x00ff


	//----- nvinfo : EIATTR_MERCURY_ISA_VERSION
	.align		4
        /*0050*/ 	.byte	0x03, 0x5f
        /*0052*/ 	.short	0x0101


	//----- nvinfo : EIATTR_VRC_CTA_INIT_COUNT
	.align		4
        /*0054*/ 	.byte	0x02, 0x4a
	.zero		1
	.zero		1


	//----- nvinfo : EIATTR_EXIT_INSTR_OFFSETS
	.align		4
        /*0058*/ 	.byte	0x04, 0x1c
        /*005a*/ 	.short	(.L_967 - .L_966)


	//   ....[0]....
.L_966:
        /*005c*/ 	.word	0x00000070


	//   ....[1]....
        /*0060*/ 	.word	0x000001e0


	//----- nvinfo : EIATTR_CBANK_PARAM_SIZE
	.align		4
.L_967:
        /*0064*/ 	.byte	0x03, 0x19
        /*0066*/ 	.short	0x0014


	//----- nvinfo : EIATTR_PARAM_CBANK
	.align		4
        /*0068*/ 	.byte	0x04, 0x0a
        /*006a*/ 	.short	(.L_969 - .L_968)
	.align		4
.L_968:
        /*006c*/ 	.word	index@(.nv.constant0._Z8x_kernelPhiii)
        /*0070*/ 	.short	0x0380
        /*0072*/ 	.short	0x0014


	//----- nvinfo : EIATTR_SW_WAR
	.align		4
.L_969:
        /*0074*/ 	.byte	0x04, 0x36
        /*0076*/ 	.short	(.L_971 - .L_970)
.L_970:
        /*0078*/ 	.word	0x00000008
.L_971:


//--------------------- .nv.info._Z18init_weight_kernelP7double2i --------------------------
	.section	.nv.info._Z18init_weight_kernelP7double2i,"",@"SHT_CUDA_INFO"
	.sectionflags	@""
	.align	4


	//----- nvinfo : EIATTR_CUDA_API_VERSION
	.align		4
        /*0000*/ 	.byte	0x04, 0x37
        /*0002*/ 	.short	(.L_973 - .L_972)
.L_972:
        /*0004*/ 	.word	0x00000082


	//----- nvinfo : EIATTR_KPARAM_INFO
	.align		4
.L_973:
        /*0008*/ 	.byte	0x04, 0x17
        /*000a*/ 	.short	(.L_975 - .L_974)
.L_974:
        /*000c*/ 	.word	0x00000000
        /*0010*/ 	.short	0x0001
        /*0012*/ 	.short	0x0008
        /*0014*/ 	.byte	0x00, 0xf0, 0x11, 0x00


	//----- nvinfo : EIATTR_KPARAM_INFO
	.align		4
.L_975:
        /*0018*/ 	.byte	0x04, 0x17
        /*001a*/ 	.short	(.L_977 - .L_976)
.L_976:
        /*001c*/ 	.word	0x00000000
        /*0020*/ 	.short	0x0000
        /*0022*/ 	.short	0x0000
        /*0024*/ 	.byte	0x00, 0xf5, 0x21, 0x00


	//----- nvinfo : EIATTR_SPARSE_MMA_MASK
	.align		4
.L_977:
        /*0028*/ 	.byte	0x03, 0x50
        /*002a*/ 	.short	0x0000


	//----- nvinfo : EIATTR_MAXREG_COUNT
	.align		4
        /*002c*/ 	.byte	0x03, 0x1b
        /*002e*/ 	.short	0x00ff


	//----- nvinfo : EIATTR_MERCURY_ISA_VERSION
	.align		4
        /*0030*/ 	.byte	0x03, 0x5f
        /*0032*/ 	.short	0x0101


	//----- nvinfo : EIATTR_VRC_CTA_INIT_COUNT
	.align		4
        /*0034*/ 	.byte	0x02, 0x4a
	.zero		1
	.zero		1


	//----- nvinfo : EIATTR_EXIT_INSTR_OFFSETS
	.align		4
        /*0038*/ 	.byte	0x04, 0x1c
        /*003a*/ 	.short	(.L_979 - .L_978)


	//   ....[0]....
.L_978:
        /*003c*/ 	.word	0x00000070


	//   ....[1]....
        /*0040*/ 	.word	0x000000f0


	//----- nvinfo : EIATTR_CBANK_PARAM_SIZE
	.align		4
.L_979:
        /*0044*/ 	.byte	0x03, 0x19
        /*0046*/ 	.short	0x000c


	//----- nvinfo : EIATTR_PARAM_CBANK
	.align		4
        /*0048*/ 	.byte	0x04, 0x0a
        /*004a*/ 	.short	(.L_981 - .L_980)
	.align		4
.L_980:
        /*004c*/ 	.word	index@(.nv.constant0._Z18init_weight_kernelP7double2i)
        /*0050*/ 	.short	0x0380
        /*0052*/ 	.short	0x000c


	//----- nvinfo : EIATTR_SW_WAR
	.align		4
.L_981:
        /*0054*/ 	.byte	0x04, 0x36
        /*0056*/ 	.short	(.L_983 - .L_982)
.L_982:
        /*0058*/ 	.word	0x00000008
.L_983:


//--------------------- .nv.info._Z18init_curand_kernelP17curandStateXORWOWiy --------------------------
	.section	.nv.info._Z18init_curand_kernelP17curandStateXORWOWiy,"",@"SHT_CUDA_INFO"
	.sectionflags	@""
	.align	4


	//----- nvinfo : EIATTR_CUDA_API_VERSION
	.align		4
        /*0000*/ 	.byte	0x04, 0x37
        /*0002*/ 	.short	(.L_985 - .L_984)
.L_984:
        /*0004*/ 	.word	0x00000082


	//----- nvinfo : EIATTR_KPARAM_INFO
	.align		4
.L_985:
        /*0008*/ 	.byte	0x04, 0x17
        /*000a*/ 	.short	(.L_987 - .L_986)
.L_986:
        /*000c*/ 	.word	0x00000000
        /*0010*/ 	.short	0x0002
        /*0012*/ 	.short	0x0010
        /*0014*/ 	.byte	0x00, 0xf0, 0x21, 0x00


	//----- nvinfo : EIATTR_KPARAM_INFO
	.align		4
.L_987:
        /*0018*/ 	.byte	0x04, 0x17
        /*001a*/ 	.short	(.L_989 - .L_988)
.L_988:
        /*001c*/ 	.word	0x00000000
        /*0020*/ 	.short	0x0001
        /*0022*/ 	.short	0x0008
        /*0024*/ 	.byte	0x00, 0xf0, 0x11, 0x00


	//----- nvinfo : EIATTR_KPARAM_INFO
	.align		4
.L_989:
        /*0028*/ 	.byte	0x04, 0x17
        /*002a*/ 	.short	(.L_991 - .L_990)
.L_990:
        /*002c*/ 	.word	0x00000000
        /*0030*/ 	.short	0x0000
        /*0032*/ 	.short	0x0000
        /*0034*/ 	.byte	0x00, 0xf5, 0x21, 0x00


	//----- nvinfo : EIATTR_SPARSE_MMA_MASK
	.align		4
.L_991:
        /*0038*/ 	.byte	0x03, 0x50
        /*003a*/ 	.short	0x0000


	//----- nvinfo : EIATTR_MAXREG_COUNT
	.align		4
        /*003c*/ 	.byte	0x03, 0x1b
        /*003e*/ 	.short	0x00ff


	//----- nvinfo : EIATTR_MERCURY_ISA_VERSION
	.align		4
        /*0040*/ 	.byte	0x03, 0x5f
        /*0042*/ 	.short	0x0101


	//----- nvinfo : EIATTR_VRC_CTA_INIT_COUNT
	.align		4
        /*0044*/ 	.byte	0x02, 0x4a
	.zero		1
	.zero		1


	//----- nvinfo : EIATTR_EXIT_INSTR_OFFSETS
	.align		4
        /*0048*/ 	.byte	0x04, 0x1c
        /*004a*/ 	.short	(.L_993 - .L_992)


	//   ....[0]....
.L_992:
        /*004c*/ 	.word	0x00000070


	//   ....[1]....
        /*0050*/ 	.word	0x00000f00


	//----- nvinfo : EIATTR_CRS_STACK_SIZE
	.align		4
.L_993:
        /*0054*/ 	.byte	0x04, 0x1e
        /*0056*/ 	.short	(.L_995 - .L_994)
.L_994:
        /*0058*/ 	.word	0x00000000


	//----- nvinfo : EIATTR_CBANK_PARAM_SIZE
	.align		4
.L_995:
        /*005c*/ 	.byte	0x03, 0x19
        /*005e*/ 	.short	0x0018


	//----- nvinfo : EIATTR_PARAM_CBANK
	.align		4
        /*0060*/ 	.byte	0x04, 0x0a
        /*0062*/ 	.short	(.L_997 - .L_996)
	.align		4
.L_996:
        /*0064*/ 	.word	index@(.nv.constant0._Z18init_curand_kernelP17curandStateXORWOWiy)
        /*0068*/ 	.short	0x0380
        /*006a*/ 	.short	0x0018


	//----- nvinfo : EIATTR_SW_WAR
	.align		4
.L_997:
        /*006c*/ 	.byte	0x04, 0x36
        /*006e*/ 	.short	(.L_999 - .L_998)
.L_998:
        /*0070*/ 	.word	0x00000008
.L_999:


//--------------------- .nv.callgraph             --------------------------
	.section	.nv.callgraph,"",@"SHT_CUDA_CALLGRAPH"
	.align	4
	.sectionentsize	8
	.align		4
        /*0000*/ 	.word	0x00000000
	.align		4
        /*0004*/ 	.word	0xffffffff
	.align		4
        /*0008*/ 	.word	0x00000000
	.align		4
        /*000c*/ 	.word	0xfffffffe
	.align		4
        /*0010*/ 	.word	0x00000000
	.align		4
        /*0014*/ 	.word	0xfffffffd
	.align		4
        /*0018*/ 	.word	0x00000000
	.align		4
        /*001c*/ 	.word	0xfffffffc


//--------------------- .nv.constant4             --------------------------
	.section	.nv.constant4,"a",@progbits
	.align	8
	.align		8
.nv.constant4:
        /*0000*/ 	.dword	precalc_xorwow_matrix
	.align		8
        /*0008*/ 	.dword	precalc_xorwow_offset_matrix
	.align		8
        /*0010*/ 	.dword	mrg32k3aM1
	.align		8
        /*0018*/ 	.dword	mrg32k3aM2
	.align		8
        /*0020*/ 	.dword	mrg32k3aM1SubSeq
	.align		8
        /*0028*/ 	.dword	mrg32k3aM2SubSeq
	.align		8
        /*0030*/ 	.dword	mrg32k3aM1Seq
	.align		8
        /*0038*/ 	.dword	mrg32k3aM2Seq
	.align		8
        /*0040*/ 	.dword	_ZN34_INTERNAL_e6057d63_4_k_cu_b81526594cuda3std3__45__cpo5beginE
	.align		8
        /*0048*/ 	.dword	_ZN34_INTERNAL_e6057d63_4_k_cu_b81526594cuda3std3__45__cpo3endE
	.align		8
        /*0050*/ 	.dword	_ZN34_INTERNAL_e6057d63_4_k_cu_b81526594cuda3std3__45__cpo6cbeginE
	.align		8
        /*0058*/ 	.dword	_ZN34_INTERNAL_e6057d63_4_k_cu_b81526594cuda3std3__45__cpo4cendE
	.align		8
        /*0060*/ 	.dword	_ZN34_INTERNAL_e6057d63_4_k_cu_b81526594cuda3std3__45__cpo6rbeginE
	.align		8
        /*0068*/ 	.dword	_ZN34_INTERNAL_e6057d63_4_k_cu_b81526594cuda3std3__45__cpo4rendE
	.align		8
        /*0070*/ 	.dword	_ZN34_INTERNAL_e6057d63_4_k_cu_b81526594cuda3std3__45__cpo7crbeginE
	.align		8
        /*0078*/ 	.dword	_ZN34_INTERNAL_e6057d63_4_k_cu_b81526594cuda3std3__45__cpo5crendE
	.align		8
        /*0080*/ 	.dword	_ZN34_INTERNAL_e6057d63_4_k_cu_b81526594cuda3std3__436_GLOBAL__N__e6057d63_4_k_cu_b81526596ignoreE
	.align		8
        /*0088*/ 	.dword	_ZN34_INTERNAL_e6057d63_4_k_cu_b81526594cuda3std3__419piecewise_constructE
	.align		8
        /*0090*/ 	.dword	_ZN34_INTERNAL_e6057d63_4_k_cu_b81526594cuda3std3__48in_placeE
	.align		8
        /*0098*/ 	.dword	_ZN34_INTERNAL_e6057d63_4_k_cu_b81526594cuda3std3__420unreachable_sentinelE
	.align		8
        /*00a0*/ 	.dword	_ZN34_INTERNAL_e6057d63_4_k_cu_b81526594cuda3std3__47nulloptE
	.align		8
        /*00a8*/ 	.dword	_ZN34_INTERNAL_e6057d63_4_k_cu_b81526594cuda3std3__48unexpectE
	.align		8
        /*00b0*/ 	.dword	_ZN34_INTERNAL_e6057d63_4_k_cu_b81526594cuda3std6ranges3__45__cpo4swapE
	.align		8
        /*00b8*/ 	.dword	_ZN34_INTERNAL_e6057d63_4_k_cu_b81526594cuda3std6ranges3__45__cpo9iter_moveE
	.align		8
        /*00c0*/ 	.dword	_ZN34_INTERNAL_e6057d63_4_k_cu_b81526594cuda3std6ranges3__45__cpo5beginE
	.align		8
        /*00c8*/ 	.dword	_ZN34_INTERNAL_e6057d63_4_k_cu_b81526594cuda3std6ranges3__45__cpo3endE
	.align		8
        /*00d0*/ 	.dword	_ZN34_INTERNAL_e6057d63_4_k_cu_b81526594cuda3std6ranges3__45__cpo6cbeginE
	.align		8
        /*00d8*/ 	.dword	_ZN34_INTERNAL_e6057d63_4_k_cu_b81526594cuda3std6ranges3__45__cpo4cendE
	.align		8
        /*00e0*/ 	.dword	_ZN34_INTERNAL_e6057d63_4_k_cu_b81526594cuda3std6ranges3__45__cpo7advanceE
	.align		8
        /*00e8*/ 	.dword	_ZN34_INTERNAL_e6057d63_4_k_cu_b81526594cuda3std6ranges3__45__cpo9iter_swapE
	.align		8
        /*00f0*/ 	.dword	_ZN34_INTERNAL_e6057d63_4_k_cu_b81526594cuda3std6ranges3__45__cpo4nextE
	.align		8
        /*00f8*/ 	.dword	_ZN34_INTERNAL_e6057d63_4_k_cu_b81526594cuda3std6ranges3__45__cpo4prevE
	.align		8
        /*0100*/ 	.dword	_ZN34_INTERNAL_e6057d63_4_k_cu_b81526594cuda3std6ranges3__45__cpo4dataE
	.align		8
        /*0108*/ 	.dword	_ZN34_INTERNAL_e6057d63_4_k_cu_b81526594cuda3std6ranges3__45__cpo5cdataE
	.align		8
        /*0110*/ 	.dword	_ZN34_INTERNAL_e6057d63_4_k_cu_b81526594cuda3std6ranges3__45__cpo4sizeE
	.align		8
        /*0118*/ 	.dword	_ZN34_INTERNAL_e6057d63_4_k_cu_b81526594cuda3std6ranges3__45__cpo5ssizeE
	.align		8
        /*0120*/ 	.dword	_ZN34_INTERNAL_e6057d63_4_k_cu_b81526594cuda3std6ranges3__45__cpo8distanceE
	.align		8
        /*0128*/ 	.dword	_ZN34_INTERNAL_e6057d63_4_k_cu_b81526596thrust24THRUST_300001_SM_1000_NS8cuda_cub3parE
	.align		8
        /*0130*/ 	.dword	_ZN34_INTERNAL_e6057d63_4_k_cu_b81526596thrust24THRUST_300001_SM_1000_NS8cuda_cub10par_nosyncE
	.align		8
        /*0138*/ 	.dword	_ZN34_INTERNAL_e6057d63_4_k_cu_b81526596thrust24THRUST_300001_SM_1000_NS6system6detail10sequential3seqE
	.align		8
        /*0140*/ 	.dword	_ZN34_INTERNAL_e6057d63_4_k_cu_b81526596thrust24THRUST_300001_SM_1000_NS6system3cpp3parE
	.align		8
        /*0148*/ 	.dword	_ZN34_INTERNAL_e6057d63_4_k_cu_b81526596thrust24THRUST_300001_SM_1000_NS12placeholders2_1E
	.align		8
        /*0150*/ 	.dword	_ZN34_INTERNAL_e6057d63_4_k_cu_b81526596thrust24THRUST_300001_SM_1000_NS12placeholders2_2E
	.align		8
        /*0158*/ 	.dword	_ZN34_INTERNAL_e6057d63_4_k_cu_b81526596thrust24THRUST_300001_SM_1000_NS12placeholders2_3E
	.align		8
        /*0160*/ 	.dword	_ZN34_INTERNAL_e6057d63_4_k_cu_b81526596thrust24THRUST_300001_SM_1000_NS12placeholders2_4E
	.align		8
        /*0168*/ 	.dword	_ZN34_INTERNAL_e6057d63_4_k_cu_b81526596thrust24THRUST_300001_SM_1000_NS12placeholders2_5E
	.align		8
        /*0170*/ 	.dword	_ZN34_INTERNAL_e6057d63_4_k_cu_b81526596thrust24THRUST_300001_SM_1000_NS12placeholders2_6E
	.align		8
        /*0178*/ 	.dword	_ZN34_INTERNAL_e6057d63_4_k_cu_b81526596thrust24THRUST_300001_SM_1000_NS12placeholders2_7E
	.align		8
        /*0180*/ 	.dword	_ZN34_INTERNAL_e6057d63_4_k_cu_b81526596thrust24THRUST_300001_SM_1000_NS12placeholders2_8E
	.align		8
        /*0188*/ 	.dword	_ZN34_INTERNAL_e6057d63_4_k_cu_b81526596thrust24THRUST_300001_SM_1000_NS12placeholders2_9E
	.align		8
        /*0190*/ 	.dword	_ZN34_INTERNAL_e6057d63_4_k_cu_b81526596thrust24THRUST_300001_SM_1000_NS12placeholders3_10E
	.align		8
        /*0198*/ 	.dword	_ZN34_INTERNAL_e6057d63_4_k_cu_b81526596thrust24THRUST_300001_SM_1000_NS3seqE
	.align		8
        /*01a0*/ 	.dword	_ZN34_INTERNAL_e6057d63_4_k_cu_b81526596thrust24THRUST_300001_SM_1000_NS6deviceE
	.align		8
        /*01a8*/ 	.dword	__cudart_i2opi_d
	.align		8
        /*01b0*/ 	.dword	__cudart_sin_cos_coeffs


//--------------------- .nv.constant3             --------------------------
	.section	.nv.constant3,"a",@progbits
	.align	8
.nv.constant3:
	.type		__cr_lgamma_table,@object
	.size		__cr_lgamma_table,(.L_8 - __cr_lgamma_table)
__cr_lgamma_table:
        /*0000*/ 	.byte	0x00, 0x00, 0x00, 0x00, 0x00, 0x00, 0x00, 0x00, 0x00, 0x00, 0x00, 0x00, 0x00, 0x00, 0x00, 0x00
        /*0010*/ 	.byte	0xef, 0x39, 0xfa, 0xfe, 0x42, 0x2e, 0xe6, 0x3f, 0x02, 0x20, 0x2a, 0xfa, 0x0b, 0xab, 0xfc, 0x3f
        /*0020*/ 	.byte	0xf9, 0x2c, 0x92, 0x7c, 0xa7, 0x6c, 0x09, 0x40, 0xc9, 0x79, 0x44, 0x3c, 0x64, 0x26, 0x13, 0x40
        /*0030*/ 	.byte	0xca, 0x01, 0xcf, 0x3a, 0x27, 0x51, 0x1a, 0x40, 0x30, 0xcc, 0x2d, 0xf3, 0xe1, 0x0c, 0x21, 0x40
        /*0040*/ 	.byte	0x0d, 0xb7, 0xfc, 0x82, 0x8e, 0x35, 0x25, 0x40
.L_8:


//--------------------- .text._ZN3cub18CUB_300001_SM_10006detail10radix_sort29DeviceRadixSortOnesweepKernelINS1_5radix10policy_hubImmyE10Policy1000ELNS0_9SortOrderE0EmmyiiNS1_21identity_decomposer_tEEEvPT5_SB_PT3_PKSC_PT1_PKSG_PT2_PKSK_T4_iiT6_ --------------------------
	.section	.text._ZN3cub18CUB_300001_SM_10006detail10radix_sort29DeviceRadixSortOnesweepKernelINS1_5radix10policy_hubImmyE10Policy1000ELNS0_9SortOrderE0EmmyiiNS1_21identity_decomposer_tEEEvPT5_SB_PT3_PKSC_PT1_PKSG_PT2_PKSK_T4_iiT6_,"ax",@progbits
	.align	128
        .global         _ZN3cub18CUB_300001_SM_10006detail10radix_sort29DeviceRadixSortOnesweepKernelINS1_5radix10policy_hubImmyE10Policy1000ELNS0_9SortOrderE0EmmyiiNS1_21identity_decomposer_tEEEvPT5_SB_PT3_PKSC_PT1_PKSG_PT2_PKSK_T4_iiT6_
        .type           _ZN3cub18CUB_300001_SM_10006detail10radix_sort29DeviceRadixSortOnesweepKernelINS1_5radix10policy_hubImmyE10Policy1000ELNS0_9SortOrderE0EmmyiiNS1_21identity_decomposer_tEEEvPT5_SB_PT3_PKSC_PT1_PKSG_PT2_PKSK_T4_iiT6_,@function
        .size           _ZN3cub18CUB_300001_SM_10006detail10radix_sort29DeviceRadixSortOnesweepKernelINS1_5radix10policy_hubImmyE10Policy1000ELNS0_9SortOrderE0EmmyiiNS1_21identity_decomposer_tEEEvPT5_SB_PT3_PKSC_PT1_PKSG_PT2_PKSK_T4_iiT6_,(.L_x_2366 - _ZN3cub18CUB_300001_SM_10006detail10radix_sort29DeviceRadixSortOnesweepKernelINS1_5radix10policy_hubImmyE10Policy1000ELNS0_9SortOrderE0EmmyiiNS1_21identity_decomposer_tEEEvPT5_SB_PT3_PKSC_PT1_PKSG_PT2_PKSK_T4_iiT6_)
        .other          _ZN3cub18CUB_300001_SM_10006detail10radix_sort29DeviceRadixSortOnesweepKernelINS1_5radix10policy_hubImmyE10Policy1000ELNS0_9SortOrderE0EmmyiiNS1_21identity_decomposer_tEEEvPT5_SB_PT3_PKSC_PT1_PKSG_PT2_PKSK_T4_iiT6_,@"STO_CUDA_ENTRY STV_DEFAULT"
_ZN3cub18CUB_300001_SM_10006detail10radix_sort29DeviceRadixSortOnesweepKernelINS1_5radix10policy_hubImmyE10Policy1000ELNS0_9SortOrderE0EmmyiiNS1_21identity_decomposer_tEEEvPT5_SB_PT3_PKSC_PT1_PKSG_PT2_PKSK_T4_iiT6_:
.text._ZN3cub18CUB_300001_SM_10006detail10radix_sort29DeviceRadixSortOnesweepKernelINS1_5radix10policy_hubImmyE10Policy1000ELNS0_9SortOrderE0EmmyiiNS1_21identity_decomposer_tEEEvPT5_SB_PT3_PKSC_PT1_PKSG_PT2_PKSK_T4_iiT6_:
[----:B------:R-:W-:Y:S01]  /*0000*/  LDC R1, c[0x0][0x37c] ;  /* 0x0000df00ff017b82 */ /* 0x000fe20000000800 */
[----:B------:R-:W0:Y:S01]  /*0010*/  S2R R19, SR_TID.X ;  /* 0x0000000000137919 */ /* 0x000e220000002100 */
[----:B------:R-:W-:Y:S01]  /*0020*/  MOV R41, 0x400 ;  /* 0x0000040000297802 */ /* 0x000fe20000000f00 */
[----:B------:R-:W1:Y:S01]  /*0030*/  LDCU.64 UR8, c[0x0][0x358] ;  /* 0x00006b00ff0877ac */ /* 0x000e620008000a00 */
[----:B------:R-:W-:Y:S01]  /*0040*/  BSSY.RECONVERGENT B0, `(.L_x_0) ;  /* 0x000000c000007945 */ /* 0x000fe20003800200 */
[----:B------:R-:W2:Y:S01]  /*0050*/  S2R R0, SR_CgaCtaId ;  /* 0x0000000000007919 */ /* 0x000ea20000008800 */
[----:B0-----:R-:W-:Y:S02]  /*0060*/  ISETP.NE.AND P0, PT, R19, RZ, PT ;  /* 0x000000ff1300720c */ /* 0x001fe40003f05270 */
[----:B--2---:R-:W-:-:S11]  /*0070*/  LEA R41, R0, R41, 0x18 ;  /* 0x0000002900297211 */ /* 0x004fd600078ec0ff */
[----:B-1----:R-:W-:Y:S05]  /*0080*/  @P0 BRA `(.L_x_1) ;  /* 0x00000000001c0947 */ /* 0x002fea0003800000 */
[----:B------:R-:W0:Y:S01]  /*0090*/  LDC.64 R2, c[0x0][0x388] ;  /* 0x0000e200ff027b82 */ /* 0x000e220000000a00 */
[----:B------:R-:W-:-:S05]  /*00a0*/  IMAD.MOV.U32 R5, RZ, RZ, 0x1 ;  /* 0x00000001ff057424 */ /* 0x000fca00078e00ff */
[----:B0-----:R-:W2:Y:S02]  /*00b0*/  ATOMG.E.ADD.STRONG.GPU PT, R2, desc[UR8][R2.64], R5 ;  /* 0x80000005020279a8 */ /* 0x001ea400081ef108 */
[----:B------:R-:W0:Y:S01]  /*00c0*/  S2UR UR5, SR_CgaCtaId ;  /* 0x00000000000579c3 */ /* 0x000e220000008800 */
[----:B------:R-:W-:Y:S02]  /*00d0*/  UMOV UR4, 0x400 ;  /* 0x0000040000047882 */ /* 0x000fe40000000000 */
[----:B0-----:R-:W-:-:S09]  /*00e0*/  ULEA UR4, UR5, UR4, 0x18 ;  /* 0x0000000405047291 */ /* 0x001fd2000f8ec0ff */
[----:B--2---:R0:W-:Y:S03]  /*00f0*/  STS [UR4+0x9000], R2 ;  /* 0x00900002ff007988 */ /* 0x0041e60008000804 */
.L_x_1:
[----:B------:R-:W-:Y:S05]  /*0100*/  BSYNC.RECONVERGENT B0 ;  /* 0x0000000000007941 */ /* 0x000fea0003800200 */
.L_x_0:
[----:B------:R-:W-:Y:S01]  /*0110*/  BAR.SYNC.DEFER_BLOCKING 0x0 ;  /* 0x0000000000007b1d */ /* 0x000fe20000010000 */
[----:B0-----:R-:W-:-:S05]  /*0120*/  SHF.R.U32.HI R2, RZ, 0x5, R19 ;  /* 0x00000005ff027819 */ /* 0x001fca0000011613 */
[----:B------:R-:W0:Y:S01]  /*0130*/  LDCU UR4, c[0x0][0x3c0] ;  /* 0x00007800ff0477ac */ /* 0x000e220008000800 */
[----:B------:R-:W1:Y:S01]  /*0140*/  S2R R42, SR_LANEID ;  /* 0x00000000002a7919 */ /* 0x000e620000000000 */
[----:B------:R-:W2:Y:S02]  /*0150*/  LDS R4, [R41+0x9000] ;  /* 0x0090000029047984 */ /* 0x000ea40000000800 */
[----:B--2---:R-:W-:-:S04]  /*0160*/  IMAD R3, R4, 0x1200, RZ ;  /* 0x0000120004037824 */ /* 0x004fc800078e02ff */
[----:B------:R-:W-:Y:S01]  /*0170*/  VIADD R39, R3, 0x1200 ;  /* 0x0000120003277836 */ /* 0x000fe20000000000 */
[----:B------:R-:W-:-:S04]  /*0180*/  SHF.R.S32.HI R48, RZ, 0x1f, R3 ;  /* 0x0000001fff307819 */ /* 0x000fc80000011403 */
[----:B0-----:R-:W-:-:S13]  /*0190*/  ISETP.GT.AND P0, PT, R39, UR4, PT ;  /* 0x0000000427007c0c */ /* 0x001fda000bf04270 */
[----:B-1----:R-:W-:Y:S05]  /*01a0*/  @P0 BRA `(.L_x_2) ;  /* 0x0000000000540947 */ /* 0x002fea0003800000 */
[----:B------:R-:W0:Y:S01]  /*01b0*/  LDCU.64 UR4, c[0x0][0x3a8] ;  /* 0x00007500ff0477ac */ /* 0x000e220008000a00 */
[C---:B------:R-:W-:Y:S02]  /*01c0*/  LOP3.LUT R0, R19.reuse, 0x1f, RZ, 0xc0, !PT ;  /* 0x0000001f13007812 */ /* 0x040fe400078ec0ff */
[----:B------:R-:W-:-:S05]  /*01d0*/  LOP3.LUT R5, R19, 0x3e0, RZ, 0xc0, !PT ;  /* 0x000003e013057812 */ /* 0x000fca00078ec0ff */
[----:B------:R-:W-:-:S05]  /*01e0*/  IMAD R0, R5, 0xc, R0 ;  /* 0x0000000c05007824 */ /* 0x000fca00078e0200 */
[----:B------:R-:W-:-:S05]  /*01f0*/  IADD3 R3, P0, PT, R3, R0, RZ ;  /* 0x0000000003037210 */ /* 0x000fca0007f1e0ff */
[----:B------:R-:W-:Y:S01]  /*0200*/  IMAD.X R48, RZ, RZ, R48, P0 ;  /* 0x000000ffff307224 */ /* 0x000fe200000e0630 */
[----:B0-----:R-:W-:-:S04]  /*0210*/  LEA R6, P0, R3, UR4, 0x3 ;  /* 0x0000000403067c11 */ /* 0x001fc8000f8018ff */
[----:B------:R-:W-:-:S05]  /*0220*/  LEA.HI.X R7, R3, UR5, R48, 0x3, P0 ;  /* 0x0000000503077c11 */ /* 0x000fca00080f1c30 */
[----:B------:R0:W5:Y:S04]  /*0230*/  LDG.E.64 R36, desc[UR8][R6.64] ;  /* 0x0000000806247981 */ /* 0x000168000c1e1b00 */
        /* <DEDUP_REMOVED lines=10> */
[----:B------:R0:W5:Y:S01]  /*02e0*/  LDG.E.64 R14, desc[UR8][R6.64+0xb00] ;  /* 0x000b0008060e7981 */ /* 0x000162000c1e1b00 */
[----:B------:R-:W-:Y:S05]  /*02f0*/  BRA `(.L_x_3) ;  /* 0x0000000400107947 */ /* 0x000fea0003800000 */
.L_x_2:
[----:B------:R-:W0:Y:S01]  /*0300*/  LDCU.64 UR6, c[0x0][0x3a8] ;  /* 0x00007500ff0677ac */ /* 0x000e220008000a00 */
[C---:B------:R-:W-:Y:S01]  /*0310*/  LOP3.LUT R0, R19.reuse, 0x1f, RZ, 0xc0, !PT ;  /* 0x0000001f13007812 */ /* 0x040fe200078ec0ff */
[----:B------:R-:W-:Y:S01]  /*0320*/  IMAD.MOV.U32 R36, RZ, RZ, -0x1 ;  /* 0xffffffffff247424 */ /* 0x000fe200078e00ff */
[----:B------:R-:W-:Y:S01]  /*0330*/  LOP3.LUT R5, R19, 0x3e0, RZ, 0xc0, !PT ;  /* 0x000003e013057812 */ /* 0x000fe200078ec0ff */
[----:B------:R-:W-:Y:S02]  /*0340*/  IMAD.MOV.U32 R37, RZ, RZ, -0x1 ;  /* 0xffffffffff257424 */ /* 0x000fe400078e00ff */
[----:B------:R-:W-:Y:S02]  /*0350*/  IMAD.MOV.U32 R34, RZ, RZ, -0x1 ;  /* 0xffffffffff227424 */ /* 0x000fe400078e00ff */
[----:B------:R-:W-:Y:S01]  /*0360*/  IMAD R0, R5, 0xc, R0 ;  /* 0x0000000c05007824 */ /* 0x000fe200078e0200 */
[----:B------:R-:W-:Y:S01]  /*0370*/  IADD3 R5, PT, PT, -R3, UR4, RZ ;  /* 0x0000000403057c10 */ /* 0x000fe2000fffe1ff */
[----:B------:R-:W-:-:S02]  /*0380*/  IMAD.MOV.U32 R35, RZ, RZ, -0x1 ;  /* 0xffffffffff237424 */ /* 0x000fc400078e00ff */
[C---:B------:R-:W-:Y:S01]  /*0390*/  VIADD R8, R0.reuse, 0x40 ;  /* 0x0000004000087836 */ /* 0x040fe20000000000 */
[----:B------:R-:W-:Y:S01]  /*03a0*/  IADD3 R3, P0, PT, R3, R0, RZ ;  /* 0x0000000003037210 */ /* 0x000fe20007f1e0ff */
[C---:B------:R-:W-:Y:S01]  /*03b0*/  VIADD R6, R0.reuse, 0x20 ;  /* 0x0000002000067836 */ /* 0x040fe20000000000 */
[CC--:B------:R-:W-:Y:S01]  /*03c0*/  ISETP.GE.AND P3, PT, R0.reuse, R5.reuse, PT ;  /* 0x000000050000720c */ /* 0x0c0fe20003f66270 */
[----:B------:R-:W-:Y:S01]  /*03d0*/  VIADD R10, R0, 0x60 ;  /* 0x00000060000a7836 */ /* 0x000fe20000000000 */
[-C--:B------:R-:W-:Y:S01]  /*03e0*/  ISETP.GE.AND P6, PT, R8, R5.reuse, PT ;  /* 0x000000050800720c */ /* 0x080fe20003fc6270 */
[----:B------:R-:W-:Y:S01]  /*03f0*/  VIADD R8, R0, 0x80 ;  /* 0x0000008000087836 */ /* 0x000fe20000000000 */
[-C--:B------:R-:W-:Y:S01]  /*0400*/  ISETP.GE.AND P2, PT, R6, R5.reuse, PT ;  /* 0x000000050600720c */ /* 0x080fe20003f46270 */
[----:B------:R-:W-:Y:S01]  /*0410*/  IMAD.X R48, RZ, RZ, R48, P0 ;  /* 0x000000ffff307224 */ /* 0x000fe200000e0630 */
[C---:B0-----:R-:W-:Y:S01]  /*0420*/  LEA R6, P4, R3.reuse, UR6, 0x3 ;  /* 0x0000000603067c11 */ /* 0x041fe2000f8818ff */
[----:B------:R-:W-:Y:S01]  /*0430*/  IMAD.MOV.U32 R32, RZ, RZ, -0x1 ;  /* 0xffffffffff207424 */ /* 0x000fe200078e00ff */
[-C--:B------:R-:W-:Y:S01]  /*0440*/  ISETP.GE.AND P5, PT, R10, R5.reuse, PT ;  /* 0x000000050a00720c */ /* 0x080fe20003fa6270 */
[----:B------:R-:W-:Y:S01]  /*0450*/  VIADD R10, R0, 0xa0 ;  /* 0x000000a0000a7836 */ /* 0x000fe20000000000 */
[-C--:B------:R-:W-:Y:S01]  /*0460*/  ISETP.GE.AND P1, PT, R8, R5.reuse, PT ;  /* 0x000000050800720c */ /* 0x080fe20003f26270 */
[----:B------:R-:W-:Y:S01]  /*0470*/  VIADD R8, R0, 0xe0 ;  /* 0x000000e000087836 */ /* 0x000fe20000000000 */
[----:B------:R-:W-:Y:S01]  /*0480*/  LEA.HI.X R7, R3, UR7, R48, 0x3, P4 ;  /* 0x0000000703077c11 */ /* 0x000fe2000a0f1c30 */
[----:B------:R-:W-:Y:S01]  /*0490*/  IMAD.MOV.U32 R33, RZ, RZ, -0x1 ;  /* 0xffffffffff217424 */ /* 0x000fe200078e00ff */
[----:B------:R-:W-:Y:S01]  /*04a0*/  ISETP.GE.AND P0, PT, R10, R5, PT ;  /* 0x000000050a00720c */ /* 0x000fe20003f06270 */
[----:B------:R-:W-:-:S02]  /*04b0*/  VIADD R10, R0, 0x100 ;  /* 0x00000100000a7836 */ /* 0x000fc40000000000 */
[----:B------:R1:W5:Y:S01]  /*04c0*/  @!P3 LDG.E.64 R36, desc[UR8][R6.64] ;  /* 0x000000080624b981 */ /* 0x000362000c1e1b00 */
[-C--:B------:R-:W-:Y:S01]  /*04d0*/  ISETP.GE.AND P3, PT, R8, R5.reuse, PT ;  /* 0x000000050800720c */ /* 0x080fe20003f66270 */
[C---:B------:R-:W-:Y:S02]  /*04e0*/  VIADD R12, R0.reuse, 0xc0 ;  /* 0x000000c0000c7836 */ /* 0x040fe40000000000 */
[----:B------:R-:W-:Y:S01]  /*04f0*/  VIADD R8, R0, 0x120 ;  /* 0x0000012000087836 */ /* 0x000fe20000000000 */
[----:B------:R1:W5:Y:S01]  /*0500*/  @!P2 LDG.E.64 R34, desc[UR8][R6.64+0x100] ;  /* 0x000100080622a981 */ /* 0x000362000c1e1b00 */
[-C--:B------:R-:W-:Y:S01]  /*0510*/  ISETP.GE.AND P2, PT, R10, R5.reuse, PT ;  /* 0x000000050a00720c */ /* 0x080fe20003f46270 */
[----:B------:R-:W-:Y:S01]  /*0520*/  IMAD.MOV.U32 R10, RZ, RZ, -0x1 ;  /* 0xffffffffff0a7424 */ /* 0x000fe200078e00ff */
[-C--:B------:R-:W-:Y:S01]  /*0530*/  ISETP.GE.AND P4, PT, R12, R5.reuse, PT ;  /* 0x000000050c00720c */ /* 0x080fe20003f86270 */
[----:B------:R-:W-:Y:S01]  /*0540*/  IMAD.MOV.U32 R11, RZ, RZ, -0x1 ;  /* 0xffffffffff0b7424 */ /* 0x000fe200078e00ff */
[----:B------:R1:W5:Y:S01]  /*0550*/  @!P6 LDG.E.64 R32, desc[UR8][R6.64+0x200] ;  /* 0x000200080620e981 */ /* 0x000362000c1e1b00 */
[----:B------:R-:W-:Y:S01]  /*0560*/  IMAD.MOV.U32 R30, RZ, RZ, -0x1 ;  /* 0xffffffffff1e7424 */ /* 0x000fe200078e00ff */
[----:B------:R-:W-:Y:S01]  /*0570*/  ISETP.GE.AND P6, PT, R8, R5, PT ;  /* 0x000000050800720c */ /* 0x000fe20003fc6270 */
[----:B------:R-:W-:-:S02]  /*0580*/  IMAD.MOV.U32 R31, RZ, RZ, -0x1 ;  /* 0xffffffffff1f7424 */ /* 0x000fc400078e00ff */
[C---:B------:R-:W-:Y:S01]  /*0590*/  VIADD R12, R0.reuse, 0x140 ;  /* 0x00000140000c7836 */ /* 0x040fe20000000000 */
[----:B------:R1:W5:Y:S01]  /*05a0*/  @!P5 LDG.E.64 R10, desc[UR8][R6.64+0x300] ;  /* 0x00030008060ad981 */ /* 0x000362000c1e1b00 */
[----:B------:R-:W-:-:S03]  /*05b0*/  VIADD R8, R0, 0x160 ;  /* 0x0000016000087836 */ /* 0x000fc60000000000 */
[----:B------:R1:W5:Y:S01]  /*05c0*/  @!P1 LDG.E.64 R30, desc[UR8][R6.64+0x400] ;  /* 0x00040008061e9981 */ /* 0x000362000c1e1b00 */
[-C--:B------:R-:W-:Y:S02]  /*05d0*/  ISETP.GE.AND P5, PT, R12, R5.reuse, PT ;  /* 0x000000050c00720c */ /* 0x080fe40003fa6270 */
[----:B------:R-:W-:Y:S01]  /*05e0*/  ISETP.GE.AND P1, PT, R8, R5, PT ;  /* 0x000000050800720c */ /* 0x000fe20003f26270 */
[----:B------:R-:W-:Y:S02]  /*05f0*/  IMAD.MOV.U32 R12, RZ, RZ, -0x1 ;  /* 0xffffffffff0c7424 */ /* 0x000fe400078e00ff */
[----:B------:R-:W-:Y:S02]  /*0600*/  IMAD.MOV.U32 R13, RZ, RZ, -0x1 ;  /* 0xffffffffff0d7424 */ /* 0x000fe400078e00ff */
[----:B------:R-:W-:Y:S02]  /*0610*/  IMAD.MOV.U32 R28, RZ, RZ, -0x1 ;  /* 0xffffffffff1c7424 */ /* 0x000fe400078e00ff */
[----:B------:R-:W-:-:S02]  /*0620*/  IMAD.MOV.U32 R29, RZ, RZ, -0x1 ;  /* 0xffffffffff1d7424 */ /* 0x000fc400078e00ff */
[----:B------:R-:W-:Y:S01]  /*0630*/  IMAD.MOV.U32 R26, RZ, RZ, -0x1 ;  /* 0xffffffffff1a7424 */ /* 0x000fe200078e00ff */
[----:B------:R1:W5:Y:S01]  /*0640*/  @!P0 LDG.E.64 R12, desc[UR8][R6.64+0x500] ;  /* 0x00050008060c8981 */ /* 0x000362000c1e1b00 */
[----:B------:R-:W-:Y:S02]  /*0650*/  IMAD.MOV.U32 R27, RZ, RZ, -0x1 ;  /* 0xffffffffff1b7424 */ /* 0x000fe400078e00ff */
[----:B------:R-:W-:Y:S01]  /*0660*/  IMAD.MOV.U32 R24, RZ, RZ, -0x1 ;  /* 0xffffffffff187424 */ /* 0x000fe200078e00ff */
[----:B------:R1:W5:Y:S01]  /*0670*/  @!P4 LDG.E.64 R28, desc[UR8][R6.64+0x600] ;  /* 0x00060008061cc981 */ /* 0x000362000c1e1b00 */
[----:B------:R-:W-:Y:S02]  /*0680*/  IMAD.MOV.U32 R25, RZ, RZ, -0x1 ;  /* 0xffffffffff197424 */ /* 0x000fe400078e00ff */
[----:B------:R-:W-:Y:S01]  /*0690*/  IMAD.MOV.U32 R22, RZ, RZ, -0x1 ;  /* 0xffffffffff167424 */ /* 0x000fe200078e00ff */
[----:B------:R1:W5:Y:S01]  /*06a0*/  @!P3 LDG.E.64 R26, desc[UR8][R6.64+0x700] ;  /* 0x00070008061ab981 */ /* 0x000362000c1e1b00 */
[----:B------:R-:W-:-:S02]  /*06b0*/  IMAD.MOV.U32 R23, RZ, RZ, -0x1 ;  /* 0xffffffffff177424 */ /* 0x000fc400078e00ff */
[----:B------:R-:W-:Y:S01]  /*06c0*/  IMAD.MOV.U32 R16, RZ, RZ, -0x1 ;  /* 0xffffffffff107424 */ /* 0x000fe200078e00ff */
[----:B------:R1:W5:Y:S01]  /*06d0*/  @!P2 LDG.E.64 R24, desc[UR8][R6.64+0x800] ;  /* 0x000800080618a981 */ /* 0x000362000c1e1b00 */
[----:B------:R-:W-:Y:S02]  /*06e0*/  IMAD.MOV.U32 R17, RZ, RZ, -0x1 ;  /* 0xffffffffff117424 */ /* 0x000fe400078e00ff */
[----:B------:R-:W-:Y:S01]  /*06f0*/  IMAD.MOV.U32 R14, RZ, RZ, -0x1 ;  /* 0xffffffffff0e7424 */ /* 0x000fe200078e00ff */
[----:B------:R1:W5:Y:S01]  /*0700*/  @!P6 LDG.E.64 R22, desc[UR8][R6.64+0x900] ;  /* 0x000900080616e981 */ /* 0x000362000c1e1b00 */
[----:B------:R-:W-:-:S03]  /*0710*/  IMAD.MOV.U32 R15, RZ, RZ, -0x1 ;  /* 0xffffffffff0f7424 */ /* 0x000fc600078e00ff */
[----:B------:R1:W5:Y:S04]  /*0720*/  @!P5 LDG.E.64 R16, desc[UR8][R6.64+0xa00] ;  /* 0x000a00080610d981 */ /* 0x000368000c1e1b00 */
[----:B------:R1:W5:Y:S02]  /*0730*/  @!P1 LDG.E.64 R14, desc[UR8][R6.64+0xb00] ;  /* 0x000b0008060e9981 */ /* 0x000364000c1e1b00 */
.L_x_3:
[----:B------:R-:W-:Y:S01]  /*0740*/  VIMNMX R5, PT, PT, R42, 0xe0, !PT ;  /* 0x000000e02a057848 */ /* 0x000fe20007fe0100 */
[----:B------:R-:W2:Y:S01]  /*0750*/  LDCU UR4, c[0x0][0x3c8] ;  /* 0x00007900ff0477ac */ /* 0x000ea20008000800 */
[----:B------:R-:W-:Y:S01]  /*0760*/  BSSY.RECONVERGENT B0, `(.L_x_4) ;  /* 0x0000025000007945 */ /* 0x000fe20003800200 */
[--C-:B01----:R-:W-:Y:S01]  /*0770*/  IMAD.MOV.U32 R7, RZ, RZ, R42.reuse ;  /* 0x000000ffff077224 */ /* 0x103fe200078e002a */
[----:B------:R-:W-:Y:S01]  /*0780*/  IADD3 R5, PT, PT, R5, 0x1f, -R42 ;  /* 0x0000001f05057810 */ /* 0x000fe20007ffe82a */
[----:B------:R-:W-:-:S03]  /*0790*/  UMOV UR5, 0xffffffff ;  /* 0xffffffff00057882 */ /* 0x000fc60000000000 */
[C---:B------:R-:W-:Y:S02]  /*07a0*/  ISETP.GE.U32.AND P0, PT, R5.reuse, 0x1e0, PT ;  /* 0x000001e00500780c */ /* 0x040fe40003f06070 */
[----:B------:R-:W-:Y:S01]  /*07b0*/  LEA.HI R6, R5, 0x1, RZ, 0x1b ;  /* 0x0000000105067811 */ /* 0x000fe200078fd8ff */
[----:B------:R-:W-:-:S03]  /*07c0*/  IMAD.SHL.U32 R5, R2, 0x400, RZ ;  /* 0x0000040002057824 */ /* 0x000fc600078e00ff */
[----:B------:R-:W-:-:S04]  /*07d0*/  LOP3.LUT R9, R6, 0xf, RZ, 0xc0, !PT ;  /* 0x0000000f06097812 */ /* 0x000fc800078ec0ff */
[----:B------:R-:W-:Y:S01]  /*07e0*/  ISETP.NE.AND P1, PT, R9, RZ, PT ;  /* 0x000000ff0900720c */ /* 0x000fe20003f25270 */
[----:B--2---:R-:W-:Y:S02]  /*07f0*/  USHF.L.U32 UR4, UR5, UR4, URZ ;  /* 0x0000000405047299 */ /* 0x004fe400080006ff */
[----:B------:R-:W-:Y:S10]  /*0800*/  @!P0 BRA `(.L_x_5) ;  /* 0x0000000000688947 */ /* 0x000ff40003800000 */
[----:B------:R-:W-:Y:S01]  /*0810*/  IMAD R8, R42, 0x4, R5 ;  /* 0x000000042a087824 */ /* 0x000fe200078e0205 */
[----:B------:R-:W-:Y:S01]  /*0820*/  LOP3.LUT R2, R6, 0xffffff0, RZ, 0xc0, !PT ;  /* 0x0ffffff006027812 */ /* 0x000fe200078ec0ff */
[----:B------:R-:W-:-:S03]  /*0830*/  IMAD.MOV.U32 R7, RZ, RZ, R42 ;  /* 0x000000ffff077224 */ /* 0x000fc600078e002a */
[----:B------:R-:W-:Y:S01]  /*0840*/  IADD3 R8, PT, PT, R8, 0x400, R41 ;  /* 0x0000040008087810 */ /* 0x000fe20007ffe029 */
[----:B------:R-:W-:-:S07]  /*0850*/  IMAD.MOV R2, RZ, RZ, -R2 ;  /* 0x000000ffff027224 */ /* 0x000fce00078e0a02 */
.L_x_6:
[----:B------:R-:W-:Y:S01]  /*0860*/  VIADD R2, R2, 0x10 ;  /* 0x0000001002027836 */ /* 0x000fe20000000000 */
[----:B------:R-:W-:Y:S01]  /*0870*/  STS [R8+-0x400], RZ ;  /* 0xfffc00ff08007388 */ /* 0x000fe20000000800 */
[----:B------:R-:W-:-:S03]  /*0880*/  VIADD R7, R7, 0x200 ;  /* 0x0000020007077836 */ /* 0x000fc60000000000 */
[----:B------:R-:W-:Y:S01]  /*0890*/  ISETP.NE.AND P0, PT, R2, RZ, PT ;  /* 0x000000ff0200720c */ /* 0x000fe20003f05270 */
[----:B------:R-:W-:Y:S04]  /*08a0*/  STS [R8+-0x380], RZ ;  /* 0xfffc80ff08007388 */ /* 0x000fe80000000800 */
[----:B------:R-:W-:Y:S04]  /*08b0*/  STS [R8+-0x300], RZ ;  /* 0xfffd00ff08007388 */ /* 0x000fe80000000800 */
[----:B------:R-:W-:Y:S04]  /*08c0*/  STS [R8+-0x280], RZ ;  /* 0xfffd80ff08007388 */ /* 0x000fe80000000800 */
[----:B------:R-:W-:Y:S04]  /*08d0*/  STS [R8+-0x200], RZ ;  /* 0xfffe00ff08007388 */ /* 0x000fe80000000800 */
[----:B------:R-:W-:Y:S04]  /*08e0*/  STS [R8+-0x180], RZ ;  /* 0xfffe80ff08007388 */ /* 0x000fe80000000800 */
[----:B------:R-:W-:Y:S04]  /*08f0*/  STS [R8+-0x100], RZ ;  /* 0xffff00ff08007388 */ /* 0x000fe80000000800 */
[----:B------:R-:W-:Y:S04]  /*0900*/  STS [R8+-0x80], RZ ;  /* 0xffff80ff08007388 */ /* 0x000fe80000000800 */
[----:B------:R-:W-:Y:S04]  /*0910*/  STS [R8], RZ ;  /* 0x000000ff08007388 */ /* 0x000fe80000000800 */
[----:B------:R-:W-:Y:S04]  /*0920*/  STS [R8+0x80], RZ ;  /* 0x000080ff08007388 */ /* 0x000fe80000000800 */
[----:B------:R-:W-:Y:S04]  /*0930*/  STS [R8+0x100], RZ ;  /* 0x000100ff08007388 */ /* 0x000fe80000000800 */
[----:B------:R-:W-:Y:S04]  /*0940*/  STS [R8+0x180], RZ ;  /* 0x000180ff08007388 */ /* 0x000fe80000000800 */
[----:B------:R-:W-:Y:S04]  /*0950*/  STS [R8+0x200], RZ ;  /* 0x000200ff08007388 */ /* 0x000fe80000000800 */
[----:B------:R-:W-:Y:S04]  /*0960*/  STS [R8+0x280], RZ ;  /* 0x000280ff08007388 */ /* 0x000fe80000000800 */
[----:B------:R-:W-:Y:S04]  /*0970*/  STS [R8+0x300], RZ ;  /* 0x000300ff08007388 */ /* 0x000fe80000000800 */
[----:B------:R0:W-:Y:S02]  /*0980*/  STS [R8+0x380], RZ ;  /* 0x000380ff08007388 */ /* 0x0001e40000000800 */
[----:B0-----:R-:W-:Y:S01]  /*0990*/  VIADD R8, R8, 0x800 ;  /* 0x0000080008087836 */ /* 0x001fe20000000000 */
[----:B------:R-:W-:Y:S06]  /*09a0*/  @P0 BRA `(.L_x_6) ;  /* 0xfffffffc00ac0947 */ /* 0x000fec000383ffff */
.L_x_5:
[----:B------:R-:W-:Y:S05]  /*09b0*/  BSYNC.RECONVERGENT B0 ;  /* 0x0000000000007941 */ /* 0x000fea0003800200 */
.L_x_4:
[----:B------:R-:W-:Y:S01]  /*09c0*/  BSSY.RECONVERGENT B0, `(.L_x_7) ;  /* 0x0000026000007945 */ /* 0x000fe20003800200 */
[----:B------:R-:W-:-:S03]  /*09d0*/  IMAD.IADD R2, R41, 0x1, R5 ;  /* 0x0000000129027824 */ /* 0x000fc600078e0205 */
[----:B------:R-:W-:Y:S05]  /*09e0*/  @!P1 BRA `(.L_x_8) ;  /* 0x00000000008c9947 */ /* 0x000fea0003800000 */
[----:B------:R-:W-:Y:S01]  /*09f0*/  ISETP.GE.U32.AND P0, PT, R9, 0x8, PT ;  /* 0x000000080900780c */ /* 0x000fe20003f06070 */
[----:B------:R-:W-:Y:S01]  /*0a00*/  BSSY.RECONVERGENT B1, `(.L_x_9) ;  /* 0x000000e000017945 */ /* 0x000fe20003800200 */
[----:B------:R-:W-:-:S04]  /*0a10*/  LOP3.LUT R20, R6, 0x7, RZ, 0xc0, !PT ;  /* 0x0000000706147812 */ /* 0x000fc800078ec0ff */
[----:B------:R-:W-:-:S07]  /*0a20*/  ISETP.NE.AND P1, PT, R20, RZ, PT ;  /* 0x000000ff1400720c */ /* 0x000fce0003f25270 */
[----:B------:R-:W-:Y:S06]  /*0a30*/  @!P0 BRA `(.L_x_10) ;  /* 0x0000000000288947 */ /* 0x000fec0003800000 */
[C---:B------:R-:W-:Y:S02]  /*0a40*/  IMAD R8, R7.reuse, 0x4, R2 ;  /* 0x0000000407087824 */ /* 0x040fe400078e0202 */
[----:B------:R-:W-:-:S03]  /*0a50*/  VIADD R7, R7, 0x100 ;  /* 0x0000010007077836 */ /* 0x000fc60000000000 */
[----:B------:R0:W-:Y:S04]  /*0a60*/  STS [R8], RZ ;  /* 0x000000ff08007388 */ /* 0x0001e80000000800 */
[----:B------:R0:W-:Y:S04]  /*0a70*/  STS [R8+0x80], RZ ;  /* 0x000080ff08007388 */ /* 0x0001e80000000800 */
[----:B------:R0:W-:Y:S04]  /*0a80*/  STS [R8+0x100], RZ ;  /* 0x000100ff08007388 */ /* 0x0001e80000000800 */
[----:B------:R0:W-:Y:S04]  /*0a90*/  STS [R8+0x180], RZ ;  /* 0x000180ff08007388 */ /* 0x0001e80000000800 */
[----:B------:R0:W-:Y:S04]  /*0aa0*/  STS [R8+0x200], RZ ;  /* 0x000200ff08007388 */ /* 0x0001e80000000800 */
[----:B------:R0:W-:Y:S04]  /*0ab0*/  STS [R8+0x280], RZ ;  /* 0x000280ff08007388 */ /* 0x0001e80000000800 */
[----:B------:R0:W-:Y:S04]  /*0ac0*/  STS [R8+0x300], RZ ;  /* 0x000300ff08007388 */ /* 0x0001e80000000800 */
[----:B------:R0:W-:Y:S02]  /*0ad0*/  STS [R8+0x380], RZ ;  /* 0x000380ff08007388 */ /* 0x0001e40000000800 */
.L_x_10:
[----:B------:R-:W-:Y:S05]  /*0ae0*/  BSYNC.RECONVERGENT B1 ;  /* 0x0000000000017941 */ /* 0x000fea0003800200 */
.L_x_9:
[----:B------:R-:W-:Y:S05]  /*0af0*/  @!P1 BRA `(.L_x_8) ;  /* 0x0000000000489947 */ /* 0x000fea0003800000 */
[----:B------:R-:W-:Y:S02]  /*0b00*/  ISETP.GE.U32.AND P0, PT, R20, 0x4, PT ;  /* 0x000000041400780c */ /* 0x000fe40003f06070 */
[----:B------:R-:W-:-:S04]  /*0b10*/  LOP3.LUT R6, R6, 0x3, RZ, 0xc0, !PT ;  /* 0x0000000306067812 */ /* 0x000fc800078ec0ff */
[----:B------:R-:W-:-:S07]  /*0b20*/  ISETP.NE.AND P1, PT, R6, RZ, PT ;  /* 0x000000ff0600720c */ /* 0x000fce0003f25270 */
[C---:B0-----:R-:W-:Y:S02]  /*0b30*/  @P0 IMAD R8, R7.reuse, 0x4, R2 ;  /* 0x0000000407080824 */ /* 0x041fe400078e0202 */
[----:B------:R-:W-:-:S03]  /*0b40*/  @P0 VIADD R7, R7, 0x80 ;  /* 0x0000008007070836 */ /* 0x000fc60000000000 */
[----:B------:R1:W-:Y:S04]  /*0b50*/  @P0 STS [R8], RZ ;  /* 0x000000ff08000388 */ /* 0x0003e80000000800 */
[----:B------:R1:W-:Y:S04]  /*0b60*/  @P0 STS [R8+0x80], RZ ;  /* 0x000080ff08000388 */ /* 0x0003e80000000800 */
[----:B------:R1:W-:Y:S04]  /*0b70*/  @P0 STS [R8+0x100], RZ ;  /* 0x000100ff08000388 */ /* 0x0003e80000000800 */
[----:B------:R1:W-:Y:S01]  /*0b80*/  @P0 STS [R8+0x180], RZ ;  /* 0x000180ff08000388 */ /* 0x0003e20000000800 */
[----:B------:R-:W-:Y:S05]  /*0b90*/  @!P1 BRA `(.L_x_8) ;  /* 0x0000000000209947 */ /* 0x000fea0003800000 */
[----:B-1----:R-:W-:Y:S02]  /*0ba0*/  IMAD R8, R7, 0x4, R5 ;  /* 0x0000000407087824 */ /* 0x002fe400078e0205 */
[----:B------:R-:W-:Y:S02]  /*0bb0*/  IMAD.MOV R6, RZ, RZ, -R6 ;  /* 0x000000ffff067224 */ /* 0x000fe400078e0a06 */
[----:B------:R-:W-:-:S07]  /*0bc0*/  IMAD.IADD R8, R41, 0x1, R8 ;  /* 0x0000000129087824 */ /* 0x000fce00078e0208 */
.L_x_11:
[----:B------:R-:W-:Y:S01]  /*0bd0*/  VIADD R6, R6, 0x1 ;  /* 0x0000000106067836 */ /* 0x000fe20000000000 */
[----:B------:R0:W-:Y:S04]  /*0be0*/  STS [R8], RZ ;  /* 0x000000ff08007388 */ /* 0x0001e80000000800 */
[----:B------:R-:W-:Y:S01]  /*0bf0*/  ISETP.NE.AND P0, PT, R6, RZ, PT ;  /* 0x000000ff0600720c */ /* 0x000fe20003f05270 */
[----:B0-----:R-:W-:-:S12]  /*0c00*/  VIADD R8, R8, 0x80 ;  /* 0x0000008008087836 */ /* 0x001fd80000000000 */
[----:B------:R-:W-:Y:S05]  /*0c10*/  @P0 BRA `(.L_x_11) ;  /* 0xfffffffc00ec0947 */ /* 0x000fea000383ffff */
.L_x_8:
[----:B------:R-:W-:Y:S05]  /*0c20*/  BSYNC.RECONVERGENT B0 ;  /* 0x0000000000007941 */ /* 0x000fea0003800200 */
.L_x_7:
[----:B------:R-:W2:Y:S01]  /*0c30*/  LDCU UR5, c[0x0][0x3c4] ;  /* 0x00007880ff0577ac */ /* 0x000ea20008000800 */
[----:B------:R-:W3:Y:S01]  /*0c40*/  LDC.64 R20, c[0x0][0x380] ;  /* 0x0000e000ff147b82 */ /* 0x000ee20000000a00 */
[----:B------:R-:W-:Y:S01]  /*0c50*/  ISETP.GT.U32.AND P2, PT, R19, 0xff, PT ;  /* 0x000000ff1300780c */ /* 0x000fe20003f44070 */
[----:B------:R-:W-:Y:S03]  /*0c60*/  BSSY.RECONVERGENT B0, `(.L_x_12) ;  /* 0x000005a000007945 */ /* 0x000fe60003800200 */
[----:B------:R-:W-:Y:S02]  /*0c70*/  P2R R59, PR, RZ, 0x4 ;  /* 0x00000004ff3b7803 */ /* 0x000fe40000000000 */
[----:B--2--5:R-:W-:Y:S02]  /*0c80*/  SHF.R.U64 R47, R36, UR5, R37 ;  /* 0x00000005242f7c19 */ /* 0x024fe40008001225 */
[----:B------:R-:W-:-:S02]  /*0c90*/  SHF.R.U64 R49, R34, UR5, R35 ;  /* 0x0000000522317c19 */ /* 0x000fc40008001223 */
[----:B------:R-:W-:Y:S02]  /*0ca0*/  SHF.R.U64 R51, R32, UR5, R33 ;  /* 0x0000000520337c19 */ /* 0x000fe40008001221 */
[----:B------:R-:W-:Y:S02]  /*0cb0*/  SHF.R.U64 R46, R10, UR5, R11 ;  /* 0x000000050a2e7c19 */ /* 0x000fe4000800120b */
[----:B------:R-:W-:Y:S02]  /*0cc0*/  LOP3.LUT R47, R47, UR4, RZ, 0x30, !PT ;  /* 0x000000042f2f7c12 */ /* 0x000fe4000f8e30ff */
[----:B------:R-:W-:Y:S02]  /*0cd0*/  LOP3.LUT R49, R49, UR4, RZ, 0x30, !PT ;  /* 0x0000000431317c12 */ /* 0x000fe4000f8e30ff */
[----:B------:R-:W-:Y:S01]  /*0ce0*/  SHF.R.U64 R45, R30, UR5, R31 ;  /* 0x000000051e2d7c19 */ /* 0x000fe2000800121f */
[--C-:B------:R-:W-:Y:S01]  /*0cf0*/  IMAD R50, R47, 0x4, R2.reuse ;  /* 0x000000042f327824 */ /* 0x100fe200078e0202 */
[----:B------:R-:W-:Y:S01]  /*0d00*/  LOP3.LUT R51, R51, UR4, RZ, 0x30, !PT ;  /* 0x0000000433337c12 */ /* 0x000fe2000f8e30ff */
[--C-:B------:R-:W-:Y:S01]  /*0d10*/  IMAD R52, R49, 0x4, R2.reuse ;  /* 0x0000000431347824 */ /* 0x100fe200078e0202 */
[----:B------:R-:W-:Y:S01]  /*0d20*/  SHF.R.U64 R44, R12, UR5, R13 ;  /* 0x000000050c2c7c19 */ /* 0x000fe2000800120d */
[----:B------:R-:W-:Y:S01]  /*0d30*/  NOP ;  /* 0x0000000000007918 */ /* 0x000fe20000000000 */
[----:B------:R-:W-:Y:S01]  /*0d40*/  LOP3.LUT R46, R46, UR4, RZ, 0x30, !PT ;  /* 0x000000042e2e7c12 */ /* 0x000fe2000f8e30ff */
[--C-:B------:R-:W-:Y:S01]  /*0d50*/  IMAD R54, R51, 0x4, R2.reuse ;  /* 0x0000000433367824 */ /* 0x100fe200078e0202 */
[----:B------:R-:W-:Y:S01]  /*0d60*/  SHF.R.U64 R40, R28, UR5, R29 ;  /* 0x000000051c287c19 */ /* 0x000fe2000800121d */
[----:B------:R-:W-:Y:S01]  /*0d70*/  ATOMS.POPC.INC.32 RZ, [R50+URZ] ;  /* 0x0000000032ff7f8c */ /* 0x000fe2000d8000ff */
[----:B------:R-:W-:Y:S01]  /*0d80*/  LOP3.LUT R45, R45, UR4, RZ, 0x30, !PT ;  /* 0x000000042d2d7c12 */ /* 0x000fe2000f8e30ff */
[--C-:B------:R-:W-:Y:S01]  /*0d90*/  IMAD R5, R46, 0x4, R2.reuse ;  /* 0x000000042e057824 */ /* 0x100fe200078e0202 */
[----:B------:R-:W-:Y:S01]  /*0da0*/  LOP3.LUT R44, R44, UR4, RZ, 0x30, !PT ;  /* 0x000000042c2c7c12 */ /* 0x000fe2000f8e30ff */
[----:B------:R-:W-:Y:S01]  /*0db0*/  ATOMS.POPC.INC.32 RZ, [R52+URZ] ;  /* 0x0000000034ff7f8c */ /* 0x000fe2000d8000ff */
[----:B------:R-:W-:Y:S01]  /*0dc0*/  LOP3.LUT R40, R40, UR4, RZ, 0x30, !PT ;  /* 0x0000000428287c12 */ /* 0x000fe2000f8e30ff */
[--C-:B------:R-:W-:Y:S01]  /*0dd0*/  IMAD R6, R45, 0x4, R2.reuse ;  /* 0x000000042d067824 */ /* 0x100fe200078e0202 */
[----:B------:R-:W-:Y:S01]  /*0de0*/  SHF.R.U64 R9, R26, UR5, R27 ;  /* 0x000000051a097c19 */ /* 0x000fe2000800121b */
[--C-:B------:R-:W-:Y:S01]  /*0df0*/  IMAD R38, R44, 0x4, R2.reuse ;  /* 0x000000042c267824 */ /* 0x100fe200078e0202 */
[----:B01----:R-:W-:Y:S01]  /*0e00*/  SHF.R.U64 R8, R24, UR5, R25 ;  /* 0x0000000518087c19 */ /* 0x003fe20008001219 */
[----:B------:R-:W-:Y:S01]  /*0e10*/  ATOMS.POPC.INC.32 RZ, [R54+URZ] ;  /* 0x0000000036ff7f8c */ /* 0x000fe2000d8000ff */
[----:B------:R-:W-:Y:S01]  /*0e20*/  SHF.R.U64 R7, R22, UR5, R23 ;  /* 0x0000000516077c19 */ /* 0x000fe20008001217 */
[----:B------:R-:W-:Y:S01]  /*0e30*/  IMAD R43, R40, 0x4, R2 ;  /* 0x00000004282b7824 */ /* 0x000fe200078e0202 */
[----:B------:R-:W-:Y:S01]  /*0e40*/  SHF.R.U64 R53, R16, UR5, R17 ;  /* 0x0000000510357c19 */ /* 0x000fe20008001211 */
[----:B------:R0:W-:Y:S01]  /*0e50*/  ATOMS.POPC.INC.32 RZ, [R5+URZ] ;  /* 0x0000000005ff7f8c */ /* 0x0001e2000d8000ff */
[----:B------:R-:W-:-:S02]  /*0e60*/  LOP3.LUT R9, R9, UR4, RZ, 0x30, !PT ;  /* 0x0000000409097c12 */ /* 0x000fc4000f8e30ff */
[----:B------:R-:W-:Y:S01]  /*0e70*/  LOP3.LUT R8, R8, UR4, RZ, 0x30, !PT ;  /* 0x0000000408087c12 */ /* 0x000fe2000f8e30ff */
[----:B------:R1:W-:Y:S01]  /*0e80*/  ATOMS.POPC.INC.32 RZ, [R6+URZ] ;  /* 0x0000000006ff7f8c */ /* 0x0003e2000d8000ff */
[----:B------:R-:W-:Y:S02]  /*0e90*/  LOP3.LUT R7, R7, UR4, RZ, 0x30, !PT ;  /* 0x0000000407077c12 */ /* 0x000fe4000f8e30ff */
[----:B0-----:R-:W-:Y:S01]  /*0ea0*/  SHF.R.U64 R5, R14, UR5, R15 ;  /* 0x000000050e057c19 */ /* 0x001fe2000800120f */
[----:B------:R0:W-:Y:S02]  /*0eb0*/  ATOMS.POPC.INC.32 RZ, [R38+URZ] ;  /* 0x0000000026ff7f8c */ /* 0x0001e4000d8000ff */
[--C-:B------:R-:W-:Y:S01]  /*0ec0*/  IMAD R55, R7, 0x4, R2.reuse ;  /* 0x0000000407377824 */ /* 0x100fe200078e0202 */
[----:B-1----:R-:W-:Y:S01]  /*0ed0*/  LOP3.LUT R6, R53, UR4, RZ, 0x30, !PT ;  /* 0x0000000435067c12 */ /* 0x002fe2000f8e30ff */
[----:B------:R1:W-:Y:S01]  /*0ee0*/  ATOMS.POPC.INC.32 RZ, [R43+URZ] ;  /* 0x000000002bff7f8c */ /* 0x0003e2000d8000ff */
[----:B------:R-:W-:Y:S01]  /*0ef0*/  LOP3.LUT R5, R5, UR4, RZ, 0x30, !PT ;  /* 0x0000000405057c12 */ /* 0x000fe2000f8e30ff */
[----:B------:R-:W-:-:S02]  /*0f00*/  IMAD R53, R8, 0x4, R2 ;  /* 0x0000000408357824 */ /* 0x000fc400078e0202 */
[--C-:B------:R-:W-:Y:S02]  /*0f10*/  IMAD R56, R6, 0x4, R2.reuse ;  /* 0x0000000406387824 */ /* 0x100fe400078e0202 */
[----:B0-----:R-:W-:Y:S02]  /*0f20*/  IMAD.MOV.U32 R38, RZ, RZ, RZ ;  /* 0x000000ffff267224 */ /* 0x001fe400078e00ff */
[--C-:B-1----:R-:W-:Y:S02]  /*0f30*/  IMAD R43, R9, 0x4, R2.reuse ;  /* 0x00000004092b7824 */ /* 0x102fe400078e0202 */
[----:B------:R-:W-:-:S03]  /*0f40*/  IMAD R2, R5, 0x4, R2 ;  /* 0x0000000405027824 */ /* 0x000fc600078e0202 */
[----:B------:R0:W-:Y:S04]  /*0f50*/  ATOMS.POPC.INC.32 RZ, [R43+URZ] ;  /* 0x000000002bff7f8c */ /* 0x0001e8000d8000ff */
[----:B------:R0:W-:Y:S04]  /*0f60*/  ATOMS.POPC.INC.32 RZ, [R53+URZ] ;  /* 0x0000000035ff7f8c */ /* 0x0001e8000d8000ff */
[----:B------:R0:W-:Y:S04]  /*0f70*/  ATOMS.POPC.INC.32 RZ, [R55+URZ] ;  /* 0x0000000037ff7f8c */ /* 0x0001e8000d8000ff */
[----:B------:R0:W-:Y:S04]  /*0f80*/  ATOMS.POPC.INC.32 RZ, [R56+URZ] ;  /* 0x0000000038ff7f8c */ /* 0x0001e8000d8000ff */
[----:B------:R0:W-:Y:S01]  /*0f90*/  ATOMS.POPC.INC.32 RZ, [R2+URZ] ;  /* 0x0000000002ff7f8c */ /* 0x0001e2000d8000ff */
[----:B------:R-:W-:Y:S06]  /*0fa0*/  BAR.SYNC.DEFER_BLOCKING 0x0 ;  /* 0x0000000000007b1d */ /* 0x000fec0000010000 */
[----:B---3--:R-:W-:Y:S05]  /*0fb0*/  @P2 BRA `(.L_x_13) ;  /* 0x0000000000902947 */ /* 0x008fea0003800000 */
[----:B0-----:R-:W-:-:S05]  /*0fc0*/  IMAD R2, R19, 0x4, R41 ;  /* 0x0000000413027824 */ /* 0x001fca00078e0229 */
[----:B------:R-:W-:Y:S04]  /*0fd0*/  LDS R43, [R2] ;  /* 0x00000000022b7984 */ /* 0x000fe80000000800 */
[----:B------:R-:W0:Y:S04]  /*0fe0*/  LDS R38, [R2+0x400] ;  /* 0x0004000002267984 */ /* 0x000e280000000800 */
[----:B------:R-:W1:Y:S04]  /*0ff0*/  LDS R56, [R2+0x800] ;  /* 0x0008000002387984 */ /* 0x000e680000000800 */
[----:B------:R-:W2:Y:S04]  /*1000*/  LDS R58, [R2+0xc00] ;  /* 0x000c0000023a7984 */ /* 0x000ea80000000800 */
[----:B------:R-:W3:Y:S04]  /*1010*/  LDS R60, [R2+0x1000] ;  /* 0x00100000023c7984 */ /* 0x000ee80000000800 */
[----:B------:R-:W4:Y:S04]  /*1020*/  LDS R62, [R2+0x1400] ;  /* 0x00140000023e7984 */ /* 0x000f280000000800 */
[----:B------:R-:W5:Y:S04]  /*1030*/  LDS R64, [R2+0x1800] ;  /* 0x0018000002407984 */ /* 0x000f680000000800 */
[----:B------:R-:W5:Y:S04]  /*1040*/  LDS R66, [R2+0x1c00] ;  /* 0x001c000002427984 */ /* 0x000f680000000800 */
[----:B------:R-:W5:Y:S04]  /*1050*/  LDS R68, [R2+0x2000] ;  /* 0x0020000002447984 */ /* 0x000f680000000800 */
[----:B------:R-:W5:Y:S04]  /*1060*/  LDS R70, [R2+0x2400] ;  /* 0x0024000002467984 */ /* 0x000f680000000800 */
[----:B------:R-:W5:Y:S01]  /*1070*/  LDS R72, [R2+0x2800] ;  /* 0x0028000002487984 */ /* 0x000f620000000800 */
[----:B0-----:R-:W-:-:S03]  /*1080*/  IMAD.IADD R53, R43, 0x1, R38 ;  /* 0x000000012b357824 */ /* 0x001fc600078e0226 */
[----:B------:R-:W-:Y:S01]  /*1090*/  STS [R2+0x400], R43 ;  /* 0x0004002b02007388 */ /* 0x000fe20000000800 */
[----:B-1----:R-:W-:-:S03]  /*10a0*/  IMAD.IADD R55, R53, 0x1, R56 ;  /* 0x0000000135377824 */ /* 0x002fc600078e0238 */
[----:B------:R-:W0:Y:S01]  /*10b0*/  LDS R38, [R2+0x2c00] ;  /* 0x002c000002267984 */ /* 0x000e220000000800 */
[----:B--2---:R-:W-:-:S03]  /*10c0*/  IMAD.IADD R57, R55, 0x1, R58 ;  /* 0x0000000137397824 */ /* 0x004fc600078e023a */
[----:B------:R1:W-:Y:S01]  /*10d0*/  STS [R2+0x800], R53 ;  /* 0x0008003502007388 */ /* 0x0003e20000000800 */
[----:B---3--:R-:W-:-:S03]  /*10e0*/  IMAD.IADD R61, R57, 0x1, R60 ;  /* 0x00000001393d7824 */ /* 0x008fc600078e023c */
[----:B------:R1:W-:Y:S01]  /*10f0*/  STS [R2+0xc00], R55 ;  /* 0x000c003702007388 */ /* 0x0003e20000000800 */
[----:B----4-:R-:W-:-:S03]  /*1100*/  IMAD.IADD R63, R61, 0x1, R62 ;  /* 0x000000013d3f7824 */ /* 0x010fc600078e023e */
[----:B------:R1:W-:Y:S01]  /*1110*/  STS [R2+0x1000], R57 ;  /* 0x0010003902007388 */ /* 0x0003e20000000800 */
[----:B-----5:R-:W-:-:S03]  /*1120*/  IMAD.IADD R65, R63, 0x1, R64 ;  /* 0x000000013f417824 */ /* 0x020fc600078e0240 */
[----:B------:R1:W-:Y:S01]  /*1130*/  STS [R2+0x1400], R61 ;  /* 0x0014003d02007388 */ /* 0x0003e20000000800 */
[----:B------:R-:W-:-:S03]  /*1140*/  IMAD.IADD R67, R65, 0x1, R66 ;  /* 0x0000000141437824 */ /* 0x000fc600078e0242 */
[----:B------:R1:W-:Y:S01]  /*1150*/  STS [R2+0x1800], R63 ;  /* 0x0018003f02007388 */ /* 0x0003e20000000800 */
[----:B------:R-:W-:-:S03]  /*1160*/  IMAD.IADD R69, R67, 0x1, R68 ;  /* 0x0000000143457824 */ /* 0x000fc600078e0244 */
[----:B------:R1:W-:Y:S01]  /*1170*/  STS [R2+0x1c00], R65 ;  /* 0x001c004102007388 */ /* 0x0003e20000000800 */
[----:B------:R-:W-:-:S03]  /*1180*/  IMAD.IADD R71, R69, 0x1, R70 ;  /* 0x0000000145477824 */ /* 0x000fc600078e0246 */
[----:B------:R1:W-:Y:S01]  /*1190*/  STS [R2+0x2000], R67 ;  /* 0x0020004302007388 */ /* 0x0003e20000000800 */
[----:B------:R-:W-:-:S03]  /*11a0*/  IMAD.IADD R73, R71, 0x1, R72 ;  /* 0x0000000147497824 */ /* 0x000fc600078e0248 */
[----:B------:R1:W-:Y:S04]  /*11b0*/  STS [R2+0x2400], R69 ;  /* 0x0024004502007388 */ /* 0x0003e80000000800 */
[----:B------:R1:W-:Y:S04]  /*11c0*/  STS [R2+0x2800], R71 ;  /* 0x0028004702007388 */ /* 0x0003e80000000800 */
[----:B------:R1:W-:Y:S01]  /*11d0*/  STS [R2], RZ ;  /* 0x000000ff02007388 */ /* 0x0003e20000000800 */
[----:B0-----:R-:W-:-:S03]  /*11e0*/  IMAD.IADD R38, R73, 0x1, R38 ;  /* 0x0000000149267824 */ /* 0x001fc600078e0226 */
[----:B------:R1:W-:Y:S04]  /*11f0*/  STS [R2+0x2c00], R73 ;  /* 0x002c004902007388 */ /* 0x0003e80000000800 */
.L_x_13:
[----:B------:R-:W-:Y:S05]  /*1200*/  BSYNC.RECONVERGENT B0 ;  /* 0x0000000000007941 */ /* 0x000fea0003800200 */
.L_x_12:
[----:B------:R-:W-:Y:S01]  /*1210*/  ISETP.NE.AND P0, PT, R38, 0x1200, PT ;  /* 0x000012002600780c */ /* 0x000fe20003f05270 */
[----:B0-----:R-:W-:Y:S01]  /*1220*/  IMAD R43, R4, 0x100, R19 ;  /* 0x00000100042b7824 */ /* 0x001fe200078e0213 */
[----:B------:R-:W1:Y:S02]  /*1230*/  LDCU.64 UR6, c[0x0][0x3b8] ;  /* 0x00007700ff0677ac */ /* 0x000e640008000a00 */
[----:B------:R-:W-:Y:S01]  /*1240*/  ISETP.LT.U32.AND P0, PT, R19, 0x100, !P0 ;  /* 0x000001001300780c */ /* 0x000fe20004701070 */
[----:B------:R-:W-:Y:S01]  /*1250*/  IMAD.WIDE R20, R43, 0x4, R20 ;  /* 0x000000042b147825 */ /* 0x000fe200078e0214 */
[----:B------:R-:W-:-:S05]  /*1260*/  @!P2 LOP3.LUT R43, R38, 0x40000000, RZ, 0xfc, !PT ;  /* 0x40000000262ba812 */ /* 0x000fca00078efcff */
[----:B------:R0:W-:Y:S06]  /*1270*/  @!P2 STG.E.STRONG.SYS desc[UR8][R20.64], R43 ;  /* 0x0000002b1400a986 */ /* 0x0001ec000c115908 */
[----:B------:R-:W-:Y:S06]  /*1280*/  BAR.RED.OR.DEFER_BLOCKING 0x0, P0 ;  /* 0x0000000000007b1d */ /* 0x000fec0000014800 */
[----:B------:R-:W2:Y:S01]  /*1290*/  B2R.RESULT RZ, P0 ;  /* 0x0000000000ff731c */ /* 0x000ea20000004000 */
[----:B-1----:R-:W-:-:S04]  /*12a0*/  LEA R2, P1, R3, UR6, 0x3 ;  /* 0x0000000603027c11 */ /* 0x002fc8000f8218ff */
[----:B------:R-:W-:Y:S01]  /*12b0*/  LEA.HI.X R3, R3, UR7, R48, 0x3, P1 ;  /* 0x0000000703037c11 */ /* 0x000fe200088f1c30 */
[----:B0-2---:R-:W-:Y:S08]  /*12c0*/  @!P0 BRA `(.L_x_14) ;  /* 0x0000000c00c48947 */ /* 0x005ff00003800000 */
[----:B------:R-:W-:Y:S01]  /*12d0*/  BSSY B1, `(.L_x_15) ;  /* 0x0000030000017945 */ /* 0x000fe20003800000 */
[----:B------:R-:W-:-:S03]  /*12e0*/  IMAD R41, R19, 0x8, R41 ;  /* 0x0000000813297824 */ /* 0x000fc600078e0229 */
[----:B------:R-:W-:Y:S05]  /*12f0*/  @P2 BRA `(.L_x_16) ;  /* 0x0000000000b42947 */ /* 0x000fea0003800000 */
[----:B------:R-:W0:Y:S02]  /*1300*/  LDCU.64 UR6, c[0x0][0x398] ;  /* 0x00007300ff0677ac */ /* 0x000e240008000a00 */
[----:B0-----:R-:W-:-:S04]  /*1310*/  LEA R8, P0, R19, UR6, 0x3 ;  /* 0x0000000613087c11 */ /* 0x001fc8000f8018ff */
[----:B------:R-:W-:-:S05]  /*1320*/  LEA.HI.X R9, R19, UR7, RZ, 0x3, P0 ;  /* 0x0000000713097c11 */ /* 0x000fca00080f1cff */
[----:B------:R-:W2:Y:S01]  /*1330*/  LDG.E.64 R6, desc[UR8][R8.64] ;  /* 0x0000000808067981 */ /* 0x000ea2000c1e1b00 */
[----:B------:R-:W-:-:S04]  /*1340*/  ISETP.GT.U32.AND P0, PT, R19, R47, PT ;  /* 0x0000002f1300720c */ /* 0x000fc80003f04070 */
[----:B------:R-:W-:-:S04]  /*1350*/  SEL R5, RZ, 0x1200, !P0 ;  /* 0x00001200ff057807 */ /* 0x000fc80004000000 */
[----:B--2---:R-:W-:Y:S01]  /*1360*/  IADD3 R6, P0, PT, R6, -R5, RZ ;  /* 0x8000000506067210 */ /* 0x004fe20007f1e0ff */
[----:B------:R-:W-:-:S03]  /*1370*/  IMAD.MOV.U32 R5, RZ, RZ, R38 ;  /* 0x000000ffff057224 */ /* 0x000fc600078e0026 */
[----:B------:R-:W-:Y:S02]  /*1380*/  IADD3.X R7, PT, PT, R7, -0x1, RZ, P0, !PT ;  /* 0xffffffff07077810 */ /* 0x000fe400007fe4ff */
[----:B------:R-:W-:-:S03]  /*1390*/  ISETP.GE.AND P0, PT, R4, 0x1, PT ;  /* 0x000000010400780c */ /* 0x000fc60003f06270 */
[----:B------:R0:W-:Y:S10]  /*13a0*/  STS.64 [R41+0x9000], R6 ;  /* 0x0090000629007388 */ /* 0x0001f40000000a00 */
[----:B------:R-:W-:Y:S05]  /*13b0*/  @!P0 BRA `(.L_x_17) ;  /* 0x00000000006c8947 */ /* 0x000fea0003800000 */
[----:B------:R-:W-:Y:S01]  /*13c0*/  BSSY B0, `(.L_x_18) ;  /* 0x0000019000007945 */ /* 0x000fe20003800000 */
[----:B------:R-:W-:Y:S02]  /*13d0*/  IMAD.MOV.U32 R8, RZ, RZ, -0x1 ;  /* 0xffffffffff087424 */ /* 0x000fe400078e00ff */
[----:B------:R-:W-:Y:S02]  /*13e0*/  IMAD.MOV.U32 R9, RZ, RZ, R4 ;  /* 0x000000ffff097224 */ /* 0x000fe400078e0004 */
[----:B------:R-:W-:-:S07]  /*13f0*/  IMAD.MOV.U32 R5, RZ, RZ, R38 ;  /* 0x000000ffff057224 */ /* 0x000fce00078e0026 */
.L_x_22:
[----:B0-----:R-:W0:Y:S01]  /*1400*/  LDC.64 R6, c[0x0][0x380] ;  /* 0x0000e000ff067b82 */ /* 0x001e220000000a00 */
[----:B------:R-:W-:Y:S01]  /*1410*/  VIADD R45, R9, 0xffffffff ;  /* 0xffffffff092d7836 */ /* 0x000fe20000000000 */
[----:B------:R-:W-:Y:S03]  /*1420*/  BSSY B2, `(.L_x_19) ;  /* 0x0000008000027945 */ /* 0x000fe60003800000 */
[----:B------:R-:W-:-:S04]  /*1430*/  IMAD R43, R45, 0x100, R19 ;  /* 0x000001002d2b7824 */ /* 0x000fc800078e0213 */
[----:B0-----:R-:W-:-:S07]  /*1440*/  IMAD.WIDE R6, R43, 0x4, R6 ;  /* 0x000000042b067825 */ /* 0x001fce00078e0206 */
.L_x_20:
[----:B------:R-:W-:Y:S05]  /*1450*/  YIELD ;  /* 0x0000000000007946 */ /* 0x000fea0003800000 */
[----:B------:R0:W-:Y:S06]  /*1460*/  MEMBAR.SC.CTA ;  /* 0x0000000000007992 */ /* 0x0001ec0000000000 */
[----:B0-----:R-:W2:Y:S02]  /*1470*/  LDG.E.STRONG.SYS R40, desc[UR8][R6.64] ;  /* 0x0000000806287981 */ /* 0x001ea4000c1f5900 */
[----:B--2---:R-:W-:-:S13]  /*1480*/  ISETP.NE.AND P0, PT, R40, RZ, PT ;  /* 0x000000ff2800720c */ /* 0x004fda0003f05270 */
[----:B------:R-:W-:Y:S05]  /*1490*/  @!P0 BRA `(.L_x_20) ;  /* 0xfffffffc00ec8947 */ /* 0x000fea000383ffff */
[----:B------:R-:W-:Y:S05]  /*14a0*/  BSYNC B2 ;  /* 0x0000000000027941 */ /* 0x000fea0003800000 */
.L_x_19:
[----:B------:R-:W-:Y:S01]  /*14b0*/  BSSY.RECONVERGENT B2, `(.L_x_21) ;  /* 0x0000006000027945 */ /* 0x000fe20003800200 */
[C---:B------:R-:W-:Y:S02]  /*14c0*/  ISETP.GT.AND P0, PT, R40.reuse, -0x1, PT ;  /* 0xffffffff2800780c */ /* 0x040fe40003f04270 */
[----:B------:R-:W-:Y:S01]  /*14d0*/  LOP3.LUT R40, R40, 0x3fffffff, RZ, 0xc0, !PT ;  /* 0x3fffffff28287812 */ /* 0x000fe200078ec0ff */
[----:B------:R-:W-:Y:S05]  /*14e0*/  WARPSYNC.EXCLUSIVE R8 ;  /* 0x0000000008007348 */ /* 0x000fea0003a00000 */
[----:B------:R-:W-:-:S05]  /*14f0*/  IMAD.IADD R5, R40, 0x1, R5 ;  /* 0x0000000128057824 */ /* 0x000fca00078e0205 */
[----:B------:R-:W-:-:S07]  /*1500*/  VOTE.ANY R8, PT, P0 ;  /* 0x0000000000087806 */ /* 0x000fce00000e0100 */
[----:B------:R-:W-:Y:S05]  /*1510*/  BSYNC.RECONVERGENT B2 ;  /* 0x0000000000027941 */ /* 0x000fea0003800200 */
.L_x_21:
[----:B------:R-:W-:Y:S01]  /*1520*/  ISETP.GT.U32.AND P1, PT, R9, 0x1, PT ;  /* 0x000000010900780c */ /* 0x000fe20003f24070 */
[----:B------:R-:W-:-:S12]  /*1530*/  IMAD.MOV.U32 R9, RZ, RZ, R45 ;  /* 0x000000ffff097224 */ /* 0x000fd800078e002d */
[----:B------:R-:W-:Y:S05]  /*1540*/  @P0 BRA P1, `(.L_x_22) ;  /* 0xfffffffc00ac0947 */ /* 0x000fea000083ffff */
[----:B------:R-:W-:Y:S05]  /*1550*/  BSYNC B0 ;  /* 0x0000000000007941 */ /* 0x000fea0003800000 */
.L_x_18:
[----:B------:R1:W2:Y:S02]  /*1560*/  LDS.64 R6, [R41+0x9000] ;  /* 0x0090000029067984 */ /* 0x0002a40000000a00 */
.L_x_17:
[C---:B------:R-:W-:Y:S01]  /*1570*/  IMAD.IADD R9, R5.reuse, 0x1, -R38 ;  /* 0x0000000105097824 */ /* 0x040fe200078e0a26 */
[----:B------:R-:W-:-:S04]  /*1580*/  LOP3.LUT R5, R5, 0x80000000, RZ, 0xfc, !PT ;  /* 0x8000000005057812 */ /* 0x000fc800078efcff */
[C---:B0-2---:R-:W-:Y:S01]  /*1590*/  IADD3 R6, P0, PT, R9.reuse, R6, RZ ;  /* 0x0000000609067210 */ /* 0x045fe20007f1e0ff */
[----:B------:R0:W-:Y:S03]  /*15a0*/  STG.E.STRONG.SYS desc[UR8][R20.64], R5 ;  /* 0x0000000514007986 */ /* 0x0001e6000c115908 */
[----:B------:R-:W-:-:S05]  /*15b0*/  LEA.HI.X.SX32 R7, R9, R7, 0x1, P0 ;  /* 0x0000000709077211 */ /* 0x000fca00000f0eff */
[----:B------:R0:W-:Y:S04]  /*15c0*/  STS.64 [R41+0x9000], R6 ;  /* 0x0090000629007388 */ /* 0x0001e80000000a00 */
.L_x_16:
[----:B------:R-:W-:Y:S05]  /*15d0*/  BSYNC B1 ;  /* 0x0000000000017941 */ /* 0x000fea0003800000 */
.L_x_15:
[----:B0-----:R-:W0:Y:S08]  /*15e0*/  LDC R5, c[0x0][0x3c0] ;  /* 0x0000f000ff057b82 */ /* 0x001e300000000800 */
[----:B------:R-:W2:Y:S01]  /*15f0*/  LDC.64 R8, c[0x0][0x390] ;  /* 0x0000e400ff087b82 */ /* 0x000ea20000000a00 */
[----:B0-----:R-:W-:Y:S02]  /*1600*/  ISETP.GE.AND P0, PT, R39, R5, PT ;  /* 0x000000052700720c */ /* 0x001fe40003f06270 */
[----:B--2---:R-:W-:-:S04]  /*1610*/  ISETP.EQ.U32.AND P1, PT, R8, RZ, PT ;  /* 0x000000ff0800720c */ /* 0x004fc80003f22070 */
[----:B------:R-:W-:-:S04]  /*1620*/  ISETP.EQ.OR.EX P0, PT, R9, RZ, !P0, P1 ;  /* 0x000000ff0900720c */ /* 0x000fc80004702710 */
[----:B------:R-:W-:-:S13]  /*1630*/  ISETP.GT.U32.OR P0, PT, R19, 0xff, P0 ;  /* 0x000000ff1300780c */ /* 0x000fda0000704470 */
[----:B------:R-:W-:Y:S05]  /*1640*/  @P0 BRA `(.L_x_23) ;  /* 0x0000000000240947 */ /* 0x000fea0003800000 */
[----:B------:R-:W0:Y:S01]  /*1650*/  LDS.64 R6, [R41+0x9000] ;  /* 0x0090000029067984 */ /* 0x000e220000000a00 */
[C---:B------:R-:W-:Y:S02]  /*1660*/  ISETP.GT.U32.AND P0, PT, R19.reuse, R47, PT ;  /* 0x0000002f1300720c */ /* 0x040fe40003f04070 */
[C---:B------:R-:W-:Y:S02]  /*1670*/  LEA R8, P2, R19.reuse, R8, 0x3 ;  /* 0x0000000813087211 */ /* 0x040fe400078418ff */
[----:B------:R-:W-:Y:S02]  /*1680*/  SEL R43, RZ, 0x1200, !P0 ;  /* 0x00001200ff2b7807 */ /* 0x000fe40004000000 */
[--C-:B------:R-:W-:Y:S02]  /*1690*/  SHF.R.S32.HI R21, RZ, 0x1f, R38.reuse ;  /* 0x0000001fff157819 */ /* 0x100fe40000011426 */
[----:B------:R-:W-:Y:S02]  /*16a0*/  LEA.HI.X R9, R19, R9, RZ, 0x3, P2 ;  /* 0x0000000913097211 */ /* 0x000fe400010f1cff */
[----:B0-----:R-:W-:-:S04]  /*16b0*/  IADD3 R6, P0, P1, R6, R43, R38 ;  /* 0x0000002b06067210 */ /* 0x001fc8000791e026 */
[----:B------:R-:W-:-:S05]  /*16c0*/  IADD3.X R7, PT, PT, R7, RZ, R21, P0, P1 ;  /* 0x000000ff07077210 */ /* 0x000fca00007e2415 */
[----:B------:R0:W-:Y:S04]  /*16d0*/  STG.E.64 desc[UR8][R8.64], R6 ;  /* 0x0000000608007986 */ /* 0x0001e8000c101b08 */
.L_x_23:
[----:B------:R-:W-:Y:S05]  /*16e0*/  WARPSYNC.ALL ;  /* 0x0000000000007948 */ /* 0x000fea0003800000 */
[----:B------:R-:W2:Y:S08]  /*16f0*/  S2UR UR6, SR_CgaCtaId ;  /* 0x00000000000679c3 */ /* 0x000eb00000008800 */
[----:B------:R-:W-:Y:S01]  /*1700*/  BAR.SYNC.DEFER_BLOCKING 0x0 ;  /* 0x0000000000007b1d */ /* 0x000fe20000010000 */
[----:B------:R-:W-:-:S05]  /*1710*/  ISETP.GT.AND P0, PT, R39, R5, PT ;  /* 0x000000052700720c */ /* 0x000fca0003f04270 */
[----:B------:R-:W-:Y:S02]  /*1720*/  UMOV UR5, 0x400 ;  /* 0x0000040000057882 */ /* 0x000fe40000000000 */
[----:B--2---:R-:W-:-:S06]  /*1730*/  ULEA UR5, UR6, UR5, 0x18 ;  /* 0x0000000506057291 */ /* 0x004fcc000f8ec0ff */
[----:B0-----:R-:W-:-:S06]  /*1740*/  LEA R6, R47, UR5, 0x3 ;  /* 0x000000052f067c11 */ /* 0x001fcc000f8e18ff */
[----:B------:R-:W0:Y:S01]  /*1750*/  LDS.64 R6, [R6+0x9000] ;  /* 0x0090000006067984 */ /* 0x000e220000000a00 */
[----:B------:R-:W-:Y:S05]  /*1760*/  @P0 BRA `(.L_x_24) ;  /* 0x0000000000480947 */ /* 0x000fea0003800000 */
[----:B------:R-:W2:Y:S01]  /*1770*/  LDCU.64 UR4, c[0x0][0x3a0] ;  /* 0x00007400ff0477ac */ /* 0x000ea20008000a00 */
[----:B0-----:R-:W-:-:S05]  /*1780*/  IADD3 R6, P1, PT, R0, R6, RZ ;  /* 0x0000000600067210 */ /* 0x001fca0007f3e0ff */
[----:B------:R-:W-:Y:S01]  /*1790*/  IMAD.X R7, RZ, RZ, R7, P1 ;  /* 0x000000ffff077224 */ /* 0x000fe200008e0607 */
[----:B--2---:R-:W-:-:S04]  /*17a0*/  LEA R8, P1, R6, UR4, 0x3 ;  /* 0x0000000406087c11 */ /* 0x004fc8000f8218ff */
[----:B------:R-:W-:-:S05]  /*17b0*/  LEA.HI.X R9, R6, UR5, R7, 0x3, P1 ;  /* 0x0000000506097c11 */ /* 0x000fca00088f1c07 */
[----:B------:R2:W-:Y:S04]  /*17c0*/  STG.E.64 desc[UR8][R8.64], R36 ;  /* 0x0000002408007986 */ /* 0x0005e8000c101b08 */
        /* <DEDUP_REMOVED lines=10> */
[----:B------:R2:W-:Y:S01]  /*1870*/  STG.E.64 desc[UR8][R8.64+0xb00], R14 ;  /* 0x000b000e08007986 */ /* 0x0005e2000c101b08 */
[----:B------:R-:W-:Y:S05]  /*1880*/  BRA `(.L_x_25) ;  /* 0x0000000000a47947 */ /* 0x000fea0003800000 */
.L_x_24:
[----:B------:R-:W2:Y:S01]  /*1890*/  LDCU.64 UR4, c[0x0][0x3a0] ;  /* 0x00007400ff0477ac */ /* 0x000ea20008000a00 */
[----:B0-----:R-:W-:Y:S01]  /*18a0*/  IADD3 R6, P1, PT, R0, R6, RZ ;  /* 0x0000000600067210 */ /* 0x001fe20007f3e0ff */
[----:B------:R-:W-:Y:S02]  /*18b0*/  IMAD R19, R4, -0x1200, R5 ;  /* 0xffffee0004137824 */ /* 0x000fe400078e0205 */
[C---:B------:R-:W-:Y:S02]  /*18c0*/  VIADD R8, R0.reuse, 0x20 ;  /* 0x0000002000087836 */ /* 0x040fe40000000000 */
[C---:B------:R-:W-:Y:S01]  /*18d0*/  VIADD R18, R0.reuse, 0x40 ;  /* 0x0000004000127836 */ /* 0x040fe20000000000 */
[-C--:B------:R-:W-:Y:S01]  /*18e0*/  ISETP.GE.AND P4, PT, R0, R19.reuse, PT ;  /* 0x000000130000720c */ /* 0x080fe20003f86270 */
[----:B------:R-:W-:Y:S01]  /*18f0*/  IMAD.X R7, RZ, RZ, R7, P1 ;  /* 0x000000ffff077224 */ /* 0x000fe200008e0607 */
[-C--:B------:R-:W-:Y:S01]  /*1900*/  ISETP.GE.AND P5, PT, R8, R19.reuse, PT ;  /* 0x000000130800720c */ /* 0x080fe20003fa6270 */
[----:B------:R-:W-:Y:S01]  /*1910*/  VIADD R20, R0, 0x80 ;  /* 0x0000008000147836 */ /* 0x000fe20000000000 */
[----:B------:R-:W-:Y:S01]  /*1920*/  ISETP.GE.AND P6, PT, R18, R19, PT ;  /* 0x000000131200720c */ /* 0x000fe20003fc6270 */
[----:B------:R-:W-:-:S02]  /*1930*/  VIADD R18, R0, 0x60 ;  /* 0x0000006000127836 */ /* 0x000fc40000000000 */
[----:B------:R-:W-:Y:S01]  /*1940*/  VIADD R38, R0, 0xa0 ;  /* 0x000000a000267836 */ /* 0x000fe20000000000 */
[-C--:B------:R-:W-:Y:S01]  /*1950*/  ISETP.GE.AND P2, PT, R20, R19.reuse, PT ;  /* 0x000000131400720c */ /* 0x080fe20003f46270 */
[----:B------:R-:W-:Y:S01]  /*1960*/  VIADD R20, R0, 0xe0 ;  /* 0x000000e000147836 */ /* 0x000fe20000000000 */
[----:B--2---:R-:W-:Y:S02]  /*1970*/  LEA R8, P1, R6, UR4, 0x3 ;  /* 0x0000000406087c11 */ /* 0x004fe4000f8218ff */
[-C--:B------:R-:W-:Y:S02]  /*1980*/  ISETP.GE.AND P3, PT, R38, R19.reuse, PT ;  /* 0x000000132600720c */ /* 0x080fe40003f66270 */
[----:B------:R-:W-:Y:S02]  /*1990*/  LEA.HI.X R9, R6, UR5, R7, 0x3, P1 ;  /* 0x0000000506097c11 */ /* 0x000fe400088f1c07 */
[----:B------:R-:W-:Y:S01]  /*19a0*/  ISETP.GE.AND P1, PT, R18, R19, PT ;  /* 0x000000131200720c */ /* 0x000fe20003f26270 */
[----:B------:R-:W-:-:S02]  /*19b0*/  VIADD R18, R0, 0xc0 ;  /* 0x000000c000127836 */ /* 0x000fc40000000000 */
[----:B------:R0:W-:Y:S03]  /*19c0*/  @!P4 STG.E.64 desc[UR8][R8.64], R36 ;  /* 0x000000240800c986 */ /* 0x0001e6000c101b08 */
[-C--:B------:R-:W-:Y:S01]  /*19d0*/  ISETP.GE.AND P4, PT, R18, R19.reuse, PT ;  /* 0x000000131200720c */ /* 0x080fe20003f86270 */
[----:B------:R0:W-:Y:S01]  /*19e0*/  @!P5 STG.E.64 desc[UR8][R8.64+0x100], R34 ;  /* 0x000100220800d986 */ /* 0x0001e2000c101b08 */
[-C--:B------:R-:W-:Y:S01]  /*19f0*/  ISETP.GE.AND P5, PT, R20, R19.reuse, PT ;  /* 0x000000131400720c */ /* 0x080fe20003fa6270 */
[C---:B------:R-:W-:Y:S02]  /*1a00*/  VIADD R18, R0.reuse, 0x100 ;  /* 0x0000010000127836 */ /* 0x040fe40000000000 */
[----:B------:R-:W-:Y:S01]  /*1a10*/  VIADD R20, R0, 0x120 ;  /* 0x0000012000147836 */ /* 0x000fe20000000000 */
[----:B------:R0:W-:Y:S02]  /*1a20*/  @!P6 STG.E.64 desc[UR8][R8.64+0x200], R32 ;  /* 0x000200200800e986 */ /* 0x0001e4000c101b08 */
[-C--:B------:R-:W-:Y:S01]  /*1a30*/  ISETP.GE.AND P6, PT, R18, R19.reuse, PT ;  /* 0x000000131200720c */ /* 0x080fe20003fc6270 */
[----:B------:R-:W-:Y:S01]  /*1a40*/  VIADD R18, R0, 0x140 ;  /* 0x0000014000127836 */ /* 0x000fe20000000000 */
[----:B------:R0:W-:Y:S01]  /*1a50*/  @!P1 STG.E.64 desc[UR8][R8.64+0x300], R10 ;  /* 0x0003000a08009986 */ /* 0x0001e2000c101b08 */
[----:B------:R-:W-:Y:S01]  /*1a60*/  ISETP.GE.AND P1, PT, R20, R19, PT ;  /* 0x000000131400720c */ /* 0x000fe20003f26270 */
[----:B------:R-:W-:-:S02]  /*1a70*/  VIADD R20, R0, 0x160 ;  /* 0x0000016000147836 */ /* 0x000fc40000000000 */
[----:B------:R0:W-:Y:S01]  /*1a80*/  @!P2 STG.E.64 desc[UR8][R8.64+0x400], R30 ;  /* 0x0004001e0800a986 */ /* 0x0001e2000c101b08 */
[----:B------:R-:W-:-:S03]  /*1a90*/  ISETP.GE.AND P2, PT, R18, R19, PT ;  /* 0x000000131200720c */ /* 0x000fc60003f46270 */
[----:B------:R0:W-:Y:S01]  /*1aa0*/  @!P3 STG.E.64 desc[UR8][R8.64+0x500], R12 ;  /* 0x0005000c0800b986 */ /* 0x0001e2000c101b08 */
[----:B------:R-:W-:-:S03]  /*1ab0*/  ISETP.GE.AND P3, PT, R20, R19, PT ;  /* 0x000000131400720c */ /* 0x000fc60003f66270 */
[----:B------:R0:W-:Y:S04]  /*1ac0*/  @!P4 STG.E.64 desc[UR8][R8.64+0x600], R28 ;  /* 0x0006001c0800c986 */ /* 0x0001e8000c101b08 */
[----:B------:R0:W-:Y:S04]  /*1ad0*/  @!P5 STG.E.64 desc[UR8][R8.64+0x700], R26 ;  /* 0x0007001a0800d986 */ /* 0x0001e8000c101b08 */
[----:B------:R0:W-:Y:S04]  /*1ae0*/  @!P6 STG.E.64 desc[UR8][R8.64+0x800], R24 ;  /* 0x000800180800e986 */ /* 0x0001e8000c101b08 */
[----:B------:R0:W-:Y:S04]  /*1af0*/  @!P1 STG.E.64 desc[UR8][R8.64+0x900], R22 ;  /* 0x0009001608009986 */ /* 0x0001e8000c101b08 */
[----:B------:R0:W-:Y:S04]  /*1b00*/  @!P2 STG.E.64 desc[UR8][R8.64+0xa00], R16 ;  /* 0x000a00100800a986 */ /* 0x0001e8000c101b08 */
[----:B------:R0:W-:Y:S02]  /*1b10*/  @!P3 STG.E.64 desc[UR8][R8.64+0xb00], R14 ;  /* 0x000b000e0800b986 */ /* 0x0001e4000c101b08 */
.L_x_25:
[----:B------:R-:W-:Y:S05]  /*1b20*/  @P0 BRA `(.L_x_26) ;  /* 0x0000000000340947 */ /* 0x000fea0003800000 */
[----:B0-2---:R0:W5:Y:S04]  /*1b30*/  LDG.E.64 R26, desc[UR8][R2.64] ;  /* 0x00000008021a7981 */ /* 0x005168000c1e1b00 */
        /* <DEDUP_REMOVED lines=12> */
.L_x_26:
[----:B0-2---:R-:W-:Y:S02]  /*1c00*/  IMAD R33, R4, -0x1200, R5 ;  /* 0xffffee0004217824 */ /* 0x005fe400078e0205 */
[C---:B------:R-:W-:Y:S02]  /*1c10*/  VIADD R32, R0.reuse, 0x20 ;  /* 0x0000002000207836 */ /* 0x040fe40000000000 */
[C---:B------:R-:W-:Y:S01]  /*1c20*/  VIADD R34, R0.reuse, 0x40 ;  /* 0x0000004000227836 */ /* 0x040fe20000000000 */
[CC--:B------:R-:W-:Y:S01]  /*1c30*/  ISETP.GE.AND P4, PT, R0.reuse, R33.reuse, PT ;  /* 0x000000210000720c */ /* 0x0c0fe20003f86270 */
[----:B------:R-:W-:Y:S01]  /*1c40*/  VIADD R36, R0, 0x80 ;  /* 0x0000008000247836 */ /* 0x000fe20000000000 */
[-C--:B------:R-:W-:Y:S01]  /*1c50*/  ISETP.GE.AND P5, PT, R32, R33.reuse, PT ;  /* 0x000000212000720c */ /* 0x080fe20003fa6270 */
[----:B------:R-:W-:Y:S01]  /*1c60*/  VIADD R32, R0, 0x60 ;  /* 0x0000006000207836 */ /* 0x000fe20000000000 */
[-C--:B------:R-:W-:Y:S01]  /*1c70*/  ISETP.GE.AND P6, PT, R34, R33.reuse, PT ;  /* 0x000000212200720c */ /* 0x080fe20003fc6270 */
[----:B------:R-:W-:Y:S01]  /*1c80*/  VIADD R34, R0, 0xa0 ;  /* 0x000000a000227836 */ /* 0x000fe20000000000 */
[----:B------:R-:W-:-:S02]  /*1c90*/  ISETP.GE.AND P2, PT, R36, R33, PT ;  /* 0x000000212400720c */ /* 0x000fc40003f46270 */
[-C--:B------:R-:W-:Y:S01]  /*1ca0*/  ISETP.GE.AND P1, PT, R32, R33.reuse, PT ;  /* 0x000000212000720c */ /* 0x080fe20003f26270 */
[----:B------:R-:W-:Y:S01]  /*1cb0*/  VIADD R32, R0, 0xc0 ;  /* 0x000000c000207836 */ /* 0x000fe20000000000 */
[-C--:B------:R-:W-:Y:S01]  /*1cc0*/  ISETP.GE.AND P3, PT, R34, R33.reuse, PT ;  /* 0x000000212200720c */ /* 0x080fe20003f66270 */
[----:B------:R-:W-:Y:S02]  /*1cd0*/  VIADD R34, R0, 0xe0 ;  /* 0x000000e000227836 */ /* 0x000fe40000000000 */
[----:B------:R2:W5:Y:S01]  /*1ce0*/  @!P4 LDG.E.64 R26, desc[UR8][R2.64] ;  /* 0x00000008021ac981 */ /* 0x000562000c1e1b00 */
[-C--:B------:R-:W-:Y:S01]  /*1cf0*/  ISETP.GE.AND P4, PT, R32, R33.reuse, PT ;  /* 0x000000212000720c */ /* 0x080fe20003f86270 */
[----:B------:R-:W-:Y:S02]  /*1d00*/  VIADD R32, R0, 0x100 ;  /* 0x0000010000207836 */ /* 0x000fe40000000000 */
[----:B------:R2:W5:Y:S01]  /*1d10*/  @!P5 LDG.E.64 R28, desc[UR8][R2.64+0x100] ;  /* 0x00010008021cd981 */ /* 0x000562000c1e1b00 */
[----:B------:R-:W-:Y:S01]  /*1d20*/  ISETP.GE.AND P5, PT, R34, R33, PT ;  /* 0x000000212200720c */ /* 0x000fe20003fa6270 */
[----:B------:R-:W-:-:S02]  /*1d30*/  VIADD R34, R0, 0x120 ;  /* 0x0000012000227836 */ /* 0x000fc40000000000 */
[----:B------:R2:W5:Y:S01]  /*1d40*/  @!P6 LDG.E.64 R22, desc[UR8][R2.64+0x200] ;  /* 0x000200080216e981 */ /* 0x000562000c1e1b00 */
[-C--:B------:R-:W-:Y:S01]  /*1d50*/  ISETP.GE.AND P6, PT, R32, R33.reuse, PT ;  /* 0x000000212000720c */ /* 0x080fe20003fc6270 */
[----:B------:R-:W-:Y:S02]  /*1d60*/  VIADD R32, R0, 0x140 ;  /* 0x0000014000207836 */ /* 0x000fe40000000000 */
[----:B------:R2:W5:Y:S01]  /*1d70*/  @!P1 LDG.E.64 R24, desc[UR8][R2.64+0x300] ;  /* 0x0003000802189981 */ /* 0x000562000c1e1b00 */
[-C--:B------:R-:W-:Y:S01]  /*1d80*/  ISETP.GE.AND P1, PT, R34, R33.reuse, PT ;  /* 0x000000212200720c */ /* 0x080fe20003f26270 */
[----:B------:R-:W-:Y:S02]  /*1d90*/  VIADD R34, R0, 0x160 ;  /* 0x0000016000227836 */ /* 0x000fe40000000000 */
[----:B------:R2:W5:Y:S01]  /*1da0*/  @!P2 LDG.E.64 R20, desc[UR8][R2.64+0x400] ;  /* 0x000400080214a981 */ /* 0x000562000c1e1b00 */
[----:B------:R-:W-:-:S03]  /*1db0*/  ISETP.GE.AND P2, PT, R32, R33, PT ;  /* 0x000000212000720c */ /* 0x000fc60003f46270 */
[----:B------:R2:W5:Y:S01]  /*1dc0*/  @!P3 LDG.E.64 R18, desc[UR8][R2.64+0x500] ;  /* 0x000500080212b981 */ /* 0x000562000c1e1b00 */
[----:B------:R-:W-:-:S03]  /*1dd0*/  ISETP.GE.AND P3, PT, R34, R33, PT ;  /* 0x000000212200720c */ /* 0x000fc60003f66270 */
[----:B------:R2:W5:Y:S04]  /*1de0*/  @!P4 LDG.E.64 R16, desc[UR8][R2.64+0x600] ;  /* 0x000600080210c981 */ /* 0x000568000c1e1b00 */
[----:B------:R2:W5:Y:S04]  /*1df0*/  @!P5 LDG.E.64 R14, desc[UR8][R2.64+0x700] ;  /* 0x00070008020ed981 */ /* 0x000568000c1e1b00 */
[----:B------:R2:W5:Y:S04]  /*1e00*/  @!P6 LDG.E.64 R12, desc[UR8][R2.64+0x800] ;  /* 0x00080008020ce981 */ /* 0x000568000c1e1b00 */
[----:B------:R2:W5:Y:S04]  /*1e10*/  @!P1 LDG.E.64 R10, desc[UR8][R2.64+0x900] ;  /* 0x00090008020a9981 */ /* 0x000568000c1e1b00 */
[----:B------:R2:W5:Y:S04]  /*1e20*/  @!P2 LDG.E.64 R8, desc[UR8][R2.64+0xa00] ;  /* 0x000a00080208a981 */ /* 0x000568000c1e1b00 */
[----:B------:R2:W5:Y:S02]  /*1e30*/  @!P3 LDG.E.64 R30, desc[UR8][R2.64+0xb00] ;  /* 0x000b0008021eb981 */ /* 0x000564000c1e1b00 */
.L_x_27:
[----:B------:R-:W-:Y:S05]  /*1e40*/  @P0 BRA `(.L_x_28) ;  /* 0x0000000000400947 */ /* 0x000fea0003800000 */
[----:B------:R-:W0:Y:S02]  /*1e50*/  LDCU.64 UR4, c[0x0][0x3b0] ;  /* 0x00007600ff0477ac */ /* 0x000e240008000a00 */
[----:B0-2---:R-:W-:-:S04]  /*1e60*/  LEA R2, P0, R6, UR4, 0x3 ;  /* 0x0000000406027c11 */ /* 0x005fc8000f8018ff */
[----:B------:R-:W-:-:S05]  /*1e70*/  LEA.HI.X R3, R6, UR5, R7, 0x3, P0 ;  /* 0x0000000506037c11 */ /* 0x000fca00080f1c07 */
[----:B-----5:R-:W-:Y:S04]  /*1e80*/  STG.E.64 desc[UR8][R2.64], R26 ;  /* 0x0000001a02007986 */ /* 0x020fe8000c101b08 */
[----:B------:R-:W-:Y:S04]  /*1e90*/  STG.E.64 desc[UR8][R2.64+0x100], R28 ;  /* 0x0001001c02007986 */ /* 0x000fe8000c101b08 */
        /* <DEDUP_REMOVED lines=9> */
[----:B------:R-:W-:Y:S01]  /*1f30*/  STG.E.64 desc[UR8][R2.64+0xb00], R30 ;  /* 0x000b001e02007986 */ /* 0x000fe2000c101b08 */
[----:B------:R-:W-:Y:S05]  /*1f40*/  EXIT ;  /* 0x000000000000794d */ /* 0x000fea0003800000 */
.L_x_28:
[----:B------:R-:W3:Y:S01]  /*1f50*/  LDCU.64 UR4, c[0x0][0x3b0] ;  /* 0x00007600ff0477ac */ /* 0x000ee20008000a00 */
[----:B------:R-:W-:Y:S02]  /*1f60*/  IMAD R5, R4, -0x1200, R5 ;  /* 0xffffee0004057824 */ /* 0x000fe400078e0205 */
[C---:B0-2---:R-:W-:Y:S02]  /*1f70*/  VIADD R2, R0.reuse, 0x20 ;  /* 0x0000002000027836 */ /* 0x045fe40000000000 */
[C---:B------:R-:W-:Y:S01]  /*1f80*/  VIADD R4, R0.reuse, 0x40 ;  /* 0x0000004000047836 */ /* 0x040fe20000000000 */
[CC--:B------:R-:W-:Y:S01]  /*1f90*/  ISETP.GE.AND P5, PT, R0.reuse, R5.reuse, PT ;  /* 0x000000050000720c */ /* 0x0c0fe20003fa6270 */
[----:B------:R-:W-:Y:S01]  /*1fa0*/  VIADD R32, R0, 0x60 ;  /* 0x0000006000207836 */ /* 0x000fe20000000000 */
[-C--:B------:R-:W-:Y:S01]  /*1fb0*/  ISETP.GE.AND P6, PT, R2, R5.reuse, PT ;  /* 0x000000050200720c */ /* 0x080fe20003fc6270 */
[----:B------:R-:W-:Y:S01]  /*1fc0*/  VIADD R34, R0, 0xc0 ;  /* 0x000000c000227836 */ /* 0x000fe20000000000 */
[-C--:B------:R-:W-:Y:S01]  /*1fd0*/  ISETP.GE.AND P0, PT, R4, R5.reuse, PT ;  /* 0x000000050400720c */ /* 0x080fe20003f06270 */
[----:B------:R-:W-:Y:S01]  /*1fe0*/  VIADD R4, R0, 0x80 ;  /* 0x0000008000047836 */ /* 0x000fe20000000000 */
[-C--:B------:R-:W-:Y:S01]  /*1ff0*/  ISETP.GE.AND P1, PT, R32, R5.reuse, PT ;  /* 0x000000052000720c */ /* 0x080fe20003f26270 */
[----:B------:R-:W-:Y:S01]  /*2000*/  VIADD R32, R0, 0xa0 ;  /* 0x000000a000207836 */ /* 0x000fe20000000000 */
[----:B------:R-:W-:-:S02]  /*2010*/  ISETP.GE.AND P4, PT, R34, R5, PT ;  /* 0x000000052200720c */ /* 0x000fc40003f86270 */
[----:B---3--:R-:W-:Y:S02]  /*2020*/  LEA R2, P2, R6, UR4, 0x3 ;  /* 0x0000000406027c11 */ /* 0x008fe4000f8418ff */
[-C--:B------:R-:W-:Y:S02]  /*2030*/  ISETP.GE.AND P3, PT, R32, R5.reuse, PT ;  /* 0x000000052000720c */ /* 0x080fe40003f66270 */
[----:B------:R-:W-:Y:S01]  /*2040*/  LEA.HI.X R3, R6, UR5, R7, 0x3, P2 ;  /* 0x0000000506037c11 */ /* 0x000fe200090f1c07 */
[----:B------:R-:W-:Y:S01]  /*2050*/  VIADD R6, R0, 0x100 ;  /* 0x0000010000067836 */ /* 0x000fe20000000000 */
[-C--:B------:R-:W-:Y:S01]  /*2060*/  ISETP.GE.AND P2, PT, R4, R5.reuse, PT ;  /* 0x000000050400720c */ /* 0x080fe20003f46270 */
[----:B------:R-:W-:Y:S02]  /*2070*/  VIADD R4, R0, 0xe0 ;  /* 0x000000e000047836 */ /* 0x000fe40000000000 */
[----:B-----5:R0:W-:Y:S03]  /*2080*/  @!P5 STG.E.64 desc[UR8][R2.64], R26 ;  /* 0x0000001a0200d986 */ /* 0x0201e6000c101b08 */
[-C--:B------:R-:W-:Y:S01]  /*2090*/  ISETP.GE.AND P5, PT, R4, R5.reuse, PT ;  /* 0x000000050400720c */ /* 0x080fe20003fa6270 */
[----:B------:R0:W-:Y:S01]  /*20a0*/  @!P6 STG.E.64 desc[UR8][R2.64+0x100], R28 ;  /* 0x0001001c0200e986 */ /* 0x0001e2000c101b08 */
[----:B------:R-:W-:Y:S01]  /*20b0*/  ISETP.GE.AND P6, PT, R6, R5, PT ;  /* 0x000000050600720c */ /* 0x000fe20003fc6270 */
[----:B------:R-:W-:-:S02]  /*20c0*/  VIADD R4, R0, 0x120 ;  /* 0x0000012000047836 */ /* 0x000fc40000000000 */
[C---:B------:R-:W-:Y:S01]  /*20d0*/  VIADD R6, R0.reuse, 0x140 ;  /* 0x0000014000067836 */ /* 0x040fe20000000000 */
[----:B------:R0:W-:Y:S01]  /*20e0*/  @!P0 STG.E.64 desc[UR8][R2.64+0x200], R22 ;  /* 0x0002001602008986 */ /* 0x0001e2000c101b08 */
[----:B------:R-:W-:Y:S01]  /*20f0*/  VIADD R0, R0, 0x160 ;  /* 0x0000016000007836 */ /* 0x000fe20000000000 */
[-C--:B------:R-:W-:Y:S02]  /*2100*/  ISETP.GE.AND P0, PT, R4, R5.reuse, PT ;  /* 0x000000050400720c */ /* 0x080fe40003f06270 */
        /* <DEDUP_REMOVED lines=9> */
[----:B------:R0:W-:Y:S01]  /*21a0*/  @!P1 STG.E.64 desc[UR8][R2.64+0xa00], R8 ;  /* 0x000a000802009986 */ /* 0x0001e2000c101b08 */
[----:B------:R-:W-:Y:S05]  /*21b0*/  @P2 EXIT ;  /* 0x000000000000294d */ /* 0x000fea0003800000 */
[----:B------:R-:W-:Y:S01]  /*21c0*/  STG.E.64 desc[UR8][R2.64+0xb00], R30 ;  /* 0x000b001e02007986 */ /* 0x000fe2000c101b08 */
[----:B------:R-:W-:Y:S05]  /*21d0*/  EXIT ;  /* 0x000000000000794d */ /* 0x000fea0003800000 */
.L_x_14:
[----:B------:R-:W-:Y:S01]  /*21e0*/  IMAD.MOV.U32 R18, RZ, RZ, RZ ;  /* 0x000000ffff127224 */ /* 0x000fe200078e00ff */
[C---:B------:R-:W-:Y:S01]  /*21f0*/  ISETP.GT.U32.AND P0, PT, R19.reuse, 0x1f, PT ;  /* 0x0000001f1300780c */ /* 0x040fe20003f04070 */
[----:B------:R-:W-:Y:S05]  /*2200*/  WARPSYNC.ALL ;  /* 0x0000000000007948 */ /* 0x000fea0003800000 */
[----:B------:R-:W-:-:S04]  /*2210*/  IMAD.HI.U32 R48, R19, 0x15555556, R18 ;  /* 0x1555555613307827 */ /* 0x000fc800078e0012 */
[----:B------:R-:W-:-:S05]  /*2220*/  IMAD R43, R48, 0x4, R41 ;  /* 0x00000004302b7824 */ /* 0x000fca00078e0229 */
[----:B------:R0:W-:Y:S01]  /*2230*/  STS [R43+0x3410], R38 ;  /* 0x003410262b007388 */ /* 0x0001e20000000800 */
[----:B------:R-:W-:Y:S06]  /*2240*/  BAR.SYNC.DEFER_BLOCKING 0x0 ;  /* 0x0000000000007b1d */ /* 0x000fec0000010000 */
[----:B------:R-:W-:Y:S05]  /*2250*/  @P0 BRA `(.L_x_29) ;  /* 0x0000000000dc0947 */ /* 0x000fea0003800000 */
[----:B------:R-:W-:Y:S01]  /*2260*/  IMAD R53, R19, 0x34, R41 ;  /* 0x0000003413357824 */ /* 0x000fe200078e0229 */
[----:B------:R-:W-:-:S04]  /*2270*/  UMOV UR5, 0xffffffff ;  /* 0xffffffff00057882 */ /* 0x000fc80000000000 */
[----:B------:R-:W-:Y:S04]  /*2280*/  LDS R64, [R53+0x3410] ;  /* 0x0034100035407984 */ /* 0x000fe80000000800 */
[----:B------:R-:W-:Y:S04]  /*2290*/  LDS R48, [R53+0x3414] ;  /* 0x0034140035307984 */ /* 0x000fe80000000800 */
[----:B------:R-:W1:Y:S04]  /*22a0*/  LDS R57, [R53+0x3418] ;  /* 0x0034180035397984 */ /* 0x000e680000000800 */
[----:B------:R-:W-:Y:S04]  /*22b0*/  LDS R56, [R53+0x341c] ;  /* 0x00341c0035387984 */ /* 0x000fe80000000800 */
[----:B------:R-:W2:Y:S04]  /*22c0*/  LDS R55, [R53+0x3420] ;  /* 0x0034200035377984 */ /* 0x000ea80000000800 */
[----:B------:R-:W-:Y:S04]  /*22d0*/  LDS R60, [R53+0x3424] ;  /* 0x00342400353c7984 */ /* 0x000fe80000000800 */
[----:B------:R-:W3:Y:S04]  /*22e0*/  LDS R65, [R53+0x3428] ;  /* 0x0034280035417984 */ /* 0x000ee80000000800 */
[----:B------:R-:W-:Y:S04]  /*22f0*/  LDS R63, [R53+0x342c] ;  /* 0x00342c00353f7984 */ /* 0x000fe80000000800 */
[----:B------:R-:W4:Y:S04]  /*2300*/  LDS R62, [R53+0x3430] ;  /* 0x00343000353e7984 */ /* 0x000f280000000800 */
[----:B------:R-:W-:Y:S04]  /*2310*/  LDS R61, [R53+0x3434] ;  /* 0x00343400353d7984 */ /* 0x000fe80000000800 */
[----:B------:R-:W5:Y:S04]  /*2320*/  LDS R58, [R53+0x3438] ;  /* 0x00343800353a7984 */ /* 0x000f680000000800 */
[----:B------:R-:W0:Y:S01]  /*2330*/  LDS R66, [R53+0x343c] ;  /* 0x00343c0035427984 */ /* 0x000e220000000800 */
[----:B-1----:R-:W-:-:S04]  /*2340*/  IADD3 R67, PT, PT, R57, R48, R64 ;  /* 0x0000003039437210 */ /* 0x002fc80007ffe040 */
[----:B--2---:R-:W-:-:S04]  /*2350*/  IADD3 R67, PT, PT, R55, R67, R56 ;  /* 0x0000004337437210 */ /* 0x004fc80007ffe038 */
[----:B---3--:R-:W-:-:S04]  /*2360*/  IADD3 R67, PT, PT, R65, R67, R60 ;  /* 0x0000004341437210 */ /* 0x008fc80007ffe03c */
[----:B----4-:R-:W-:-:S04]  /*2370*/  IADD3 R67, PT, PT, R62, R67, R63 ;  /* 0x000000433e437210 */ /* 0x010fc80007ffe03f */
[----:B-----5:R-:W-:-:S05]  /*2380*/  IADD3 R67, PT, PT, R58, R67, R61 ;  /* 0x000000433a437210 */ /* 0x020fca0007ffe03d */
[----:B0-----:R-:W-:Y:S01]  /*2390*/  IMAD.IADD R66, R66, 0x1, R67 ;  /* 0x0000000142427824 */ /* 0x001fe200078e0243 */
[----:B------:R-:W-:Y:S06]  /*23a0*/  BRA.DIV UR5, `(.L_x_30) ;  /* 0x0000005605587947 */ /* 0x000fec000b800000 */
[----:B------:R-:W0:Y:S02]  /*23b0*/  SHFL.UP P0, R67, R66, 0x1, RZ ;  /* 0x0420000042437989 */ /* 0x000e2400000000ff */
[----:B0-----:R-:W-:-:S05]  /*23c0*/  @P0 IMAD.IADD R67, R66, 0x1, R67 ;  /* 0x0000000142430824 */ /* 0x001fca00078e0243 */
[----:B------:R-:W0:Y:S02]  /*23d0*/  SHFL.UP P0, R68, R67, 0x2, RZ ;  /* 0x0440000043447989 */ /* 0x000e2400000000ff */
[----:B0-----:R-:W-:-:S05]  /*23e0*/  @P0 IMAD.IADD R68, R67, 0x1, R68 ;  /* 0x0000000143440824 */ /* 0x001fca00078e0244 */
[----:B------:R-:W0:Y:S02]  /*23f0*/  SHFL.UP P0, R69, R68, 0x4, RZ ;  /* 0x0480000044457989 */ /* 0x000e2400000000ff */
[----:B0-----:R-:W-:-:S05]  /*2400*/  @P0 IMAD.IADD R69, R68, 0x1, R69 ;  /* 0x0000000144450824 */ /* 0x001fca00078e0245 */
[----:B------:R-:W0:Y:S02]  /*2410*/  SHFL.UP P0, R70, R69, 0x8, RZ ;  /* 0x0500000045467989 */ /* 0x000e2400000000ff */
[----:B0-----:R-:W-:-:S05]  /*2420*/  @P0 IMAD.IADD R70, R69, 0x1, R70 ;  /* 0x0000000145460824 */ /* 0x001fca00078e0246 */
[----:B------:R0:W1:Y:S02]  /*2430*/  SHFL.UP P0, R71, R70, 0x10, RZ ;  /* 0x0600000046477989 */ /* 0x00006400000000ff */
.L_x_99:
[----:B-1----:R-:W-:-:S04]  /*2440*/  @P0 IMAD.IADD R71, R70, 0x1, R71 ;  /* 0x0000000146470824 */ /* 0x002fc800078e0247 */
[----:B------:R-:W-:-:S04]  /*2450*/  IMAD.IADD R66, R71, 0x1, -R66 ;  /* 0x0000000147427824 */ /* 0x000fc800078e0a42 */
[----:B------:R-:W-:Y:S01]  /*2460*/  IMAD.IADD R64, R64, 0x1, R66 ;  /* 0x0000000140407824 */ /* 0x000fe200078e0242 */
[----:B------:R1:W-:Y:S03]  /*2470*/  STS [R53+0x3410], R66 ;  /* 0x0034104235007388 */ /* 0x0003e60000000800 */
        /* <DEDUP_REMOVED lines=19> */
[----:B------:R1:W-:Y:S04]  /*25b0*/  STS [R53+0x3438], R61 ;  /* 0x0034383d35007388 */ /* 0x0003e80000000800 */
[----:B------:R1:W-:Y:S02]  /*25c0*/  STS [R53+0x343c], R58 ;  /* 0x00343c3a35007388 */ /* 0x0003e40000000800 */
.L_x_29:
[----:B------:R-:W-:Y:S05]  /*25d0*/  WARPSYNC.ALL ;  /* 0x0000000000007948 */ /* 0x000fea0003800000 */
[----:B------:R-:W-:Y:S01]  /*25e0*/  BAR.SYNC.DEFER_BLOCKING 0x0 ;  /* 0x0000000000007b1d */ /* 0x000fe20000010000 */
[----:B------:R-:W-:-:S05]  /*25f0*/  ISETP.NE.AND P0, PT, R59, RZ, PT ;  /* 0x000000ff3b00720c */ /* 0x000fca0003f05270 */
[----:B------:R-:W-:Y:S01]  /*2600*/  BSSY.RECONVERGENT B0, `(.L_x_31) ;  /* 0x0000028000007945 */ /* 0x000fe20003800200 */
[----:B0-----:R-:W0:Y:S07]  /*2610*/  LDS R43, [R43+0x3410] ;  /* 0x003410002b2b7984 */ /* 0x001e2e0000000800 */
[----:B------:R-:W-:Y:S05]  /*2620*/  @P0 BRA `(.L_x_32) ;  /* 0x0000000000940947 */ /* 0x000fea0003800000 */
[----:B-1----:R-:W-:-:S05]  /*2630*/  IMAD R48, R19, 0x4, R41 ;  /* 0x0000000413307824 */ /* 0x002fca00078e0229 */
[----:B------:R-:W0:Y:S04]  /*2640*/  LDS R56, [R48] ;  /* 0x0000000030387984 */ /* 0x000e280000000800 */
        /* <DEDUP_REMOVED lines=8> */
[----:B------:R-:W5:Y:S04]  /*26d0*/  LDS R74, [R48+0x2400] ;  /* 0x00240000304a7984 */ /* 0x000f680000000800 */
[----:B------:R-:W5:Y:S01]  /*26e0*/  LDS R76, [R48+0x2800] ;  /* 0x00280000304c7984 */ /* 0x000f620000000800 */
[----:B0-----:R-:W-:-:S03]  /*26f0*/  IMAD.IADD R53, R43, 0x1, R56 ;  /* 0x000000012b357824 */ /* 0x001fc600078e0238 */
[----:B------:R-:W0:Y:S01]  /*2700*/  LDS R71, [R48+0x2c00] ;  /* 0x002c000030477984 */ /* 0x000e220000000800 */
[C---:B-1----:R-:W-:Y:S02]  /*2710*/  IMAD.IADD R55, R43.reuse, 0x1, R58 ;  /* 0x000000012b377824 */ /* 0x042fe400078e023a */
[C---:B--2---:R-:W-:Y:S01]  /*2720*/  IMAD.IADD R57, R43.reuse, 0x1, R60 ;  /* 0x000000012b397824 */ /* 0x044fe200078e023c */
[----:B------:R1:W-:Y:S01]  /*2730*/  STS [R48], R53 ;  /* 0x0000003530007388 */ /* 0x0003e20000000800 */
        /* <DEDUP_REMOVED lines=8> */
[----:B-1----:R-:W-:-:S03]  /*27c0*/  IMAD.IADD R53, R43, 0x1, R70 ;  /* 0x000000012b357824 */ /* 0x002fc600078e0246 */
[----:B------:R4:W-:Y:S01]  /*27d0*/  STS [R48+0x1400], R65 ;  /* 0x0014004130007388 */ /* 0x0009e20000000800 */
[----:B--2---:R-:W-:-:S03]  /*27e0*/  IMAD.IADD R55, R43, 0x1, R72 ;  /* 0x000000012b377824 */ /* 0x004fc600078e0248 */
[----:B------:R4:W-:Y:S01]  /*27f0*/  STS [R48+0x1800], R67 ;  /* 0x0018004330007388 */ /* 0x0009e20000000800 */
[----:B---3--:R-:W-:-:S03]  /*2800*/  IMAD.IADD R57, R43, 0x1, R74 ;  /* 0x000000012b397824 */ /* 0x008fc600078e024a */
[----:B------:R4:W-:Y:S01]  /*2810*/  STS [R48+0x1c00], R53 ;  /* 0x001c003530007388 */ /* 0x0009e20000000800 */
[----:B------:R-:W-:-:S03]  /*2820*/  IMAD.IADD R69, R43, 0x1, R76 ;  /* 0x000000012b457824 */ /* 0x000fc600078e024c */
[----:B------:R4:W-:Y:S01]  /*2830*/  STS [R48+0x2000], R55 ;  /* 0x0020003730007388 */ /* 0x0009e20000000800 */
[----:B0-----:R-:W-:-:S03]  /*2840*/  IMAD.IADD R71, R43, 0x1, R71 ;  /* 0x000000012b477824 */ /* 0x001fc600078e0247 */
[----:B------:R4:W-:Y:S04]  /*2850*/  STS [R48+0x2400], R57 ;  /* 0x0024003930007388 */ /* 0x0009e80000000800 */
[----:B------:R4:W-:Y:S04]  /*2860*/  STS [R48+0x2800], R69 ;  /* 0x0028004530007388 */ /* 0x0009e80000000800 */
[----:B------:R4:W-:Y:S02]  /*2870*/  STS [R48+0x2c00], R71 ;  /* 0x002c004730007388 */ /* 0x0009e40000000800 */
.L_x_32:
[----:B------:R-:W-:Y:S05]  /*2880*/  BSYNC.RECONVERGENT B0 ;  /* 0x0000000000007941 */ /* 0x000fea0003800200 */
.L_x_31:
[----:B------:R-:W-:Y:S01]  /*2890*/  BAR.SYNC.DEFER_BLOCKING 0x0 ;  /* 0x0000000000007b1d */ /* 0x000fe20000010000 */
[----:B------:R-:W-:-:S05]  /*28a0*/  R2P PR, R47, 0x7f ;  /* 0x0000007f2f007804 */ /* 0x000fca0000000000 */
[----:B------:R-:W-:Y:S08]  /*28b0*/  BSSY.RECONVERGENT B0, `(.L_x_33) ;  /* 0x0000021000007945 */ /* 0x000ff00003800200 */
[----:B-1--4-:R-:W-:Y:S02]  /*28c0*/  VOTE.ANY R48, PT, P0 ;  /* 0x0000000000307806 */ /* 0x012fe400000e0100 */
[----:B------:R-:W-:-:S02]  /*28d0*/  VOTE.ANY R53, PT, P1 ;  /* 0x0000000000357806 */ /* 0x000fc400008e0100 */
[----:B------:R-:W-:Y:S02]  /*28e0*/  @!P0 LOP3.LUT R48, RZ, R48, RZ, 0x33, !PT ;  /* 0x00000030ff308212 */ /* 0x000fe400078e33ff */
[----:B------:R-:W-:Y:S02]  /*28f0*/  VOTE.ANY R55, PT, P2 ;  /* 0x0000000000377806 */ /* 0x000fe400010e0100 */
[----:B------:R-:W-:Y:S02]  /*2900*/  @!P1 LOP3.LUT R53, RZ, R53, RZ, 0x33, !PT ;  /* 0x00000035ff359212 */ /* 0x000fe400078e33ff */
[----:B------:R-:W-:Y:S02]  /*2910*/  VOTE.ANY R57, PT, P3 ;  /* 0x0000000000397806 */ /* 0x000fe400018e0100 */
[----:B------:R-:W-:Y:S02]  /*2920*/  @!P2 LOP3.LUT R55, RZ, R55, RZ, 0x33, !PT ;  /* 0x00000037ff37a212 */ /* 0x000fe400078e33ff */
[----:B------:R-:W-:-:S02]  /*2930*/  LOP3.LUT R48, R53, R48, RZ, 0xc0, !PT ;  /* 0x0000003035307212 */ /* 0x000fc400078ec0ff */
[----:B------:R-:W-:Y:S02]  /*2940*/  @!P3 LOP3.LUT R57, RZ, R57, RZ, 0x33, !PT ;  /* 0x00000039ff39b212 */ /* 0x000fe400078e33ff */
[----:B------:R-:W-:Y:S01]  /*2950*/  LOP3.LUT R48, R55, R48, RZ, 0xc0, !PT ;  /* 0x0000003037307212 */ /* 0x000fe200078ec0ff */
[----:B------:R-:W-:Y:S01]  /*2960*/  IMAD.MOV.U32 R55, RZ, RZ, RZ ;  /* 0x000000ffff377224 */ /* 0x000fe200078e00ff */
[----:B------:R-:W-:Y:S02]  /*2970*/  VOTE.ANY R53, PT, P4 ;  /* 0x0000000000357806 */ /* 0x000fe400020e0100 */
[----:B------:R-:W-:Y:S02]  /*2980*/  LOP3.LUT P0, RZ, R47, 0x80, RZ, 0xc0, !PT ;  /* 0x000000802fff7812 */ /* 0x000fe4000780c0ff */
[----:B------:R-:W-:Y:S02]  /*2990*/  LOP3.LUT R48, R57, R48, RZ, 0xc0, !PT ;  /* 0x0000003039307212 */ /* 0x000fe400078ec0ff */
[----:B------:R-:W-:-:S02]  /*29a0*/  @!P4 LOP3.LUT R53, RZ, R53, RZ, 0x33, !PT ;  /* 0x00000035ff35c212 */ /* 0x000fc400078e33ff */
[----:B------:R-:W-:Y:S02]  /*29b0*/  VOTE.ANY R47, PT, P5 ;  /* 0x00000000002f7806 */ /* 0x000fe400028e0100 */
[----:B------:R-:W-:Y:S02]  /*29c0*/  LOP3.LUT R48, R53, R48, RZ, 0xc0, !PT ;  /* 0x0000003035307212 */ /* 0x000fe400078ec0ff */
[----:B------:R-:W-:Y:S02]  /*29d0*/  @!P5 LOP3.LUT R47, RZ, R47, RZ, 0x33, !PT ;  /* 0x0000002fff2fd212 */ /* 0x000fe400078e33ff */
[----:B------:R-:W-:Y:S02]  /*29e0*/  VOTE.ANY R56, PT, P6 ;  /* 0x0000000000387806 */ /* 0x000fe400030e0100 */
[----:B------:R-:W-:Y:S02]  /*29f0*/  LOP3.LUT R47, R47, R48, RZ, 0xc0, !PT ;  /* 0x000000302f2f7212 */ /* 0x000fe400078ec0ff */
[----:B------:R-:W1:Y:S01]  /*2a00*/  S2R R48, SR_LEMASK ;  /* 0x0000000000307919 */ /* 0x000e620000003a00 */
[----:B------:R-:W-:-:S02]  /*2a10*/  VOTE.ANY R58, PT, P0 ;  /* 0x00000000003a7806 */ /* 0x000fc400000e0100 */
[----:B------:R-:W-:Y:S02]  /*2a20*/  @!P6 LOP3.LUT R56, RZ, R56, RZ, 0x33, !PT ;  /* 0x00000038ff38e212 */ /* 0x000fe400078e33ff */
[----:B------:R-:W-:Y:S02]  /*2a30*/  @!P0 LOP3.LUT R58, RZ, R58, RZ, 0x33, !PT ;  /* 0x0000003aff3a8212 */ /* 0x000fe400078e33ff */
[----:B------:R-:W-:-:S04]  /*2a40*/  LOP3.LUT R47, R56, R47, RZ, 0xc0, !PT ;  /* 0x0000002f382f7212 */ /* 0x000fc800078ec0ff */
[----:B------:R-:W-:-:S04]  /*2a50*/  LOP3.LUT R53, R58, R47, RZ, 0xc0, !PT ;  /* 0x0000002f3a357212 */ /* 0x000fc800078ec0ff */
[----:B------:R-:W2:Y:S02]  /*2a60*/  FLO.U32 R56, R53 ;  /* 0x0000003500387300 */ /* 0x000ea400000e0000 */
[----:B--2---:R-:W-:Y:S02]  /*2a70*/  ISETP.NE.AND P0, PT, R42, R56, PT ;  /* 0x000000382a00720c */ /* 0x004fe40003f05270 */
[----:B-1----:R-:W-:-:S06]  /*2a80*/  LOP3.LUT R47, R48, R53, RZ, 0xc0, !PT ;  /* 0x00000035302f7212 */ /* 0x002fcc00078ec0ff */
[----:B------:R-:W1:Y:S05]  /*2a90*/  POPC R47, R47 ;  /* 0x0000002f002f7309 */ /* 0x000e6a0000000000 */
[----:B------:R-:W-:Y:S05]  /*2aa0*/  @P0 BRA `(.L_x_34) ;  /* 0x0000000000040947 */ /* 0x000fea0003800000 */
[----:B-1----:R2:W3:Y:S02]  /*2ab0*/  ATOMS.ADD R55, [R50], R47 ;  /* 0x0000002f3237738c */ /* 0x0024e40000000000 */
.L_x_34:
[----:B------:R-:W-:Y:S05]  /*2ac0*/  BSYNC.RECONVERGENT B0 ;  /* 0x0000000000007941 */ /* 0x000fea0003800200 */
.L_x_33:
[----:B------:R-:W-:Y:S01]  /*2ad0*/  R2P PR, R49, 0x7f ;  /* 0x0000007f31007804 */ /* 0x000fe20000000000 */
[----:B------:R-:W-:-:S12]  /*2ae0*/  BSSY.RECONVERGENT B0, `(.L_x_35) ;  /* 0x0000021000007945 */ /* 0x000fd80003800200 */
[----:B--2---:R-:W-:Y:S02]  /*2af0*/  VOTE.ANY R50, PT, P0 ;  /* 0x0000000000327806 */ /* 0x004fe400000e0100 */
[----:B------:R-:W-:Y:S02]  /*2b00*/  VOTE.ANY R53, PT, P1 ;  /* 0x0000000000357806 */ /* 0x000fe400008e0100 */
[----:B------:R-:W-:Y:S02]  /*2b10*/  @!P0 LOP3.LUT R50, RZ, R50, RZ, 0x33, !PT ;  /* 0x00000032ff328212 */ /* 0x000fe400078e33ff */
[----:B------:R-:W-:Y:S02]  /*2b20*/  @!P1 LOP3.LUT R53, RZ, R53, RZ, 0x33, !PT ;  /* 0x00000035ff359212 */ /* 0x000fe400078e33ff */
[----:B------:R-:W-:Y:S02]  /*2b30*/  VOTE.ANY R57, PT, P2 ;  /* 0x0000000000397806 */ /* 0x000fe400010e0100 */
[----:B------:R-:W-:-:S02]  /*2b40*/  LOP3.LUT R50, R53, R50, RZ, 0xc0, !PT ;  /* 0x0000003235327212 */ /* 0x000fc400078ec0ff */
[----:B------:R-:W-:Y:S02]  /*2b50*/  @!P2 LOP3.LUT R57, RZ, R57, RZ, 0x33, !PT ;  /* 0x00000039ff39a212 */ /* 0x000fe400078e33ff */
[----:B------:R-:W-:Y:S02]  /*2b60*/  VOTE.ANY R53, PT, P3 ;  /* 0x0000000000357806 */ /* 0x000fe400018e0100 */
[----:B------:R-:W-:Y:S02]  /*2b70*/  LOP3.LUT P0, RZ, R49, 0x80, RZ, 0xc0, !PT ;  /* 0x0000008031ff7812 */ /* 0x000fe4000780c0ff */
[----:B------:R-:W-:Y:S02]  /*2b80*/  LOP3.LUT R50, R57, R50, RZ, 0xc0, !PT ;  /* 0x0000003239327212 */ /* 0x000fe400078ec0ff */
[----:B------:R-:W-:Y:S02]  /*2b90*/  VOTE.ANY R49, PT, P4 ;  /* 0x0000000000317806 */ /* 0x000fe400020e0100 */
[----:B------:R-:W-:-:S02]  /*2ba0*/  @!P3 LOP3.LUT R53, RZ, R53, RZ, 0x33, !PT ;  /* 0x00000035ff35b212 */ /* 0x000fc400078e33ff */
[----:B------:R-:W-:Y:S02]  /*2bb0*/  @!P4 LOP3.LUT R49, RZ, R49, RZ, 0x33, !PT ;  /* 0x00000031ff31c212 */ /* 0x000fe400078e33ff */
[----:B------:R-:W-:Y:S02]  /*2bc0*/  LOP3.LUT R50, R53, R50, RZ, 0xc0, !PT ;  /* 0x0000003235327212 */ /* 0x000fe400078ec0ff */
[----:B------:R-:W-:Y:S02]  /*2bd0*/  VOTE.ANY R53, PT, P5 ;  /* 0x0000000000357806 */ /* 0x000fe400028e0100 */
[----:B------:R-:W-:Y:S02]  /*2be0*/  LOP3.LUT R50, R49, R50, RZ, 0xc0, !PT ;  /* 0x0000003231327212 */ /* 0x000fe400078ec0ff */
[----:B------:R-:W-:Y:S02]  /*2bf0*/  VOTE.ANY R49, PT, P6 ;  /* 0x0000000000317806 */ /* 0x000fe400030e0100 */
[----:B------:R-:W-:-:S02]  /*2c00*/  @!P5 LOP3.LUT R53, RZ, R53, RZ, 0x33, !PT ;  /* 0x00000035ff35d212 */ /* 0x000fc400078e33ff */
[----:B------:R-:W-:Y:S02]  /*2c10*/  VOTE.ANY R57, PT, P0 ;  /* 0x0000000000397806 */ /* 0x000fe400000e0100 */
[----:B------:R-:W-:Y:S02]  /*2c20*/  @!P6 LOP3.LUT R49, RZ, R49, RZ, 0x33, !PT ;  /* 0x00000031ff31e212 */ /* 0x000fe400078e33ff */
[----:B------:R-:W-:Y:S01]  /*2c30*/  LOP3.LUT R50, R53, R50, RZ, 0xc0, !PT ;  /* 0x0000003235327212 */ /* 0x000fe200078ec0ff */
[----:B------:R-:W-:Y:S01]  /*2c40*/  IMAD.MOV.U32 R53, RZ, RZ, RZ ;  /* 0x000000ffff357224 */ /* 0x000fe200078e00ff */
[----:B------:R-:W-:Y:S02]  /*2c50*/  @!P0 LOP3.LUT R57, RZ, R57, RZ, 0x33, !PT ;  /* 0x00000039ff398212 */ /* 0x000fe400078e33ff */
[----:B------:R-:W-:-:S04]  /*2c60*/  LOP3.LUT R50, R49, R50, RZ, 0xc0, !PT ;  /* 0x0000003231327212 */ /* 0x000fc800078ec0ff */
[----:B------:R-:W-:Y:S02]  /*2c70*/  LOP3.LUT R57, R57, R50, RZ, 0xc0, !PT ;  /* 0x0000003239397212 */ /* 0x000fe400078ec0ff */
[----:B---3--:R2:W3:Y:S02]  /*2c80*/  SHFL.IDX PT, R50, R55, R56, 0x1f ;  /* 0x00001f3837327589 */ /* 0x0084e400000e0000 */
[----:B------:R-:W4:Y:S01]  /*2c90*/  FLO.U32 R58, R57 ;  /* 0x00000039003a7300 */ /* 0x000f2200000e0000 */
[----:B------:R-:W-:-:S07]  /*2ca0*/  LOP3.LUT R49, R48, R57, RZ, 0xc0, !PT ;  /* 0x0000003930317212 */ /* 0x000fce00078ec0ff */
[----:B------:R-:W0:Y:S01]  /*2cb0*/  POPC R49, R49 ;  /* 0x0000003100317309 */ /* 0x000e220000000000 */
[----:B----4-:R-:W-:-:S13]  /*2cc0*/  ISETP.NE.AND P0, PT, R42, R58, PT ;  /* 0x0000003a2a00720c */ /* 0x010fda0003f05270 */
[----:B0-23--:R-:W-:Y:S05]  /*2cd0*/  @P0 BRA `(.L_x_36) ;  /* 0x0000000000040947 */ /* 0x00dfea0003800000 */
[----:B------:R0:W2:Y:S02]  /*2ce0*/  ATOMS.ADD R53, [R52], R49 ;  /* 0x000000313435738c */ /* 0x0000a40000000000 */
.L_x_36:
[----:B------:R-:W-:Y:S05]  /*2cf0*/  BSYNC.RECONVERGENT B0 ;  /* 0x0000000000007941 */ /* 0x000fea0003800200 */
.L_x_35:
[----:B------:R-:W-:Y:S01]  /*2d00*/  R2P PR, R51, 0x7f ;  /* 0x0000007f33007804 */ /* 0x000fe20000000000 */
[----:B------:R-:W-:Y:S01]  /*2d10*/  BSSY.RECONVERGENT B0, `(.L_x_37) ;  /* 0x0000021000007945 */ /* 0x000fe20003800200 */
[----:B------:R-:W-:-:S11]  /*2d20*/  IMAD.MOV.U32 R56, RZ, RZ, RZ ;  /* 0x000000ffff387224 */ /* 0x000fd600078e00ff */
[----:B0-----:R-:W-:Y:S02]  /*2d30*/  VOTE.ANY R52, PT, P0 ;  /* 0x0000000000347806 */ /* 0x001fe400000e0100 */
        /* <DEDUP_REMOVED lines=19> */
[----:B------:R-:W-:Y:S02]  /*2e70*/  LOP3.LUT R52, R55, R52, RZ, 0xc0, !PT ;  /* 0x0000003437347212 */ /* 0x000fe400078ec0ff */
[----:B------:R-:W-:Y:S02]  /*2e80*/  @!P0 LOP3.LUT R57, RZ, R57, RZ, 0x33, !PT ;  /* 0x00000039ff398212 */ /* 0x000fe400078e33ff */
[----:B------:R-:W-:-:S04]  /*2e90*/  LOP3.LUT R52, R51, R52, RZ, 0xc0, !PT ;  /* 0x0000003433347212 */ /* 0x000fc800078ec0ff */
[----:B------:R-:W-:Y:S02]  /*2ea0*/  LOP3.LUT R57, R57, R52, RZ, 0xc0, !PT ;  /* 0x0000003439397212 */ /* 0x000fe400078ec0ff */
[----:B--2---:R0:W2:Y:S02]  /*2eb0*/  SHFL.IDX PT, R52, R53, R58, 0x1f ;  /* 0x00001f3a35347589 */ /* 0x0040a400000e0000 */
[----:B------:R-:W3:Y:S01]  /*2ec0*/  FLO.U32 R61, R57 ;  /* 0x00000039003d7300 */ /* 0x000ee200000e0000 */
[----:B------:R-:W-:-:S07]  /*2ed0*/  LOP3.LUT R51, R48, R57, RZ, 0xc0, !PT ;  /* 0x0000003930337212 */ /* 0x000fce00078ec0ff */
[----:B------:R-:W4:Y:S01]  /*2ee0*/  POPC R51, R51 ;  /* 0x0000003300337309 */ /* 0x000f220000000000 */
[----:B---3--:R-:W-:-:S13]  /*2ef0*/  ISETP.NE.AND P0, PT, R42, R61, PT ;  /* 0x0000003d2a00720c */ /* 0x008fda0003f05270 */
[----:B0-2-4-:R-:W-:Y:S05]  /*2f00*/  @P0 BRA `(.L_x_38) ;  /* 0x0000000000040947 */ /* 0x015fea0003800000 */
[----:B------:R0:W2:Y:S02]  /*2f10*/  ATOMS.ADD R56, [R54], R51 ;  /* 0x000000333638738c */ /* 0x0000a40000000000 */
.L_x_38:
[----:B------:R-:W-:Y:S05]  /*2f20*/  BSYNC.RECONVERGENT B0 ;  /* 0x0000000000007941 */ /* 0x000fea0003800200 */
.L_x_37:
[----:B------:R-:W-:Y:S01]  /*2f30*/  R2P PR, R46, 0x7f ;  /* 0x0000007f2e007804 */ /* 0x000fe20000000000 */
[----:B------:R-:W-:-:S12]  /*2f40*/  BSSY.RECONVERGENT B0, `(.L_x_39) ;  /* 0x0000025000007945 */ /* 0x000fd80003800200 */
[----:B------:R-:W-:Y:S02]  /*2f50*/  VOTE.ANY R53, PT, P0 ;  /* 0x0000000000357806 */ /* 0x000fe400000e0100 */
[----:B0-----:R-:W-:Y:S02]  /*2f60*/  VOTE.ANY R54, PT, P1 ;  /* 0x0000000000367806 */ /* 0x001fe400008e0100 */
[----:B------:R-:W-:Y:S02]  /*2f70*/  @!P0 LOP3.LUT R53, RZ, R53, RZ, 0x33, !PT ;  /* 0x00000035ff358212 */ /* 0x000fe400078e33ff */
[----:B------:R-:W-:Y:S02]  /*2f80*/  VOTE.ANY R58, PT, P2 ;  /* 0x00000000003a7806 */ /* 0x000fe400010e0100 */
[----:B------:R-:W-:Y:S02]  /*2f90*/  @!P1 LOP3.LUT R54, RZ, R54, RZ, 0x33, !PT ;  /* 0x00000036ff369212 */ /* 0x000fe400078e33ff */
[----:B------:R-:W-:-:S02]  /*2fa0*/  @!P2 LOP3.LUT R58, RZ, R58, RZ, 0x33, !PT ;  /* 0x0000003aff3aa212 */ /* 0x000fc400078e33ff */
[----:B------:R-:W-:Y:S02]  /*2fb0*/  LOP3.LUT R53, R54, R53, RZ, 0xc0, !PT ;  /* 0x0000003536357212 */ /* 0x000fe400078ec0ff */
[----:B------:R-:W-:Y:S02]  /*2fc0*/  VOTE.ANY R54, PT, P3 ;  /* 0x0000000000367806 */ /* 0x000fe400018e0100 */
[----:B------:R-:W-:Y:S02]  /*2fd0*/  LOP3.LUT R53, R58, R53, RZ, 0xc0, !PT ;  /* 0x000000353a357212 */ /* 0x000fe400078ec0ff */
[----:B------:R-:W-:Y:S02]  /*2fe0*/  LOP3.LUT P0, RZ, R46, 0x80, RZ, 0xc0, !PT ;  /* 0x000000802eff7812 */ /* 0x000fe4000780c0ff */
        /* <DEDUP_REMOVED lines=11> */
[----:B------:R-:W-:Y:S01]  /*30a0*/  @!P0 LOP3.LUT R60, RZ, R60, RZ, 0x33, !PT ;  /* 0x0000003cff3c8212 */ /* 0x000fe200078e33ff */
[----:B--2---:R0:W2:Y:S01]  /*30b0*/  SHFL.IDX PT, R54, R56, R61, 0x1f ;  /* 0x00001f3d38367589 */ /* 0x0040a200000e0000 */
[----:B------:R-:W-:Y:S01]  /*30c0*/  LOP3.LUT R53, R58, R53, RZ, 0xc0, !PT ;  /* 0x000000353a357212 */ /* 0x000fe200078ec0ff */
[----:B------:R-:W-:-:S03]  /*30d0*/  IMAD.MOV.U32 R58, RZ, RZ, RZ ;  /* 0x000000ffff3a7224 */ /* 0x000fc600078e00ff */
[----:B------:R-:W-:-:S04]  /*30e0*/  LOP3.LUT R57, R60, R53, RZ, 0xc0, !PT ;  /* 0x000000353c397212 */ /* 0x000fc800078ec0ff */
[----:B------:R-:W3:Y:S01]  /*30f0*/  FLO.U32 R55, R57 ;  /* 0x0000003900377300 */ /* 0x000ee200000e0000 */
[----:B------:R-:W-:-:S07]  /*3100*/  LOP3.LUT R53, R48, R57, RZ, 0xc0, !PT ;  /* 0x0000003930357212 */ /* 0x000fce00078ec0ff */
[----:B------:R-:W4:Y:S01]  /*3110*/  POPC R53, R53 ;  /* 0x0000003500357309 */ /* 0x000f220000000000 */
[----:B---3--:R-:W-:-:S13]  /*3120*/  ISETP.NE.AND P0, PT, R42, R55, PT ;  /* 0x000000372a00720c */ /* 0x008fda0003f05270 */
[----:B0-2-4-:R-:W-:Y:S05]  /*3130*/  @P0 BRA `(.L_x_40) ;  /* 0x0000000000140947 */ /* 0x015fea0003800000 */
[----:B------:R-:W-:-:S05]  /*3140*/  IMAD.SHL.U32 R56, R19, 0x20, RZ ;  /* 0x0000002013387824 */ /* 0x000fca00078e00ff */
[----:B------:R-:W-:-:S05]  /*3150*/  LOP3.LUT R56, R56, 0x7c00, RZ, 0xc0, !PT ;  /* 0x00007c0038387812 */ /* 0x000fca00078ec0ff */
[----:B------:R-:W-:-:S04]  /*3160*/  IMAD.IADD R57, R41, 0x1, R56 ;  /* 0x0000000129397824 */ /* 0x000fc800078e0238 */
[----:B------:R-:W-:-:S05]  /*3170*/  IMAD R46, R46, 0x4, R57 ;  /* 0x000000042e2e7824 */ /* 0x000fca00078e0239 */
[----:B------:R0:W2:Y:S02]  /*3180*/  ATOMS.ADD R58, [R46], R53 ;  /* 0x000000352e3a738c */ /* 0x0000a40000000000 */
.L_x_40:
[----:B------:R-:W-:Y:S05]  /*3190*/  BSYNC.RECONVERGENT B0 ;  /* 0x0000000000007941 */ /* 0x000fea0003800200 */
.L_x_39:
[----:B------:R-:W-:Y:S01]  /*31a0*/  R2P PR, R45, 0x7f ;  /* 0x0000007f2d007804 */ /* 0x000fe20000000000 */
[----:B--2---:R2:W3:Y:S01]  /*31b0*/  SHFL.IDX PT, R56, R58, R55, 0x1f ;  /* 0x00001f373a387589 */ /* 0x0044e200000e0000 */
[----:B------:R-:W-:Y:S01]  /*31c0*/  BSSY.RECONVERGENT B0, `(.L_x_41) ;  /* 0x0000024000007945 */ /* 0x000fe20003800200 */
[----:B------:R-:W-:-:S10]  /*31d0*/  IMAD.MOV.U32 R60, RZ, RZ, RZ ;  /* 0x000000ffff3c7224 */ /* 0x000fd400078e00ff */
[----:B0-----:R-:W-:Y:S02]  /*31e0*/  VOTE.ANY R46, PT, P0 ;  /* 0x00000000002e7806 */ /* 0x001fe400000e0100 */
[----:B------:R-:W-:Y:S02]  /*31f0*/  VOTE.ANY R57, PT, P1 ;  /* 0x0000000000397806 */ /* 0x000fe400008e0100 */
        /* <DEDUP_REMOVED lines=21> */
[----:B------:R-:W-:-:S04]  /*3350*/  LOP3.LUT R63, R63, R46, RZ, 0xc0, !PT ;  /* 0x0000002e3f3f7212 */ /* 0x000fc800078ec0ff */
[----:B------:R-:W0:Y:S01]  /*3360*/  FLO.U32 R57, R63 ;  /* 0x0000003f00397300 */ /* 0x000e2200000e0000 */
[----:B------:R-:W-:-:S07]  /*3370*/  LOP3.LUT R46, R48, R63, RZ, 0xc0, !PT ;  /* 0x0000003f302e7212 */ /* 0x000fce00078ec0ff */
[----:B------:R-:W4:Y:S01]  /*3380*/  POPC R46, R46 ;  /* 0x0000002e002e7309 */ /* 0x000f220000000000 */
[----:B0-----:R-:W-:-:S13]  /*3390*/  ISETP.NE.AND P0, PT, R42, R57, PT ;  /* 0x000000392a00720c */ /* 0x001fda0003f05270 */
[----:B--234-:R-:W-:Y:S05]  /*33a0*/  @P0 BRA `(.L_x_42) ;  /* 0x0000000000140947 */ /* 0x01cfea0003800000 */
[----:B------:R-:W-:-:S05]  /*33b0*/  IMAD.SHL.U32 R55, R19, 0x20, RZ ;  /* 0x0000002013377824 */ /* 0x000fca00078e00ff */
[----:B------:R-:W-:-:S05]  /*33c0*/  LOP3.LUT R58, R55, 0x7c00, RZ, 0xc0, !PT ;  /* 0x00007c00373a7812 */ /* 0x000fca00078ec0ff */
[----:B------:R-:W-:-:S04]  /*33d0*/  IMAD.IADD R58, R41, 0x1, R58 ;  /* 0x00000001293a7824 */ /* 0x000fc800078e023a */
[----:B------:R-:W-:-:S05]  /*33e0*/  IMAD R45, R45, 0x4, R58 ;  /* 0x000000042d2d7824 */ /* 0x000fca00078e023a */
[----:B------:R0:W2:Y:S02]  /*33f0*/  ATOMS.ADD R60, [R45], R46 ;  /* 0x0000002e2d3c738c */ /* 0x0000a40000000000 */
.L_x_42:
[----:B------:R-:W-:Y:S05]  /*3400*/  BSYNC.RECONVERGENT B0 ;  /* 0x0000000000007941 */ /* 0x000fea0003800200 */
.L_x_41:
[----:B------:R-:W-:Y:S01]  /*3410*/  R2P PR, R44, 0x7f ;  /* 0x0000007f2c007804 */ /* 0x000fe20000000000 */
[----:B--2---:R2:W3:Y:S01]  /*3420*/  SHFL.IDX PT, R55, R60, R57, 0x1f ;  /* 0x00001f393c377589 */ /* 0x0044e200000e0000 */
[----:B------:R-:W-:Y:S11]  /*3430*/  BSSY.RECONVERGENT B0, `(.L_x_43) ;  /* 0x0000024000007945 */ /* 0x000ff60003800200 */
[----:B0-----:R-:W-:-:S02]  /*3440*/  VOTE.ANY R45, PT, P0 ;  /* 0x00000000002d7806 */ /* 0x001fc400000e0100 */
[----:B------:R-:W-:Y:S02]  /*3450*/  VOTE.ANY R58, PT, P1 ;  /* 0x00000000003a7806 */ /* 0x000fe400008e0100 */
[----:B------:R-:W-:Y:S02]  /*3460*/  @!P0 LOP3.LUT R45, RZ, R45, RZ, 0x33, !PT ;  /* 0x0000002dff2d8212 */ /* 0x000fe400078e33ff */
[----:B------:R-:W-:Y:S02]  /*3470*/  VOTE.ANY R62, PT, P2 ;  /* 0x00000000003e7806 */ /* 0x000fe400010e0100 */
[----:B------:R-:W-:Y:S02]  /*3480*/  @!P1 LOP3.LUT R58, RZ, R58, RZ, 0x33, !PT ;  /* 0x0000003aff3a9212 */ /* 0x000fe400078e33ff */
[----:B------:R-:W-:Y:S02]  /*3490*/  @!P2 LOP3.LUT R62, RZ, R62, RZ, 0x33, !PT ;  /* 0x0000003eff3ea212 */ /* 0x000fe400078e33ff */
[----:B------:R-:W-:-:S02]  /*34a0*/  LOP3.LUT R45, R58, R45, RZ, 0xc0, !PT ;  /* 0x0000002d3a2d7212 */ /* 0x000fc400078ec0ff */
[----:B------:R-:W-:Y:S02]  /*34b0*/  VOTE.ANY R58, PT, P3 ;  /* 0x00000000003a7806 */ /* 0x000fe400018e0100 */
[----:B------:R-:W-:Y:S02]  /*34c0*/  LOP3.LUT R45, R62, R45, RZ, 0xc0, !PT ;  /* 0x0000002d3e2d7212 */ /* 0x000fe400078ec0ff */
[----:B------:R-:W-:Y:S02]  /*34d0*/  LOP3.LUT P0, RZ, R44, 0x80, RZ, 0xc0, !PT ;  /* 0x000000802cff7812 */ /* 0x000fe4000780c0ff */
[----:B------:R-:W-:Y:S02]  /*34e0*/  VOTE.ANY R62, PT, P4 ;  /* 0x00000000003e7806 */ /* 0x000fe400020e0100 */
[----:B------:R-:W-:Y:S02]  /*34f0*/  @!P3 LOP3.LUT R58, RZ, R58, RZ, 0x33, !PT ;  /* 0x0000003aff3ab212 */ /* 0x000fe400078e33ff */
[----:B------:R-:W-:-:S02]  /*3500*/  @!P4 LOP3.LUT R62, RZ, R62, RZ, 0x33, !PT ;  /* 0x0000003eff3ec212 */ /* 0x000fc400078e33ff */
[----:B------:R-:W-:Y:S02]  /*3510*/  LOP3.LUT R45, R58, R45, RZ, 0xc0, !PT ;  /* 0x0000002d3a2d7212 */ /* 0x000fe400078ec0ff */
[----:B------:R-:W-:Y:S02]  /*3520*/  VOTE.ANY R58, PT, P5 ;  /* 0x00000000003a7806 */ /* 0x000fe400028e0100 */
[----:B------:R-:W-:Y:S02]  /*3530*/  LOP3.LUT R45, R62, R45, RZ, 0xc0, !PT ;  /* 0x0000002d3e2d7212 */ /* 0x000fe400078ec0ff */
[----:B------:R-:W-:Y:S02]  /*3540*/  VOTE.ANY R62, PT, P6 ;  /* 0x00000000003e7806 */ /* 0x000fe400030e0100 */
[----:B------:R-:W-:Y:S02]  /*3550*/  @!P5 LOP3.LUT R58, RZ, R58, RZ, 0x33, !PT ;  /* 0x0000003aff3ad212 */ /* 0x000fe400078e33ff */
[----:B------:R-:W-:-:S02]  /*3560*/  VOTE.ANY R64, PT, P0 ;  /* 0x0000000000407806 */ /* 0x000fc400000e0100 */
[----:B------:R-:W-:Y:S02]  /*3570*/  @!P6 LOP3.LUT R62, RZ, R62, RZ, 0x33, !PT ;  /* 0x0000003eff3ee212 */ /* 0x000fe400078e33ff */
[----:B------:R-:W-:Y:S01]  /*3580*/  LOP3.LUT R45, R58, R45, RZ, 0xc0, !PT ;  /* 0x0000002d3a2d7212 */ /* 0x000fe200078ec0ff */
[----:B------:R-:W-:Y:S01]  /*3590*/  IMAD.MOV.U32 R58, RZ, RZ, RZ ;  /* 0x000000ffff3a7224 */ /* 0x000fe200078e00ff */
        /* <DEDUP_REMOVED lines=13> */
.L_x_44:
[----:B------:R-:W-:Y:S05]  /*3670*/  BSYNC.RECONVERGENT B0 ;  /* 0x0000000000007941 */ /* 0x000fea0003800200 */
.L_x_43:
        /* <DEDUP_REMOVED lines=38> */
.L_x_46:
[----:B------:R-:W-:Y:S05]  /*38e0*/  BSYNC.RECONVERGENT B0 ;  /* 0x0000000000007941 */ /* 0x000fea0003800200 */
.L_x_45:
[----:B------:R-:W-:Y:S01]  /*38f0*/  R2P PR, R9, 0x7f ;  /* 0x0000007f09007804 */ /* 0x000fe20000000000 */
[----:B--2---:R2:W3:Y:S01]  /*3900*/  SHFL.IDX PT, R57, R60, R57, 0x1f ;  /* 0x00001f393c397589 */ /* 0x0044e200000e0000 */
[----:B------:R-:W-:Y:S01]  /*3910*/  BSSY.RECONVERGENT B0, `(.L_x_47) ;  /* 0x0000024000007945 */ /* 0x000fe20003800200 */
[----:B------:R-:W-:-:S10]  /*3920*/  IMAD.MOV.U32 R62, RZ, RZ, RZ ;  /* 0x000000ffff3e7224 */ /* 0x000fd400078e00ff */
[----:B------:R-:W-:Y:S02]  /*3930*/  VOTE.ANY R40, PT, P0 ;  /* 0x0000000000287806 */ /* 0x000fe400000e0100 */
[----:B0-----:R-:W-:Y:S02]  /*3940*/  VOTE.ANY R61, PT, P1 ;  /* 0x00000000003d7806 */ /* 0x001fe400008e0100 */
[----:B------:R-:W-:Y:S02]  /*3950*/  @!P0 LOP3.LUT R40, RZ, R40, RZ, 0x33, !PT ;  /* 0x00000028ff288212 */ /* 0x000fe400078e33ff */
[----:B------:R-:W-:Y:S02]  /*3960*/  @!P1 LOP3.LUT R61, RZ, R61, RZ, 0x33, !PT ;  /* 0x0000003dff3d9212 */ /* 0x000fe400078e33ff */
[----:B------:R-:W-:Y:S02]  /*3970*/  VOTE.ANY R63, PT, P2 ;  /* 0x00000000003f7806 */ /* 0x000fe400010e0100 */
[----:B------:R-:W-:-:S02]  /*3980*/  LOP3.LUT R40, R61, R40, RZ, 0xc0, !PT ;  /* 0x000000283d287212 */ /* 0x000fc400078ec0ff */
[----:B------:R-:W-:Y:S02]  /*3990*/  VOTE.ANY R61, PT, P3 ;  /* 0x00000000003d7806 */ /* 0x000fe400018e0100 */
[----:B------:R-:W-:Y:S02]  /*39a0*/  @!P2 LOP3.LUT R63, RZ, R63, RZ, 0x33, !PT ;  /* 0x0000003fff3fa212 */ /* 0x000fe400078e33ff */
[----:B------:R-:W-:Y:S02]  /*39b0*/  @!P3 LOP3.LUT R61, RZ, R61, RZ, 0x33, !PT ;  /* 0x0000003dff3db212 */ /* 0x000fe400078e33ff */
[----:B------:R-:W-:Y:S02]  /*39c0*/  LOP3.LUT R40, R63, R40, RZ, 0xc0, !PT ;  /* 0x000000283f287212 */ /* 0x000fe400078ec0ff */
[----:B------:R-:W-:Y:S02]  /*39d0*/  LOP3.LUT P0, RZ, R9, 0x80, RZ, 0xc0, !PT ;  /* 0x0000008009ff7812 */ /* 0x000fe4000780c0ff */
[----:B------:R-:W-:-:S02]  /*39e0*/  VOTE.ANY R63, PT, P4 ;  /* 0x00000000003f7806 */ /* 0x000fc400020e0100 */
[----:B------:R-:W-:Y:S02]  /*39f0*/  LOP3.LUT R40, R61, R40, RZ, 0xc0, !PT ;  /* 0x000000283d287212 */ /* 0x000fe400078ec0ff */
[----:B------:R-:W-:Y:S02]  /*3a00*/  VOTE.ANY R61, PT, P5 ;  /* 0x00000000003d7806 */ /* 0x000fe400028e0100 */
[----:B------:R-:W-:Y:S02]  /*3a10*/  @!P4 LOP3.LUT R63, RZ, R63, RZ, 0x33, !PT ;  /* 0x0000003fff3fc212 */ /* 0x000fe400078e33ff */
[----:B------:R-:W-:Y:S02]  /*3a20*/  @!P5 LOP3.LUT R61, RZ, R61, RZ, 0x33, !PT ;  /* 0x0000003dff3dd212 */ /* 0x000fe400078e33ff */
[----:B------:R-:W-:Y:S02]  /*3a30*/  LOP3.LUT R40, R63, R40, RZ, 0xc0, !PT ;  /* 0x000000283f287212 */ /* 0x000fe400078ec0ff */
[----:B------:R-:W-:-:S02]  /*3a40*/  VOTE.ANY R63, PT, P6 ;  /* 0x00000000003f7806 */ /* 0x000fc400030e0100 */
[----:B------:R-:W-:Y:S02]  /*3a50*/  LOP3.LUT R40, R61, R40, RZ, 0xc0, !PT ;  /* 0x000000283d287212 */ /* 0x000fe400078ec0ff */
[----:B------:R-:W-:Y:S02]  /*3a60*/  VOTE.ANY R61, PT, P0 ;  /* 0x00000000003d7806 */ /* 0x000fe400000e0100 */
[----:B------:R-:W-:Y:S02]  /*3a70*/  @!P6 LOP3.LUT R63, RZ, R63, RZ, 0x33, !PT ;  /* 0x0000003fff3fe212 */ /* 0x000fe400078e33ff */
        /* <DEDUP_REMOVED lines=13> */
.L_x_48:
[----:B------:R-:W-:Y:S05]  /*3b50*/  BSYNC.RECONVERGENT B0 ;  /* 0x0000000000007941 */ /* 0x000fea0003800200 */
.L_x_47:
[----:B------:R-:W-:Y:S01]  /*3b60*/  R2P PR, R8, 0x7f ;  /* 0x0000007f08007804 */ /* 0x000fe20000000000 */
[----:B--2---:R2:W3:Y:S01]  /*3b70*/  SHFL.IDX PT, R61, R62, R61, 0x1f ;  /* 0x00001f3d3e3d7589 */ /* 0x0044e200000e0000 */
[----:B------:R-:W-:Y:S11]  /*3b80*/  BSSY.RECONVERGENT B0, `(.L_x_49) ;  /* 0x0000024000007945 */ /* 0x000ff60003800200 */
[----:B0-----:R-:W-:-:S02]  /*3b90*/  VOTE.ANY R9, PT, P0 ;  /* 0x0000000000097806 */ /* 0x001fc400000e0100 */
[----:B------:R-:W-:Y:S02]  /*3ba0*/  VOTE.ANY R60, PT, P1 ;  /* 0x00000000003c7806 */ /* 0x000fe400008e0100 */
[----:B------:R-:W-:Y:S02]  /*3bb0*/  @!P0 LOP3.LUT R9, RZ, R9, RZ, 0x33, !PT ;  /* 0x00000009ff098212 */ /* 0x000fe400078e33ff */
[----:B------:R-:W-:Y:S02]  /*3bc0*/  @!P1 LOP3.LUT R60, RZ, R60, RZ, 0x33, !PT ;  /* 0x0000003cff3c9212 */ /* 0x000fe400078e33ff */
[----:B------:R-:W-:Y:S02]  /*3bd0*/  VOTE.ANY R64, PT, P2 ;  /* 0x0000000000407806 */ /* 0x000fe400010e0100 */
[----:B------:R-:W-:Y:S02]  /*3be0*/  LOP3.LUT R9, R60, R9, RZ, 0xc0, !PT ;  /* 0x000000093c097212 */ /* 0x000fe400078ec0ff */
[----:B------:R-:W-:-:S02]  /*3bf0*/  @!P2 LOP3.LUT R64, RZ, R64, RZ, 0x33, !PT ;  /* 0x00000040ff40a212 */ /* 0x000fc400078e33ff */
[----:B------:R-:W-:Y:S02]  /*3c00*/  VOTE.ANY R60, PT, P3 ;  /* 0x00000000003c7806 */ /* 0x000fe400018e0100 */
[----:B------:R-:W-:Y:S02]  /*3c10*/  LOP3.LUT R9, R64, R9, RZ, 0xc0, !PT ;  /* 0x0000000940097212 */ /* 0x000fe400078ec0ff */
[----:B------:R-:W-:Y:S02]  /*3c20*/  @!P3 LOP3.LUT R60, RZ, R60, RZ, 0x33, !PT ;  /* 0x0000003cff3cb212 */ /* 0x000fe400078e33ff */
[----:B------:R-:W-:Y:S02]  /*3c30*/  LOP3.LUT P0, RZ, R8, 0x80, RZ, 0xc0, !PT ;  /* 0x0000008008ff7812 */ /* 0x000fe4000780c0ff */
[----:B------:R-:W-:Y:S02]  /*3c40*/  LOP3.LUT R9, R60, R9, RZ, 0xc0, !PT ;  /* 0x000000093c097212 */ /* 0x000fe400078ec0ff */
[----:B------:R-:W-:-:S02]  /*3c50*/  VOTE.ANY R60, PT, P4 ;  /* 0x00000000003c7806 */ /* 0x000fc400020e0100 */
[----:B------:R-:W-:Y:S02]  /*3c60*/  VOTE.ANY R64, PT, P5 ;  /* 0x0000000000407806 */ /* 0x000fe400028e0100 */
[----:B------:R-:W-:Y:S02]  /*3c70*/  @!P4 LOP3.LUT R60, RZ, R60, RZ, 0x33, !PT ;  /* 0x0000003cff3cc212 */ /* 0x000fe400078e33ff */
[----:B------:R-:W-:Y:S02]  /*3c80*/  @!P5 LOP3.LUT R64, RZ, R64, RZ, 0x33, !PT ;  /* 0x00000040ff40d212 */ /* 0x000fe400078e33ff */
[----:B------:R-:W-:Y:S02]  /*3c90*/  LOP3.LUT R9, R60, R9, RZ, 0xc0, !PT ;  /* 0x000000093c097212 */ /* 0x000fe400078ec0ff */
[----:B------:R-:W-:Y:S02]  /*3ca0*/  VOTE.ANY R60, PT, P6 ;  /* 0x00000000003c7806 */ /* 0x000fe400030e0100 */
[----:B------:R-:W-:-:S02]  /*3cb0*/  LOP3.LUT R9, R64, R9, RZ, 0xc0, !PT ;  /* 0x0000000940097212 */ /* 0x000fc400078ec0ff */
[----:B------:R-:W-:Y:S02]  /*3cc0*/  @!P6 LOP3.LUT R60, RZ, R60, RZ, 0x33, !PT ;  /* 0x0000003cff3ce212 */ /* 0x000fe400078e33ff */
[----:B------:R-:W-:Y:S02]  /*3cd0*/  VOTE.ANY R64, PT, P0 ;  /* 0x0000000000407806 */ /* 0x000fe400000e0100 */
[----:B------:R-:W-:Y:S01]  /*3ce0*/  LOP3.LUT R9, R60, R9, RZ, 0xc0, !PT ;  /* 0x000000093c097212 */ /* 0x000fe200078ec0ff */
[----:B------:R-:W-:Y:S01]  /*3cf0*/  IMAD.MOV.U32 R60, RZ, RZ, RZ ;  /* 0x000000ffff3c7224 */ /* 0x000fe200078e00ff */
[----:B------:R-:W-:-:S04]  /*3d00*/  @!P0 LOP3.LUT R64, RZ, R64, RZ, 0x33, !PT ;  /* 0x00000040ff408212 */ /* 0x000fc800078e33ff */
        /* <DEDUP_REMOVED lines=11> */
.L_x_50:
[----:B------:R-:W-:Y:S05]  /*3dc0*/  BSYNC.RECONVERGENT B0 ;  /* 0x0000000000007941 */ /* 0x000fea0003800200 */
.L_x_49:
[----:B------:R-:W-:Y:S01]  /*3dd0*/  R2P PR, R7, 0x7f ;  /* 0x0000007f07007804 */ /* 0x000fe20000000000 */
[----:B--2---:R2:W3:Y:S01]  /*3de0*/  SHFL.IDX PT, R60, R60, R63, 0x1f ;  /* 0x00001f3f3c3c7589 */ /* 0x0044e200000e0000 */
[----:B------:R-:W-:Y:S01]  /*3df0*/  BSSY.RECONVERGENT B0, `(.L_x_51) ;  /* 0x0000024000007945 */ /* 0x000fe20003800200 */
[----:B------:R-:W-:-:S10]  /*3e00*/  IMAD.MOV.U32 R62, RZ, RZ, RZ ;  /* 0x000000ffff3e7224 */ /* 0x000fd400078e00ff */
[----:B0-----:R-:W-:Y:S02]  /*3e10*/  VOTE.ANY R8, PT, P0 ;  /* 0x0000000000087806 */ /* 0x001fe400000e0100 */
[----:B------:R-:W-:Y:S02]  /*3e20*/  VOTE.ANY R65, PT, P1 ;  /* 0x0000000000417806 */ /* 0x000fe400008e0100 */
[----:B------:R-:W-:Y:S02]  /*3e30*/  @!P0 LOP3.LUT R8, RZ, R8, RZ, 0x33, !PT ;  /* 0x00000008ff088212 */ /* 0x000fe400078e33ff */
[----:B------:R-:W-:Y:S02]  /*3e40*/  @!P1 LOP3.LUT R65, RZ, R65, RZ, 0x33, !PT ;  /* 0x00000041ff419212 */ /* 0x000fe400078e33ff */
[----:B------:R-:W-:Y:S02]  /*3e50*/  LOP3.LUT P0, RZ, R7, 0x80, RZ, 0xc0, !PT ;  /* 0x0000008007ff7812 */ /* 0x000fe4000780c0ff */
[----:B------:R-:W-:-:S02]  /*3e60*/  LOP3.LUT R8, R65, R8, RZ, 0xc0, !PT ;  /* 0x0000000841087212 */ /* 0x000fc400078ec0ff */
[----:B------:R-:W-:-:S04]  /*3e70*/  VOTE.ANY R65, PT, P2 ;  /* 0x0000000000417806 */ /* 0x000fc800010e0100 */
[----:B------:R-:W-:-:S04]  /*3e80*/  @!P2 LOP3.LUT R65, RZ, R65, RZ, 0x33, !PT ;  /* 0x00000041ff41a212 */ /* 0x000fc800078e33ff */
[----:B------:R-:W-:Y:S02]  /*3e90*/  LOP3.LUT R8, R65, R8, RZ, 0xc0, !PT ;  /* 0x0000000841087212 */ /* 0x000fe400078ec0ff */
        /* <DEDUP_REMOVED lines=25> */
.L_x_52:
[----:B------:R-:W-:Y:S05]  /*4030*/  BSYNC.RECONVERGENT B0 ;  /* 0x0000000000007941 */ /* 0x000fea0003800200 */
.L_x_51:
[----:B------:R-:W-:Y:S01]  /*4040*/  R2P PR, R6, 0x7f ;  /* 0x0000007f06007804 */ /* 0x000fe20000000000 */
[----:B--2---:R2:W3:Y:S01]  /*4050*/  SHFL.IDX PT, R65, R62, R65, 0x1f ;  /* 0x00001f413e417589 */ /* 0x0044e200000e0000 */
[----:B------:R-:W-:Y:S11]  /*4060*/  BSSY.RECONVERGENT B0, `(.L_x_53) ;  /* 0x0000024000007945 */ /* 0x000ff60003800200 */
[----:B0-----:R-:W-:-:S02]  /*4070*/  VOTE.ANY R7, PT, P0 ;  /* 0x0000000000077806 */ /* 0x001fc400000e0100 */
[----:B------:R-:W-:Y:S02]  /*4080*/  VOTE.ANY R64, PT, P1 ;  /* 0x0000000000407806 */ /* 0x000fe400008e0100 */
[----:B------:R-:W-:Y:S02]  /*4090*/  @!P0 LOP3.LUT R7, RZ, R7, RZ, 0x33, !PT ;  /* 0x00000007ff078212 */ /* 0x000fe400078e33ff */
[----:B------:R-:W-:Y:S02]  /*40a0*/  @!P1 LOP3.LUT R64, RZ, R64, RZ, 0x33, !PT ;  /* 0x00000040ff409212 */ /* 0x000fe400078e33ff */
[----:B------:R-:W-:Y:S02]  /*40b0*/  LOP3.LUT P0, RZ, R6, 0x80, RZ, 0xc0, !PT ;  /* 0x0000008006ff7812 */ /* 0x000fe4000780c0ff */
        /* <DEDUP_REMOVED lines=18> */
[----:B------:R-:W-:Y:S01]  /*41e0*/  LOP3.LUT R67, R64, R7, RZ, 0xc0, !PT ;  /* 0x0000000740437212 */ /* 0x000fe200078ec0ff */
[----:B------:R-:W-:-:S03]  /*41f0*/  IMAD.MOV.U32 R64, RZ, RZ, RZ ;  /* 0x000000ffff407224 */ /* 0x000fc600078e00ff */
        /* <DEDUP_REMOVED lines=10> */
.L_x_54:
[----:B------:R-:W-:Y:S05]  /*42a0*/  BSYNC.RECONVERGENT B0 ;  /* 0x0000000000007941 */ /* 0x000fea0003800200 */
.L_x_53:
        /* <DEDUP_REMOVED lines=28> */
[----:B------:R-:W0:Y:S02]  /*4470*/  FLO.U32 R69, R67 ;  /* 0x0000004300457300 */ /* 0x000e2400000e0000 */
[----:B0-----:R-:W-:Y:S02]  /*4480*/  ISETP.NE.AND P0, PT, R42, R69, PT ;  /* 0x000000452a00720c */ /* 0x001fe40003f05270 */
[----:B------:R-:W-:-:S06]  /*4490*/  LOP3.LUT R42, R48, R67, RZ, 0xc0, !PT ;  /* 0x00000043302a7212 */ /* 0x000fcc00078ec0ff */
[----:B------:R-:W0:Y:S05]  /*44a0*/  POPC R42, R42 ;  /* 0x0000002a002a7309 */ /* 0x000e2a0000000000 */
[----:B--23--:R-:W-:Y:S05]  /*44b0*/  @P0 BRA `(.L_x_56) ;  /* 0x0000000000140947 */ /* 0x00cfea0003800000 */
[----:B------:R-:W-:-:S05]  /*44c0*/  IMAD.SHL.U32 R6, R19, 0x20, RZ ;  /* 0x0000002013067824 */ /* 0x000fca00078e00ff */
[----:B------:R-:W-:-:S05]  /*44d0*/  LOP3.LUT R6, R6, 0x7c00, RZ, 0xc0, !PT ;  /* 0x00007c0006067812 */ /* 0x000fca00078ec0ff */
[----:B------:R-:W-:-:S04]  /*44e0*/  IMAD.IADD R6, R41, 0x1, R6 ;  /* 0x0000000129067824 */ /* 0x000fc800078e0206 */
[----:B------:R-:W-:-:S05]  /*44f0*/  IMAD R5, R5, 0x4, R6 ;  /* 0x0000000405057824 */ /* 0x000fca00078e0206 */
[----:B0-----:R2:W3:Y:S02]  /*4500*/  ATOMS.ADD R6, [R5], R42 ;  /* 0x0000002a0506738c */ /* 0x0014e40000000000 */
.L_x_56:
[----:B------:R-:W-:Y:S05]  /*4510*/  BSYNC.RECONVERGENT B0 ;  /* 0x0000000000007941 */ /* 0x000fea0003800200 */
.L_x_55:
[----:B------:R-:W-:Y:S01]  /*4520*/  BAR.SYNC.DEFER_BLOCKING 0x0 ;  /* 0x0000000000007b1d */ /* 0x000fe20000010000 */
[----:B------:R-:W-:Y:S01]  /*4530*/  ISETP.NE.AND P0, PT, R59, RZ, PT ;  /* 0x000000ff3b00720c */ /* 0x000fe20003f05270 */
[----:B-1----:R-:W-:Y:S02]  /*4540*/  IMAD.IADD R50, R47, 0x1, R50 ;  /* 0x000000012f327824 */ /* 0x002fe400078e0232 */
[----:B------:R-:W-:Y:S02]  /*4550*/  IMAD.IADD R52, R49, 0x1, R52 ;  /* 0x0000000131347824 */ /* 0x000fe400078e0234 */
[----:B------:R-:W-:Y:S01]  /*4560*/  IMAD.IADD R54, R51, 0x1, R54 ;  /* 0x0000000133367824 */ /* 0x000fe200078e0236 */
[----:B------:R-:W-:Y:S01]  /*4570*/  BSSY B1, `(.L_x_57) ;  /* 0x0000057000017945 */ /* 0x000fe20003800000 */
[----:B---3--:R1:W0:Y:S01]  /*4580*/  SHFL.IDX PT, R59, R6, R69, 0x1f ;  /* 0x00001f45063b7589 */ /* 0x00822200000e0000 */
[--C-:B--2---:R-:W-:Y:S02]  /*4590*/  IMAD R5, R50, 0x8, R41.reuse ;  /* 0x0000000832057824 */ /* 0x104fe400078e0229 */
[----:B------:R-:W-:-:S02]  /*45a0*/  IMAD R7, R54, 0x8, R41 ;  /* 0x0000000836077824 */ /* 0x000fc400078e0229 */
[----:B------:R-:W-:Y:S02]  /*45b0*/  IMAD.IADD R56, R53, 0x1, R56 ;  /* 0x0000000135387824 */ /* 0x000fe400078e0238 */
[----:B------:R-:W-:Y:S02]  /*45c0*/  IMAD.IADD R46, R46, 0x1, R55 ;  /* 0x000000012e2e7824 */ /* 0x000fe400078e0237 */
[----:B------:R-:W-:Y:S02]  /*45d0*/  IMAD.IADD R48, R8, 0x1, R65 ;  /* 0x0000000108307824 */ /* 0x000fe400078e0241 */
[--C-:B-1----:R-:W-:Y:S02]  /*45e0*/  IMAD R6, R52, 0x8, R41.reuse ;  /* 0x0000000834067824 */ /* 0x102fe400078e0229 */
[----:B------:R-:W-:Y:S02]  /*45f0*/  IMAD.IADD R60, R9, 0x1, R60 ;  /* 0x00000001093c7824 */ /* 0x000fe400078e023c */
[--C-:B------:R-:W-:Y:S01]  /*4600*/  IMAD R8, R56, 0x8, R41.reuse ;  /* 0x0000000838087824 */ /* 0x100fe200078e0229 */
[----:B------:R-:W-:Y:S01]  /*4610*/  STS.64 [R5+-0x8], R36 ;  /* 0xfffff82405007388 */ /* 0x000fe20000000a00 */
[----:B------:R-:W-:-:S02]  /*4620*/  IMAD R9, R46, 0x8, R41 ;  /* 0x000000082e097824 */ /* 0x000fc400078e0229 */
[----:B------:R-:W-:Y:S01]  /*4630*/  IMAD.IADD R58, R45, 0x1, R58 ;  /* 0x000000012d3a7824 */ /* 0x000fe200078e023a */
[----:B------:R-:W-:Y:S01]  /*4640*/  STS.64 [R6+-0x8], R34 ;  /* 0xfffff82206007388 */ /* 0x000fe20000000a00 */
[----:B------:R-:W-:Y:S02]  /*4650*/  IMAD.IADD R44, R44, 0x1, R57 ;  /* 0x000000012c2c7824 */ /* 0x000fe400078e0239 */
[----:B------:R-:W-:Y:S01]  /*4660*/  IMAD.IADD R40, R40, 0x1, R61 ;  /* 0x0000000128287824 */ /* 0x000fe200078e023d */
[----:B------:R1:W-:Y:S01]  /*4670*/  STS.64 [R7+-0x8], R32 ;  /* 0xfffff82007007388 */ /* 0x0003e20000000a00 */
[----:B------:R-:W-:Y:S02]  /*4680*/  IMAD.IADD R64, R63, 0x1, R64 ;  /* 0x000000013f407824 */ /* 0x000fe400078e0240 */
[----:B------:R-:W-:Y:S02]  /*4690*/  IMAD R63, R48, 0x8, R41 ;  /* 0x00000008303f7824 */ /* 0x000fe400078e0229 */
[----:B0-----:R-:W-:-:S02]  /*46a0*/  IMAD.IADD R42, R42, 0x1, R59 ;  /* 0x000000012a2a7824 */ /* 0x001fc400078e023b */
[--C-:B------:R-:W-:Y:S02]  /*46b0*/  IMAD R67, R64, 0x8, R41.reuse ;  /* 0x0000000840437824 */ /* 0x100fe400078e0229 */
[----:B------:R-:W-:Y:S02]  /*46c0*/  IMAD R65, R42, 0x8, R41 ;  /* 0x000000082a417824 */ /* 0x000fe400078e0229 */
[----:B-1----:R-:W-:Y:S02]  /*46d0*/  IMAD.MOV.U32 R32, RZ, RZ, R10 ;  /* 0x000000ffff207224 */ /* 0x002fe400078e000a */
[----:B------:R-:W-:Y:S02]  /*46e0*/  IMAD.MOV.U32 R33, RZ, RZ, R11 ;  /* 0x000000ffff217224 */ /* 0x000fe400078e000b */
[--C-:B------:R-:W-:Y:S02]  /*46f0*/  IMAD R10, R58, 0x8, R41.reuse ;  /* 0x000000083a0a7824 */ /* 0x100fe400078e0229 */
[----:B------:R-:W-:Y:S01]  /*4700*/  IMAD R11, R44, 0x8, R41 ;  /* 0x000000082c0b7824 */ /* 0x000fe200078e0229 */
[----:B------:R-:W-:Y:S04]  /*4710*/  STS.64 [R8+-0x8], R32 ;  /* 0xfffff82008007388 */ /* 0x000fe80000000a00 */
[----:B------:R0:W-:Y:S02]  /*4720*/  STS.64 [R9+-0x8], R30 ;  /* 0xfffff81e09007388 */ /* 0x0001e40000000a00 */
[----:B0-----:R-:W-:-:S02]  /*4730*/  IMAD.MOV.U32 R30, RZ, RZ, R12 ;  /* 0x000000ffff1e7224 */ /* 0x001fc400078e000c */
[----:B------:R-:W-:Y:S02]  /*4740*/  IMAD.MOV.U32 R31, RZ, RZ, R13 ;  /* 0x000000ffff1f7224 */ /* 0x000fe400078e000d */
[--C-:B------:R-:W-:Y:S02]  /*4750*/  IMAD R12, R40, 0x8, R41.reuse ;  /* 0x00000008280c7824 */ /* 0x100fe400078e0229 */
[----:B------:R-:W-:Y:S01]  /*4760*/  IMAD R13, R60, 0x8, R41 ;  /* 0x000000083c0d7824 */ /* 0x000fe200078e0229 */
[----:B------:R-:W-:Y:S04]  /*4770*/  STS.64 [R10+-0x8], R30 ;  /* 0xfffff81e0a007388 */ /* 0x000fe80000000a00 */
[----:B------:R-:W-:Y:S04]  /*4780*/  STS.64 [R11+-0x8], R28 ;  /* 0xfffff81c0b007388 */ /* 0x000fe80000000a00 */
[----:B------:R-:W-:Y:S04]  /*4790*/  STS.64 [R12+-0x8], R26 ;  /* 0xfffff81a0c007388 */ /* 0x000fe80000000a00 */
[----:B------:R-:W-:Y:S04]  /*47a0*/  STS.64 [R13+-0x8], R24 ;  /* 0xfffff8180d007388 */ /* 0x000fe80000000a00 */
[----:B------:R0:W-:Y:S04]  /*47b0*/  STS.64 [R63+-0x8], R22 ;  /* 0xfffff8163f007388 */ /* 0x0001e80000000a00 */
[----:B------:R1:W-:Y:S01]  /*47c0*/  STS.64 [R67+-0x8], R16 ;  /* 0xfffff81043007388 */ /* 0x0003e20000000a00 */
[----:B0-----:R-:W-:-:S02]  /*47d0*/  IMAD.MOV.U32 R22, RZ, RZ, R14 ;  /* 0x000000ffff167224 */ /* 0x001fc400078e000e */
[----:B------:R-:W-:Y:S02]  /*47e0*/  IMAD.MOV.U32 R23, RZ, RZ, R15 ;  /* 0x000000ffff177224 */ /* 0x000fe400078e000f */
[----:B------:R-:W-:-:S03]  /*47f0*/  IMAD R14, R19, 0x8, R41 ;  /* 0x00000008130e7824 */ /* 0x000fc600078e0229 */
[----:B------:R1:W-:Y:S01]  /*4800*/  STS.64 [R65+-0x8], R22 ;  /* 0xfffff81641007388 */ /* 0x0003e20000000a00 */
[----:B------:R-:W-:Y:S05]  /*4810*/  @P0 BRA `(.L_x_58) ;  /* 0x0000000000b00947 */ /* 0x000fea0003800000 */
[----:B------:R-:W1:Y:S02]  /*4820*/  LDCU.64 UR6, c[0x0][0x398] ;  /* 0x00007300ff0677ac */ /* 0x000e640008000a00 */
[----:B-1----:R-:W-:-:S04]  /*4830*/  LEA R22, P0, R19, UR6, 0x3 ;  /* 0x0000000613167c11 */ /* 0x002fc8000f8018ff */
[----:B------:R-:W-:-:S05]  /*4840*/  LEA.HI.X R23, R19, UR7, RZ, 0x3, P0 ;  /* 0x0000000713177c11 */ /* 0x000fca00080f1cff */
[----:B------:R-:W2:Y:S01]  /*4850*/  LDG.E.64 R16, desc[UR8][R22.64] ;  /* 0x0000000816107981 */ /* 0x000ea2000c1e1b00 */
[----:B------:R-:W-:Y:S02]  /*4860*/  SHF.R.S32.HI R15, RZ, 0x1f, R43 ;  /* 0x0000001fff0f7819 */ /* 0x000fe4000001142b */
[----:B--2---:R-:W-:-:S05]  /*4870*/  IADD3 R16, P0, PT, -R43, R16, RZ ;  /* 0x000000102b107210 */ /* 0x004fca0007f1e1ff */
[----:B------:R-:W-:Y:S01]  /*4880*/  IMAD.X R17, R17, 0x1, ~R15, P0 ;  /* 0x0000000111117824 */ /* 0x000fe200000e0e0f */
[----:B------:R-:W-:Y:S01]  /*4890*/  ISETP.GE.AND P0, PT, R4, 0x1, PT ;  /* 0x000000010400780c */ /* 0x000fe20003f06270 */
[----:B------:R-:W-:-:S03]  /*48a0*/  IMAD.MOV.U32 R15, RZ, RZ, R38 ;  /* 0x000000ffff0f7224 */ /* 0x000fc600078e0026 */
[----:B------:R0:W-:Y:S09]  /*48b0*/  STS.64 [R14+0x9000], R16 ;  /* 0x009000100e007388 */ /* 0x0001f20000000a00 */
[----:B------:R-:W-:Y:S05]  /*48c0*/  @!P0 BRA `(.L_x_59) ;  /* 0x00000000006c8947 */ /* 0x000fea0003800000 */
[----:B------:R-:W-:Y:S01]  /*48d0*/  BSSY B0, `(.L_x_60) ;  /* 0x0000019000007945 */ /* 0x000fe20003800000 */
[----:B------:R-:W-:Y:S02]  /*48e0*/  IMAD.MOV.U32 R22, RZ, RZ, -0x1 ;  /* 0xffffffffff167424 */ /* 0x000fe400078e00ff */
[----:B------:R-:W-:Y:S02]  /*48f0*/  IMAD.MOV.U32 R23, RZ, RZ, R4 ;  /* 0x000000ffff177224 */ /* 0x000fe400078e0004 */
[----:B------:R-:W-:-:S07]  /*4900*/  IMAD.MOV.U32 R15, RZ, RZ, R38 ;  /* 0x000000ffff0f7224 */ /* 0x000fce00078e0026 */
.L_x_64:
[----:B0-----:R-:W0:Y:S01]  /*4910*/  LDC.64 R16, c[0x0][0x380] ;  /* 0x0000e000ff107b82 */ /* 0x001e220000000a00 */
[----:B------:R-:W-:Y:S01]  /*4920*/  VIADD R27, R23, 0xffffffff ;  /* 0xffffffff171b7836 */ /* 0x000fe20000000000 */
[----:B------:R-:W-:Y:S03]  /*4930*/  BSSY B2, `(.L_x_61) ;  /* 0x0000008000027945 */ /* 0x000fe60003800000 */
[----:B------:R-:W-:-:S04]  /*4940*/  IMAD R25, R27, 0x100, R19 ;  /* 0x000001001b197824 */ /* 0x000fc800078e0213 */
[----:B0-----:R-:W-:-:S07]  /*4950*/  IMAD.WIDE R16, R25, 0x4, R16 ;  /* 0x0000000419107825 */ /* 0x001fce00078e0210 */
.L_x_62:
[----:B------:R-:W-:Y:S05]  /*4960*/  YIELD ;  /* 0x0000000000007946 */ /* 0x000fea0003800000 */
[----:B------:R0:W-:Y:S06]  /*4970*/  MEMBAR.SC.CTA ;  /* 0x0000000000007992 */ /* 0x0001ec0000000000 */
[----:B0-----:R-:W2:Y:S02]  /*4980*/  LDG.E.STRONG.SYS R24, desc[UR8][R16.64] ;  /* 0x0000000810187981 */ /* 0x001ea4000c1f5900 */
[----:B--2---:R-:W-:-:S13]  /*4990*/  ISETP.NE.AND P0, PT, R24, RZ, PT ;  /* 0x000000ff1800720c */ /* 0x004fda0003f05270 */
[----:B------:R-:W-:Y:S05]  /*49a0*/  @!P0 BRA `(.L_x_62) ;  /* 0xfffffffc00ec8947 */ /* 0x000fea000383ffff */
[----:B------:R-:W-:Y:S05]  /*49b0*/  BSYNC B2 ;  /* 0x0000000000027941 */ /* 0x000fea0003800000 */
.L_x_61:
[----:B------:R-:W-:Y:S01]  /*49c0*/  BSSY.RECONVERGENT B2, `(.L_x_63) ;  /* 0x0000006000027945 */ /* 0x000fe20003800200 */
[C---:B------:R-:W-:Y:S02]  /*49d0*/  ISETP.GT.AND P0, PT, R24.reuse, -0x1, PT ;  /* 0xffffffff1800780c */ /* 0x040fe40003f04270 */
[----:B------:R-:W-:Y:S01]  /*49e0*/  LOP3.LUT R24, R24, 0x3fffffff, RZ, 0xc0, !PT ;  /* 0x3fffffff18187812 */ /* 0x000fe200078ec0ff */
[----:B------:R-:W-:Y:S05]  /*49f0*/  WARPSYNC.EXCLUSIVE R22 ;  /* 0x0000000016007348 */ /* 0x000fea0003a00000 */
[----:B------:R-:W-:-:S05]  /*4a00*/  IMAD.IADD R15, R24, 0x1, R15 ;  /* 0x00000001180f7824 */ /* 0x000fca00078e020f */
[----:B------:R-:W-:-:S07]  /*4a10*/  VOTE.ANY R22, PT, P0 ;  /* 0x0000000000167806 */ /* 0x000fce00000e0100 */
[----:B------:R-:W-:Y:S05]  /*4a20*/  BSYNC.RECONVERGENT B2 ;  /* 0x0000000000027941 */ /* 0x000fea0003800200 */
.L_x_63:
[----:B------:R-:W-:Y:S01]  /*4a30*/  ISETP.GT.U32.AND P1, PT, R23, 0x1, PT ;  /* 0x000000011700780c */ /* 0x000fe20003f24070 */
[----:B------:R-:W-:-:S12]  /*4a40*/  IMAD.MOV.U32 R23, RZ, RZ, R27 ;  /* 0x000000ffff177224 */ /* 0x000fd800078e001b */
[----:B------:R-:W-:Y:S05]  /*4a50*/  @P0 BRA P1, `(.L_x_64) ;  /* 0xfffffffc00ac0947 */ /* 0x000fea000083ffff */
[----:B------:R-:W-:Y:S05]  /*4a60*/  BSYNC B0 ;  /* 0x0000000000007941 */ /* 0x000fea0003800000 */
.L_x_60:
[----:B------:R1:W2:Y:S02]  /*4a70*/  LDS.64 R16, [R14+0x9000] ;  /* 0x009000000e107984 */ /* 0x0002a40000000a00 */
.L_x_59:
[C---:B------:R-:W-:Y:S01]  /*4a80*/  IMAD.IADD R23, R15.reuse, 0x1, -R38 ;  /* 0x000000010f177824 */ /* 0x040fe200078e0a26 */
[----:B------:R-:W-:-:S04]  /*4a90*/  LOP3.LUT R15, R15, 0x80000000, RZ, 0xfc, !PT ;  /* 0x800000000f0f7812 */ /* 0x000fc800078efcff */
[C---:B0-2---:R-:W-:Y:S01]  /*4aa0*/  IADD3 R16, P0, PT, R23.reuse, R16, RZ ;  /* 0x0000001017107210 */ /* 0x045fe20007f1e0ff */
[----:B------:R0:W-:Y:S03]  /*4ab0*/  STG.E.STRONG.SYS desc[UR8][R20.64], R15 ;  /* 0x0000000f14007986 */ /* 0x0001e6000c115908 */
[----:B------:R-:W-:-:S05]  /*4ac0*/  LEA.HI.X.SX32 R17, R23, R17, 0x1, P0 ;  /* 0x0000001117117211 */ /* 0x000fca00000f0eff */
[----:B------:R0:W-:Y:S04]  /*4ad0*/  STS.64 [R14+0x9000], R16 ;  /* 0x009000100e007388 */ /* 0x0001e80000000a00 */
.L_x_58:
[----:B------:R-:W-:Y:S05]  /*4ae0*/  BSYNC B1 ;  /* 0x0000000000017941 */ /* 0x000fea0003800000 */
.L_x_57:
[----:B-1----:R-:W1:Y:S08]  /*4af0*/  LDC R22, c[0x0][0x3c0] ;  /* 0x0000f000ff167b82 */ /* 0x002e700000000800 */
[----:B0-----:R-:W0:Y:S01]  /*4b00*/  LDC.64 R20, c[0x0][0x390] ;  /* 0x0000e400ff147b82 */ /* 0x001e220000000a00 */
[----:B-1----:R-:W-:Y:S02]  /*4b10*/  ISETP.GE.AND P0, PT, R39, R22, PT ;  /* 0x000000162700720c */ /* 0x002fe40003f06270 */
[----:B0-----:R-:W-:-:S04]  /*4b20*/  ISETP.EQ.U32.AND P1, PT, R20, RZ, PT ;  /* 0x000000ff1400720c */ /* 0x001fc80003f22070 */
[----:B------:R-:W-:-:S04]  /*4b30*/  ISETP.EQ.OR.EX P0, PT, R21, RZ, !P0, P1 ;  /* 0x000000ff1500720c */ /* 0x000fc80004702710 */
[----:B------:R-:W-:-:S13]  /*4b40*/  ISETP.GT.U32.OR P0, PT, R19, 0xff, P0 ;  /* 0x000000ff1300780c */ /* 0x000fda0000704470 */
[----:B------:R-:W-:Y:S05]  /*4b50*/  @P0 BRA `(.L_x_65) ;  /* 0x0000000000200947 */ /* 0x000fea0003800000 */
[----:B------:R-:W0:Y:S01]  /*4b60*/  LDS.64 R16, [R14+0x9000] ;  /* 0x009000000e107984 */ /* 0x000e220000000a00 */
[C---:B------:R-:W-:Y:S02]  /*4b70*/  LEA R20, P2, R19.reuse, R20, 0x3 ;  /* 0x0000001413147211 */ /* 0x040fe400078418ff */
[--C-:B------:R-:W-:Y:S02]  /*4b80*/  SHF.R.S32.HI R15, RZ, 0x1f, R38.reuse ;  /* 0x0000001fff0f7819 */ /* 0x100fe40000011426 */
[----:B------:R-:W-:Y:S02]  /*4b90*/  LEA.HI.X R21, R19, R21, RZ, 0x3, P2 ;  /* 0x0000001513157211 */ /* 0x000fe400010f1cff */
[----:B0-----:R-:W-:Y:S02]  /*4ba0*/  IADD3 R16, P0, P1, R16, R43, R38 ;  /* 0x0000002b10107210 */ /* 0x001fe4000791e026 */
[----:B------:R-:W-:-:S04]  /*4bb0*/  SHF.R.S32.HI R43, RZ, 0x1f, R43 ;  /* 0x0000001fff2b7819 */ /* 0x000fc8000001142b */
[----:B------:R-:W-:-:S05]  /*4bc0*/  IADD3.X R17, PT, PT, R17, R43, R15, P0, P1 ;  /* 0x0000002b11117210 */ /* 0x000fca00007e240f */
[----:B------:R0:W-:Y:S02]  /*4bd0*/  STG.E.64 desc[UR8][R20.64], R16 ;  /* 0x0000001014007986 */ /* 0x0001e4000c101b08 */
.L_x_65:
[----:B------:R-:W-:Y:S01]  /*4be0*/  ISETP.GT.AND P5, PT, R39, R22, PT ;  /* 0x000000162700720c */ /* 0x000fe20003fa4270 */
[----:B------:R-:W-:Y:S05]  /*4bf0*/  WARPSYNC.ALL ;  /* 0x0000000000007948 */ /* 0x000fea0003800000 */
[----:B------:R-:W-:Y:S07]  /*4c00*/  BAR.SYNC.DEFER_BLOCKING 0x0 ;  /* 0x0000000000007b1d */ /* 0x000fee0000010000 */
[----:B------:R-:W-:Y:S05]  /*4c10*/  @P5 BRA `(.L_x_66) ;  /* 0x00000008001c5947 */ /* 0x000fea0003800000 */
[----:B0-----:R-:W0:Y:S01]  /*4c20*/  LDS.64 R16, [R14] ;  /* 0x000000000e107984 */ /* 0x001e220000000a00 */
[----:B------:R-:W0:Y:S01]  /*4c30*/  LDCU UR5, c[0x0][0x3c4] ;  /* 0x00007880ff0577ac */ /* 0x000e220008000800 */
[----:B------:R-:W1:Y:S01]  /*4c40*/  LDCU.64 UR6, c[0x0][0x3a0] ;  /* 0x00007400ff0677ac */ /* 0x000e620008000a00 */
[----:B0-----:R-:W-:-:S04]  /*4c50*/  SHF.R.U64 R18, R16, UR5, R17 ;  /* 0x0000000510127c19 */ /* 0x001fc80008001211 */
[----:B------:R-:W-:-:S05]  /*4c60*/  LOP3.LUT R18, R18, UR4, RZ, 0x30, !PT ;  /* 0x0000000412127c12 */ /* 0x000fca000f8e30ff */
[----:B------:R-:W-:-:S05]  /*4c70*/  IMAD R15, R18, 0x8, R41 ;  /* 0x00000008120f7824 */ /* 0x000fca00078e0229 */
[----:B------:R-:W0:Y:S02]  /*4c80*/  LDS.64 R20, [R15+0x9000] ;  /* 0x009000000f147984 */ /* 0x000e240000000a00 */
[----:B0-----:R-:W-:-:S05]  /*4c90*/  IADD3 R18, P0, PT, R20, R19, RZ ;  /* 0x0000001314127210 */ /* 0x001fca0007f1e0ff */
[----:B------:R-:W-:Y:S01]  /*4ca0*/  IMAD.X R21, RZ, RZ, R21, P0 ;  /* 0x000000ffff157224 */ /* 0x000fe200000e0615 */
[----:B-1----:R-:W-:-:S04]  /*4cb0*/  LEA R24, P0, R18, UR6, 0x3 ;  /* 0x0000000612187c11 */ /* 0x002fc8000f8018ff */
[----:B------:R-:W-:-:S05]  /*4cc0*/  LEA.HI.X R25, R18, UR7, R21, 0x3, P0 ;  /* 0x0000000712197c11 */ /* 0x000fca00080f1c15 */
[----:B------:R-:W-:Y:S01]  /*4cd0*/  STG.E.64 desc[UR8][R24.64], R16 ;  /* 0x0000001018007986 */ /* 0x000fe2000c101b08 */
[----:B------:R-:W-:-:S03]  /*4ce0*/  NOP ;  /* 0x0000000000007918 */ /* 0x000fc60000000000 */
[----:B------:R-:W0:Y:S02]  /*4cf0*/  LDS.64 R20, [R14+0xc00] ;  /* 0x000c00000e147984 */ /* 0x000e240000000a00 */
[----:B0-----:R-:W-:-:S04]  /*4d00*/  SHF.R.U64 R18, R20, UR5, R21 ;  /* 0x0000000514127c19 */ /* 0x001fc80008001215 */
[----:B------:R-:W-:-:S05]  /*4d10*/  LOP3.LUT R18, R18, UR4, RZ, 0x30, !PT ;  /* 0x0000000412127c12 */ /* 0x000fca000f8e30ff */
[----:B------:R-:W-:-:S06]  /*4d20*/  IMAD R22, R18, 0x8, R41 ;  /* 0x0000000812167824 */ /* 0x000fcc00078e0229 */
[----:B------:R-:W0:Y:S02]  /*4d30*/  LDS.64 R22, [R22+0x9000] ;  /* 0x0090000016167984 */ /* 0x000e240000000a00 */
[----:B0-----:R-:W-:-:S05]  /*4d40*/  IADD3 R15, P0, PT, R22, R19, RZ ;  /* 0x00000013160f7210 */ /* 0x001fca0007f1e0ff */
[----:B------:R-:W-:Y:S01]  /*4d50*/  IMAD.X R18, RZ, RZ, R23, P0 ;  /* 0x000000ffff127224 */ /* 0x000fe200000e0617 */
[----:B------:R-:W-:-:S04]  /*4d60*/  LEA R26, P0, R15, UR6, 0x3 ;  /* 0x000000060f1a7c11 */ /* 0x000fc8000f8018ff */
        /* <DEDUP_REMOVED lines=111> */
[----:B------:R0:W-:Y:S01]  /*5460*/  STG.E.64 desc[UR8][R18.64+0x8400], R20 ;  /* 0x0084001412007986 */ /* 0x0001e2000c101b08 */
[----:B------:R-:W-:Y:S01]  /*5470*/  NOP ;  /* 0x0000000000007918 */ /* 0x000fe20000000000 */
[----:B------:R-:W-:Y:S05]  /*5480*/  BRA `(.L_x_67) ;  /* 0x0000000c00607947 */ /* 0x000fea0003800000 */
.L_x_66:
[----:B------:R-:W-:Y:S01]  /*5490*/  IMAD R15, R4, -0x1200, R22 ;  /* 0xffffee00040f7824 */ /* 0x000fe200078e0216 */
[----:B------:R-:W-:Y:S01]  /*54a0*/  BSSY.RECONVERGENT B0, `(.L_x_68) ;  /* 0x000001a000007945 */ /* 0x000fe20003800200 */
[C---:B0-----:R-:W-:Y:S02]  /*54b0*/  VIADD R16, R19.reuse, 0x180 ;  /* 0x0000018013107836 */ /* 0x041fe40000000000 */
[C---:B------:R-:W-:Y:S01]  /*54c0*/  VIADD R20, R19.reuse, 0x300 ;  /* 0x0000030013147836 */ /* 0x040fe20000000000 */
[CC--:B------:R-:W-:Y:S01]  /*54d0*/  ISETP.GE.AND P2, PT, R19.reuse, R15.reuse, PT ;  /* 0x0000000f1300720c */ /* 0x0c0fe20003f46270 */
[C---:B------:R-:W-:Y:S01]  /*54e0*/  VIADD R22, R19.reuse, 0x480 ;  /* 0x0000048013167836 */ /* 0x040fe20000000000 */
[-C--:B------:R-:W-:Y:S01]  /*54f0*/  ISETP.GE.AND P1, PT, R16, R15.reuse, PT ;  /* 0x0000000f1000720c */ /* 0x080fe20003f26270 */
[C---:B------:R-:W-:Y:S01]  /*5500*/  VIADD R16, R19.reuse, 0x600 ;  /* 0x0000060013107836 */ /* 0x040fe20000000000 */
[-C--:B------:R-:W-:Y:S01]  /*5510*/  ISETP.GE.AND P0, PT, R20, R15.reuse, PT ;  /* 0x0000000f1400720c */ /* 0x080fe20003f06270 */
[C---:B------:R-:W-:Y:S01]  /*5520*/  VIADD R20, R19.reuse, 0x780 ;  /* 0x0000078013147836 */ /* 0x040fe20000000000 */
[-C--:B------:R-:W-:Y:S01]  /*5530*/  ISETP.GE.AND P6, PT, R22, R15.reuse, PT ;  /* 0x0000000f1600720c */ /* 0x080fe20003fc6270 */
[----:B------:R-:W-:Y:S01]  /*5540*/  VIADD R24, R19, 0x900 ;  /* 0x0000090013187836 */ /* 0x000fe20000000000 */
[----:B------:R-:W-:-:S02]  /*5550*/  ISETP.GE.AND P4, PT, R16, R15, PT ;  /* 0x0000000f1000720c */ /* 0x000fc40003f86270 */
[----:B------:R-:W-:-:S03]  /*5560*/  ISETP.GE.AND P3, PT, R20, R15, PT ;  /* 0x0000000f1400720c */ /* 0x000fc60003f66270 */
[----:B------:R-:W-:Y:S10]  /*5570*/  @P2 BRA `(.L_x_69) ;  /* 0x0000000000302947 */ /* 0x000ff40003800000 */
[----:B------:R-:W0:Y:S01]  /*5580*/  LDS.64 R16, [R14] ;  /* 0x000000000e107984 */ /* 0x000e220000000a00 */
        /* <DEDUP_REMOVED lines=10> */
[----:B------:R0:W-:Y:S04]  /*5630*/  STG.E.64 desc[UR8][R20.64], R16 ;  /* 0x0000001014007986 */ /* 0x0001e8000c101b08 */
.L_x_69:
[----:B------:R-:W-:Y:S05]  /*5640*/  BSYNC.RECONVERGENT B0 ;  /* 0x0000000000007941 */ /* 0x000fea0003800200 */
.L_x_68:
[----:B------:R-:W-:Y:S01]  /*5650*/  NOP ;  /* 0x0000000000007918 */ /* 0x000fe20000000000 */
[----:B------:R-:W-:Y:S01]  /*5660*/  BSSY.RECONVERGENT B0, `(.L_x_70) ;  /* 0x0000010000007945 */ /* 0x000fe20003800200 */
[----:B------:R-:W-:Y:S01]  /*5670*/  ISETP.GE.AND P2, PT, R24, R15, PT ;  /* 0x0000000f1800720c */ /* 0x000fe20003f46270 */
[----:B------:R-:W-:Y:S02]  /*5680*/  VIADD R24, R19, 0xa80 ;  /* 0x00000a8013187836 */ /* 0x000fe40000000000 */
[----:B------:R-:W-:Y:S10]  /*5690*/  @P1 BRA `(.L_x_71) ;  /* 0x0000000000301947 */ /* 0x000ff40003800000 */
[----:B0-----:R-:W0:Y:S01]  /*56a0*/  LDS.64 R16, [R14+0xc00] ;  /* 0x000c00000e107984 */ /* 0x001e220000000a00 */
        /* <DEDUP_REMOVED lines=11> */
.L_x_71:
[----:B------:R-:W-:Y:S05]  /*5760*/  BSYNC.RECONVERGENT B0 ;  /* 0x0000000000007941 */ /* 0x000fea0003800200 */
.L_x_70:
[----:B------:R-:W-:Y:S01]  /*5770*/  NOP ;  /* 0x0000000000007918 */ /* 0x000fe20000000000 */
[----:B------:R-:W-:Y:S01]  /*5780*/  BSSY.RECONVERGENT B0, `(.L_x_72) ;  /* 0x0000010000007945 */ /* 0x000fe20003800200 */
[----:B------:R-:W-:Y:S02]  /*5790*/  ISETP.GE.AND P1, PT, R24, R15, PT ;  /* 0x0000000f1800720c */ /* 0x000fe40003f26270 */
[----:B------:R-:W-:Y:S01]  /*57a0*/  LOP3.LUT R24, R19, 0xc00, RZ, 0xfc, !PT ;  /* 0x00000c0013187812 */ /* 0x000fe200078efcff */
[----:B------:R-:W-:Y:S10]  /*57b0*/  @P0 BRA `(.L_x_73) ;  /* 0x0000000000300947 */ /* 0x000ff40003800000 */
[----:B01----:R-:W0:Y:S01]  /*57c0*/  LDS.64 R16, [R14+0x1800] ;  /* 0x001800000e107984 */ /* 0x003e220000000a00 */
        /* <DEDUP_REMOVED lines=11> */
.L_x_73:
[----:B------:R-:W-:Y:S05]  /*5880*/  BSYNC.RECONVERGENT B0 ;  /* 0x0000000000007941 */ /* 0x000fea0003800200 */
.L_x_72:
[----:B------:R-:W-:Y:S01]  /*5890*/  NOP ;  /* 0x0000000000007918 */ /* 0x000fe20000000000 */
[----:B------:R-:W-:Y:S01]  /*58a0*/  BSSY.RECONVERGENT B0, `(.L_x_74) ;  /* 0x0000010000007945 */ /* 0x000fe20003800200 */
[----:B------:R-:W-:Y:S01]  /*58b0*/  ISETP.GE.AND P0, PT, R24, R15, PT ;  /* 0x0000000f1800720c */ /* 0x000fe20003f06270 */
[----:B------:R-:W-:Y:S02]  /*58c0*/  VIADD R24, R19, 0xd80 ;  /* 0x00000d8013187836 */ /* 0x000fe40000000000 */
[----:B------:R-:W-:Y:S10]  /*58d0*/  @P6 BRA `(.L_x_75) ;  /* 0x0000000000306947 */ /* 0x000ff40003800000 */
[----:B012---:R-:W0:Y:S01]  /*58e0*/  LDS.64 R16, [R14+0x2400] ;  /* 0x002400000e107984 */ /* 0x007e220000000a00 */
        /* <DEDUP_REMOVED lines=11> */
.L_x_75:
[----:B------:R-:W-:Y:S05]  /*59a0*/  BSYNC.RECONVERGENT B0 ;  /* 0x0000000000007941 */ /* 0x000fea0003800200 */
.L_x_74:
[----:B------:R-:W-:Y:S01]  /*59b0*/  NOP ;  /* 0x0000000000007918 */ /* 0x000fe20000000000 */
[----:B------:R-:W-:Y:S01]  /*59c0*/  BSSY.RECONVERGENT B0, `(.L_x_76) ;  /* 0x0000010000007945 */ /* 0x000fe20003800200 */
[----:B------:R-:W-:Y:S01]  /*59d0*/  ISETP.GE.AND P6, PT, R24, R15, PT ;  /* 0x0000000f1800720c */ /* 0x000fe20003fc6270 */
[----:B------:R-:W-:Y:S02]  /*59e0*/  VIADD R24, R19, 0xf00 ;  /* 0x00000f0013187836 */ /* 0x000fe40000000000 */
[----:B------:R-:W-:Y:S10]  /*59f0*/  @P4 BRA `(.L_x_77) ;  /* 0x0000000000304947 */ /* 0x000ff40003800000 */
[----:B0123--:R-:W0:Y:S01]  /*5a00*/  LDS.64 R16, [R14+0x3000] ;  /* 0x003000000e107984 */ /* 0x00fe220000000a00 */
        /* <DEDUP_REMOVED lines=11> */
.L_x_77:
[----:B------:R-:W-:Y:S05]  /*5ac0*/  BSYNC.RECONVERGENT B0 ;  /* 0x0000000000007941 */ /* 0x000fea0003800200 */
.L_x_76:
[----:B------:R-:W-:Y:S01]  /*5ad0*/  NOP ;  /* 0x0000000000007918 */ /* 0x000fe20000000000 */
[----:B------:R-:W-:Y:S01]  /*5ae0*/  BSSY.RECONVERGENT B0, `(.L_x_78) ;  /* 0x0000010000007945 */ /* 0x000fe20003800200 */
[----:B------:R-:W-:Y:S01]  /*5af0*/  ISETP.GE.AND P4, PT, R24, R15, PT ;  /* 0x0000000f1800720c */ /* 0x000fe20003f86270 */
[----:B------:R-:W-:Y:S02]  /*5b00*/  VIADD R24, R19, 0x1080 ;  /* 0x0000108013187836 */ /* 0x000fe40000000000 */
[----:B------:R-:W-:Y:S10]  /*5b10*/  @P3 BRA `(.L_x_79) ;  /* 0x0000000000303947 */ /* 0x000ff40003800000 */
[----:B01234-:R-:W0:Y:S01]  /*5b20*/  LDS.64 R16, [R14+0x3c00] ;  /* 0x003c00000e107984 */ /* 0x01fe220000000a00 */
        /* <DEDUP_REMOVED lines=11> */
.L_x_79:
[----:B------:R-:W-:Y:S05]  /*5be0*/  BSYNC.RECONVERGENT B0 ;  /* 0x0000000000007941 */ /* 0x000fea0003800200 */
.L_x_78:
[----:B------:R-:W-:Y:S01]  /*5bf0*/  NOP ;  /* 0x0000000000007918 */ /* 0x000fe20000000000 */
[----:B------:R-:W-:Y:S01]  /*5c00*/  BSSY.RECONVERGENT B0, `(.L_x_80) ;  /* 0x000000f000007945 */ /* 0x000fe20003800200 */
[----:B------:R-:W-:-:S03]  /*5c10*/  ISETP.GE.AND P3, PT, R24, R15, PT ;  /* 0x0000000f1800720c */ /* 0x000fc60003f66270 */
        /* <DEDUP_REMOVED lines=13> */
.L_x_81:
[----:B------:R-:W-:Y:S05]  /*5cf0*/  BSYNC.RECONVERGENT B0 ;  /* 0x0000000000007941 */ /* 0x000fea0003800200 */
.L_x_80:
[----:B------:R-:W-:Y:S01]  /*5d00*/  NOP ;  /* 0x0000000000007918 */ /* 0x000fe20000000000 */
[----:B------:R-:W-:Y:S04]  /*5d10*/  BSSY.RECONVERGENT B0, `(.L_x_82) ;  /* 0x000000e000007945 */ /* 0x000fe80003800200 */
[----:B------:R-:W-:Y:S05]  /*5d20*/  @P1 BRA `(.L_x_83) ;  /* 0x0000000000301947 */ /* 0x000fea0003800000 */
        /* <DEDUP_REMOVED lines=12> */
.L_x_83:
[----:B------:R-:W-:Y:S05]  /*5df0*/  BSYNC.RECONVERGENT B0 ;  /* 0x0000000000007941 */ /* 0x000fea0003800200 */
.L_x_82:
        /* <DEDUP_REMOVED lines=15> */
.L_x_85:
[----:B------:R-:W-:Y:S05]  /*5ef0*/  BSYNC.RECONVERGENT B0 ;  /* 0x0000000000007941 */ /* 0x000fea0003800200 */
.L_x_84:
        /* <DEDUP_REMOVED lines=15> */
.L_x_87:
[----:B------:R-:W-:Y:S05]  /*5ff0*/  BSYNC.RECONVERGENT B0 ;  /* 0x0000000000007941 */ /* 0x000fea0003800200 */
.L_x_86:
        /* <DEDUP_REMOVED lines=15> */
.L_x_89:
[----:B------:R-:W-:Y:S05]  /*60f0*/  BSYNC.RECONVERGENT B0 ;  /* 0x0000000000007941 */ /* 0x000fea0003800200 */
.L_x_88:
        /* <DEDUP_REMOVED lines=8> */
[----:B------:R-:W-:-:S06]  /*6180*/  IMAD R20, R18, 0x8, R41 ;  /* 0x0000000812147824 */ /* 0x000fcc00078e0229 */
[----:B------:R-:W0:Y:S02]  /*6190*/  LDS.64 R20, [R20+0x9000] ;  /* 0x0090000014147984 */ /* 0x000e240000000a00 */
[----:B0-----:R-:W-:-:S05]  /*61a0*/  IADD3 R19, P0, PT, R20, R19, RZ ;  /* 0x0000001314137210 */ /* 0x001fca0007f1e0ff */
[----:B------:R-:W-:Y:S01]  /*61b0*/  IMAD.X R22, RZ, RZ, R21, P0 ;  /* 0x000000ffff167224 */ /* 0x000fe200000e0615 */
[----:B-1----:R-:W-:-:S04]  /*61c0*/  LEA R18, P0, R19, UR6, 0x3 ;  /* 0x0000000613127c11 */ /* 0x002fc8000f8018ff */
[----:B------:R-:W-:-:S05]  /*61d0*/  LEA.HI.X R19, R19, UR7, R22, 0x3, P0 ;  /* 0x0000000713137c11 */ /* 0x000fca00080f1c16 */
[----:B------:R0:W-:Y:S04]  /*61e0*/  STG.E.64 desc[UR8][R18.64+0x8400], R16 ;  /* 0x0084001012007986 */ /* 0x0001e8000c101b08 */
.L_x_91:
[----:B------:R-:W-:Y:S05]  /*61f0*/  BSYNC.RECONVERGENT B0 ;  /* 0x0000000000007941 */ /* 0x000fea0003800200 */
.L_x_90:
[----:B------:R-:W-:Y:S01]  /*6200*/  NOP ;  /* 0x0000000000007918 */ /* 0x000fe20000000000 */
.L_x_67:
[----:B------:R-:W1:Y:S01]  /*6210*/  LDS.64 R38, [R14] ;  /* 0x000000000e267984 */ /* 0x000e620000000a00 */
[----:B------:R-:W1:Y:S03]  /*6220*/  LDCU UR5, c[0x0][0x3c4] ;  /* 0x00007880ff0577ac */ /* 0x000e660008000800 */
[----:B------:R-:W2:Y:S04]  /*6230*/  LDS.64 R40, [R14+0xc00] ;  /* 0x000c00000e287984 */ /* 0x000ea80000000a00 */
[----:B------:R-:W0:Y:S04]  /*6240*/  LDS.64 R42, [R14+0x1800] ;  /* 0x001800000e2a7984 */ /* 0x000e280000000a00 */
[----:B------:R-:W0:Y:S04]  /*6250*/  LDS.64 R44, [R14+0x2400] ;  /* 0x002400000e2c7984 */ /* 0x000e280000000a00 */
[----:B------:R-:W0:Y:S04]  /*6260*/  LDS.64 R46, [R14+0x3000] ;  /* 0x003000000e2e7984 */ /* 0x000e280000000a00 */
[----:B------:R-:W0:Y:S04]  /*6270*/  LDS.64 R48, [R14+0x3c00] ;  /* 0x003c00000e307984 */ /* 0x000e280000000a00 */
[----:B------:R-:W0:Y:S04]  /*6280*/  LDS.64 R50, [R14+0x4800] ;  /* 0x004800000e327984 */ /* 0x000e280000000a00 */
[----:B------:R-:W0:Y:S04]  /*6290*/  LDS.64 R52, [R14+0x5400] ;  /* 0x005400000e347984 */ /* 0x000e280000000a00 */
[----:B------:R-:W0:Y:S04]  /*62a0*/  LDS.64 R54, [R14+0x6000] ;  /* 0x006000000e367984 */ /* 0x000e280000000a00 */
[----:B------:R-:W0:Y:S04]  /*62b0*/  LDS.64 R56, [R14+0x6c00] ;  /* 0x006c00000e387984 */ /* 0x000e280000000a00 */
[----:B------:R-:W0:Y:S01]  /*62c0*/  LDS.64 R58, [R14+0x7800] ;  /* 0x007800000e3a7984 */ /* 0x000e220000000a00 */
[----:B-1----:R-:W-:-:S03]  /*62d0*/  SHF.R.U64 R68, R38, UR5, R39 ;  /* 0x0000000526447c19 */ /* 0x002fc60008001227 */
[----:B------:R1:W1:Y:S01]  /*62e0*/  LDS.64 R60, [R14+0x8400] ;  /* 0x008400000e3c7984 */ /* 0x0002620000000a00 */
[----:B--2---:R-:W-:-:S03]  /*62f0*/  SHF.R.U64 R66, R40, UR5, R41 ;  /* 0x0000000528427c19 */ /* 0x004fc60008001229 */
[----:B0--34-:R0:W5:Y:S01]  /*6300*/  @!P5 LDG.E.64 R16, desc[UR8][R2.64+0x100] ;  /* 0x000100080210d981 */ /* 0x019162000c1e1b00 */
[----:B------:R-:W-:-:S03]  /*6310*/  SHF.R.U64 R64, R42, UR5, R43 ;  /* 0x000000052a407c19 */ /* 0x000fc6000800122b */
[----:B-1----:R0:W5:Y:S01]  /*6320*/  @!P5 LDG.E.64 R14, desc[UR8][R2.64] ;  /* 0x00000008020ed981 */ /* 0x002162000c1e1b00 */
[----:B------:R-:W-:-:S03]  /*6330*/  SHF.R.U64 R62, R44, UR5, R45 ;  /* 0x000000052c3e7c19 */ /* 0x000fc6000800122d */
[----:B------:R0:W5:Y:S01]  /*6340*/  @!P5 LDG.E.64 R18, desc[UR8][R2.64+0x200] ;  /* 0x000200080212d981 */ /* 0x000162000c1e1b00 */
[----:B------:R-:W-:-:S03]  /*6350*/  SHF.R.U64 R45, R46, UR5, R47 ;  /* 0x000000052e2d7c19 */ /* 0x000fc6000800122f */
[----:B------:R0:W5:Y:S01]  /*6360*/  @!P5 LDG.E.64 R20, desc[UR8][R2.64+0x300] ;  /* 0x000300080214d981 */ /* 0x000162000c1e1b00 */
[----:B------:R-:W-:Y:S02]  /*6370*/  SHF.R.U64 R44, R48, UR5, R49 ;  /* 0x00000005302c7c19 */ /* 0x000fe40008001231 */
[----:B------:R-:W1:Y:S01]  /*6380*/  LDC R49, c[0x0][0x3c0] ;  /* 0x0000f000ff317b82 */ /* 0x000e620000000800 */
[----:B------:R0:W5:Y:S01]  /*6390*/  @!P5 LDG.E.64 R22, desc[UR8][R2.64+0x400] ;  /* 0x000400080216d981 */ /* 0x000162000c1e1b00 */
[----:B------:R-:W-:-:S03]  /*63a0*/  SHF.R.U64 R43, R50, UR5, R51 ;  /* 0x00000005322b7c19 */ /* 0x000fc60008001233 */
        /* <DEDUP_REMOVED lines=10> */
[----:B------:R0:W5:Y:S04]  /*6450*/  @!P5 LDG.E.64 R34, desc[UR8][R2.64+0xa00] ;  /* 0x000a00080222d981 */ /* 0x000168000c1e1b00 */
[----:B------:R0:W5:Y:S01]  /*6460*/  @!P5 LDG.E.64 R36, desc[UR8][R2.64+0xb00] ;  /* 0x000b00080224d981 */ /* 0x000162000c1e1b00 */
[----:B------:R-:W-:Y:S02]  /*6470*/  LOP3.LUT R50, R68, UR4, RZ, 0x30, !PT ;  /* 0x0000000444327c12 */ /* 0x000fe4000f8e30ff */
[----:B------:R-:W-:Y:S02]  /*6480*/  LOP3.LUT R48, R66, UR4, RZ, 0x30, !PT ;  /* 0x0000000442307c12 */ /* 0x000fe4000f8e30ff */
[----:B------:R-:W-:Y:S02]  /*6490*/  LOP3.LUT R47, R64, UR4, RZ, 0x30, !PT ;  /* 0x00000004402f7c12 */ /* 0x000fe4000f8e30ff */
[----:B------:R-:W-:-:S02]  /*64a0*/  LOP3.LUT R46, R62, UR4, RZ, 0x30, !PT ;  /* 0x000000043e2e7c12 */ /* 0x000fc4000f8e30ff */
[----:B------:R-:W-:Y:S02]  /*64b0*/  LOP3.LUT R45, R45, UR4, RZ, 0x30, !PT ;  /* 0x000000042d2d7c12 */ /* 0x000fe4000f8e30ff */
[----:B------:R-:W-:Y:S02]  /*64c0*/  LOP3.LUT R44, R44, UR4, RZ, 0x30, !PT ;  /* 0x000000042c2c7c12 */ /* 0x000fe4000f8e30ff */
[----:B------:R-:W-:Y:S02]  /*64d0*/  LOP3.LUT R43, R43, UR4, RZ, 0x30, !PT ;  /* 0x000000042b2b7c12 */ /* 0x000fe4000f8e30ff */
[----:B------:R-:W-:Y:S02]  /*64e0*/  LOP3.LUT R42, R42, UR4, RZ, 0x30, !PT ;  /* 0x000000042a2a7c12 */ /* 0x000fe4000f8e30ff */
[----:B------:R-:W-:Y:S02]  /*64f0*/  LOP3.LUT R41, R41, UR4, RZ, 0x30, !PT ;  /* 0x0000000429297c12 */ /* 0x000fe4000f8e30ff */
[----:B------:R-:W-:-:S02]  /*6500*/  LOP3.LUT R40, R40, UR4, RZ, 0x30, !PT ;  /* 0x0000000428287c12 */ /* 0x000fc4000f8e30ff */
[----:B------:R-:W-:Y:S02]  /*6510*/  LOP3.LUT R39, R39, UR4, RZ, 0x30, !PT ;  /* 0x0000000427277c12 */ /* 0x000fe4000f8e30ff */
[----:B------:R-:W-:Y:S01]  /*6520*/  LOP3.LUT R38, R38, UR4, RZ, 0x30, !PT ;  /* 0x0000000426267c12 */ /* 0x000fe2000f8e30ff */
[----:B01----:R-:W-:Y:S06]  /*6530*/  @!P5 BRA `(.L_x_92) ;  /* 0x000000000090d947 */ /* 0x003fec0003800000 */
[----:B------:R-:W-:Y:S02]  /*6540*/  IMAD R51, R4, -0x1200, R49 ;  /* 0xffffee0004337824 */ /* 0x000fe400078e0231 */
        /* <DEDUP_REMOVED lines=13> */
[----:B-----5:R0:W5:Y:S01]  /*6620*/  @!P3 LDG.E.64 R14, desc[UR8][R2.64] ;  /* 0x00000008020eb981 */ /* 0x020162000c1e1b00 */
[-C--:B------:R-:W-:Y:S01]  /*6630*/  ISETP.GE.AND P3, PT, R52, R51.reuse, PT ;  /* 0x000000333400720c */ /* 0x080fe20003f66270 */
[----:B------:R-:W-:Y:S02]  /*6640*/  VIADD R52, R0, 0x100 ;  /* 0x0000010000347836 */ /* 0x000fe40000000000 */
[----:B------:R0:W5:Y:S01]  /*6650*/  @!P4 LDG.E.64 R16, desc[UR8][R2.64+0x100] ;  /* 0x000100080210c981 */ /* 0x000162000c1e1b00 */
[----:B------:R-:W-:Y:S01]  /*6660*/  ISETP.GE.AND P4, PT, R54, R51, PT ;  /* 0x000000333600720c */ /* 0x000fe20003f86270 */
[----:B------:R-:W-:-:S02]  /*6670*/  VIADD R54, R0, 0x120 ;  /* 0x0000012000367836 */ /* 0x000fc40000000000 */
[----:B------:R0:W5:Y:S01]  /*6680*/  @!P6 LDG.E.64 R18, desc[UR8][R2.64+0x200] ;  /* 0x000200080212e981 */ /* 0x000162000c1e1b00 */
[-C--:B------:R-:W-:Y:S01]  /*6690*/  ISETP.GE.AND P6, PT, R52, R51.reuse, PT ;  /* 0x000000333400720c */ /* 0x080fe20003fc6270 */
[C---:B------:R-:W-:Y:S02]  /*66a0*/  VIADD R52, R0.reuse, 0x140 ;  /* 0x0000014000347836 */ /* 0x040fe40000000000 */
[----:B------:R-:W-:Y:S01]  /*66b0*/  VIADD R0, R0, 0x160 ;  /* 0x0000016000007836 */ /* 0x000fe20000000000 */
[----:B------:R0:W5:Y:S01]  /*66c0*/  @!P0 LDG.E.64 R20, desc[UR8][R2.64+0x300] ;  /* 0x0003000802148981 */ /* 0x000162000c1e1b00 */
[----:B------:R-:W-:-:S03]  /*66d0*/  ISETP.GE.AND P0, PT, R54, R51, PT ;  /* 0x000000333600720c */ /* 0x000fc60003f06270 */
        /* <DEDUP_REMOVED lines=10> */
.L_x_92:
[----:B------:R-:W-:Y:S08]  /*6780*/  BAR.SYNC.DEFER_BLOCKING 0x0 ;  /* 0x0000000000007b1d */ /* 0x000ff00000010000 */
[----:B------:R-:W1:Y:S01]  /*6790*/  S2UR UR5, SR_CgaCtaId ;  /* 0x00000000000579c3 */ /* 0x000e620000008800 */
[----:B------:R-:W-:Y:S01]  /*67a0*/  UMOV UR4, 0x400 ;  /* 0x0000040000047882 */ /* 0x000fe20000000000 */
[----:B------:R-:W0:Y:S01]  /*67b0*/  S2R R0, SR_TID.X ;  /* 0x0000000000007919 */ /* 0x000e220000002100 */
[----:B-----5:R2:W-:Y:S04]  /*67c0*/  STS.64 [R5+-0x8], R14 ;  /* 0xfffff80e05007388 */ /* 0x0205e80000000a00 */
[----:B------:R2:W-:Y:S01]  /*67d0*/  STS.64 [R6+-0x8], R16 ;  /* 0xfffff81006007388 */ /* 0x0005e20000000a00 */
[----:B-1----:R-:W-:-:S03]  /*67e0*/  ULEA UR4, UR5, UR4, 0x18 ;  /* 0x0000000405047291 */ /* 0x002fc6000f8ec0ff */
[----:B------:R2:W-:Y:S04]  /*67f0*/  STS.64 [R7+-0x8], R18 ;  /* 0xfffff81207007388 */ /* 0x0005e80000000a00 */
[----:B------:R2:W-:Y:S04]  /*6800*/  STS.64 [R8+-0x8], R20 ;  /* 0xfffff81408007388 */ /* 0x0005e80000000a00 */
[----:B------:R2:W-:Y:S01]  /*6810*/  STS.64 [R9+-0x8], R22 ;  /* 0xfffff81609007388 */ /* 0x0005e20000000a00 */
[----:B0-----:R-:W-:-:S03]  /*6820*/  LEA R2, R0, UR4, 0x3 ;  /* 0x0000000400027c11 */ /* 0x001fc6000f8e18ff */
[----:B------:R2:W-:Y:S04]  /*6830*/  STS.64 [R10+-0x8], R24 ;  /* 0xfffff8180a007388 */ /* 0x0005e80000000a00 */
[----:B------:R2:W-:Y:S04]  /*6840*/  STS.64 [R11+-0x8], R26 ;  /* 0xfffff81a0b007388 */ /* 0x0005e80000000a00 */
[----:B------:R2:W-:Y:S04]  /*6850*/  STS.64 [R12+-0x8], R28 ;  /* 0xfffff81c0c007388 */ /* 0x0005e80000000a00 */
[----:B------:R2:W-:Y:S04]  /*6860*/  STS.64 [R13+-0x8], R30 ;  /* 0xfffff81e0d007388 */ /* 0x0005e80000000a00 */
[----:B------:R2:W-:Y:S04]  /*6870*/  STS.64 [R63+-0x8], R32 ;  /* 0xfffff8203f007388 */ /* 0x0005e80000000a00 */
[----:B------:R2:W-:Y:S04]  /*6880*/  STS.64 [R67+-0x8], R34 ;  /* 0xfffff82243007388 */ /* 0x0005e80000000a00 */
[----:B------:R2:W-:Y:S01]  /*6890*/  STS.64 [R65+-0x8], R36 ;  /* 0xfffff82441007388 */ /* 0x0005e20000000a00 */
[----:B------:R-:W-:Y:S06]  /*68a0*/  BAR.SYNC.DEFER_BLOCKING 0x0 ;  /* 0x0000000000007b1d */ /* 0x000fec0000010000 */
[----:B------:R-:W-:Y:S05]  /*68b0*/  @P5 BRA `(.L_x_93) ;  /* 0x0000000400c45947 */ /* 0x000fea0003800000 */
[----:B------:R-:W0:Y:S01]  /*68c0*/  S2UR UR5, SR_CgaCtaId ;  /* 0x00000000000579c3 */ /* 0x000e220000008800 */
[----:B------:R-:W-:Y:S01]  /*68d0*/  UMOV UR4, 0x400 ;  /* 0x0000040000047882 */ /* 0x000fe20000000000 */
[----:B--2---:R-:W-:Y:S01]  /*68e0*/  LDS.64 R4, [R2] ;  /* 0x0000000002047984 */ /* 0x004fe20000000a00 */
[----:B------:R-:W1:Y:S01]  /*68f0*/  LDCU.64 UR6, c[0x0][0x3b0] ;  /* 0x00007600ff0677ac */ /* 0x000e620008000a00 */
[----:B0-----:R-:W-:-:S06]  /*6900*/  ULEA UR4, UR5, UR4, 0x18 ;  /* 0x0000000405047291 */ /* 0x001fcc000f8ec0ff */
[----:B------:R-:W-:Y:S02]  /*6910*/  LEA R6, R50, UR4, 0x3 ;  /* 0x0000000432067c11 */ /* 0x000fe4000f8e18ff */
[----:B------:R-:W-:Y:S02]  /*6920*/  LEA R48, R48, UR4, 0x3 ;  /* 0x0000000430307c11 */ /* 0x000fe4000f8e18ff */
[----:B------:R-:W-:Y:S02]  /*6930*/  LEA R47, R47, UR4, 0x3 ;  /* 0x000000042f2f7c11 */ /* 0x000fe4000f8e18ff */
[----:B------:R-:W0:Y:S01]  /*6940*/  LDS.64 R6, [R6+0x9000] ;  /* 0x0090000006067984 */ /* 0x000e220000000a00 */
[----:B------:R-:W-:Y:S02]  /*6950*/  LEA R46, R46, UR4, 0x3 ;  /* 0x000000042e2e7c11 */ /* 0x000fe4000f8e18ff */
[----:B------:R-:W-:Y:S02]  /*6960*/  LEA R45, R45, UR4, 0x3 ;  /* 0x000000042d2d7c11 */ /* 0x000fe4000f8e18ff */
[----:B------:R-:W-:-:S02]  /*6970*/  LEA R44, R44, UR4, 0x3 ;  /* 0x000000042c2c7c11 */ /* 0x000fc4000f8e18ff */
[----:B------:R-:W-:Y:S02]  /*6980*/  LEA R43, R43, UR4, 0x3 ;  /* 0x000000042b2b7c11 */ /* 0x000fe4000f8e18ff */
[----:B------:R-:W-:Y:S02]  /*6990*/  LEA R42, R42, UR4, 0x3 ;  /* 0x000000042a2a7c11 */ /* 0x000fe4000f8e18ff */
[----:B------:R-:W-:Y:S02]  /*69a0*/  LEA R41, R41, UR4, 0x3 ;  /* 0x0000000429297c11 */ /* 0x000fe4000f8e18ff */
[----:B------:R-:W-:Y:S02]  /*69b0*/  LEA R40, R40, UR4, 0x3 ;  /* 0x0000000428287c11 */ /* 0x000fe4000f8e18ff */
[----:B------:R-:W-:Y:S02]  /*69c0*/  LEA R39, R39, UR4, 0x3 ;  /* 0x0000000427277c11 */ /* 0x000fe4000f8e18ff */
[----:B------:R-:W-:-:S02]  /*69d0*/  LEA R38, R38, UR4, 0x3 ;  /* 0x0000000426267c11 */ /* 0x000fc4000f8e18ff */
[----:B0-----:R-:W-:-:S05]  /*69e0*/  IADD3 R3, P0, PT, R6, R0, RZ ;  /* 0x0000000006037210 */ /* 0x001fca0007f1e0ff */
[----:B------:R-:W-:Y:S01]  /*69f0*/  IMAD.X R8, RZ, RZ, R7, P0 ;  /* 0x000000ffff087224 */ /* 0x000fe200000e0607 */
[----:B-1----:R-:W-:-:S04]  /*6a00*/  LEA R10, P0, R3, UR6, 0x3 ;  /* 0x00000006030a7c11 */ /* 0x002fc8000f8018ff */
[----:B------:R-:W-:-:S05]  /*6a10*/  LEA.HI.X R11, R3, UR7, R8, 0x3, P0 ;  /* 0x00000007030b7c11 */ /* 0x000fca00080f1c08 */
[----:B------:R-:W-:Y:S01]  /*6a20*/  STG.E.64 desc[UR8][R10.64], R4 ;  /* 0x000000040a007986 */ /* 0x000fe2000c101b08 */
[----:B------:R-:W-:-:S03]  /*6a30*/  NOP ;  /* 0x0000000000007918 */ /* 0x000fc60000000000 */
[----:B------:R-:W0:Y:S04]  /*6a40*/  LDS.64 R8, [R48+0x9000] ;  /* 0x0090000030087984 */ /* 0x000e280000000a00 */
[----:B------:R-:W1:Y:S01]  /*6a50*/  LDS.64 R6, [R2+0xc00] ;  /* 0x000c000002067984 */ /* 0x000e620000000a00 */
[----:B0-----:R-:W-:-:S05]  /*6a60*/  IADD3 R3, P0, PT, R8, R0, RZ ;  /* 0x0000000008037210 */ /* 0x001fca0007f1e0ff */
[----:B------:R-:W-:Y:S01]  /*6a70*/  IMAD.X R8, RZ, RZ, R9, P0 ;  /* 0x000000ffff087224 */ /* 0x000fe200000e0609 */
[----:B------:R-:W-:-:S04]  /*6a80*/  LEA R12, P0, R3, UR6, 0x3 ;  /* 0x00000006030c7c11 */ /* 0x000fc8000f8018ff */
[----:B------:R-:W-:-:S05]  /*6a90*/  LEA.HI.X R13, R3, UR7, R8, 0x3, P0 ;  /* 0x00000007030d7c11 */ /* 0x000fca00080f1c08 */
[----:B-1----:R-:W-:Y:S01]  /*6aa0*/  STG.E.64 desc[UR8][R12.64+0xc00], R6 ;  /* 0x000c00060c007986 */ /* 0x002fe2000c101b08 */
        /* <DEDUP_REMOVED lines=80> */
[----:B------:R-:W-:Y:S01]  /*6fb0*/  NOP ;  /* 0x0000000000007918 */ /* 0x000fe20000000000 */
[----:B------:R-:W-:Y:S05]  /*6fc0*/  EXIT ;  /* 0x000000000000794d */ /* 0x000fea0003800000 */
.L_x_93:
[----:B------:R-:W0:Y:S01]  /*6fd0*/  S2UR UR5, SR_CgaCtaId ;  /* 0x00000000000579c3 */ /* 0x000e220000008800 */
[----:B------:R-:W-:Y:S01]  /*6fe0*/  UMOV UR4, 0x400 ;  /* 0x0000040000047882 */ /* 0x000fe20000000000 */
[----:B------:R-:W-:Y:S02]  /*6ff0*/  IMAD R3, R4, -0x1200, R49 ;  /* 0xffffee0004037824 */ /* 0x000fe400078e0231 */
[C---:B--2---:R-:W-:Y:S02]  /*7000*/  VIADD R8, R0.reuse, 0x180 ;  /* 0x0000018000087836 */ /* 0x044fe40000000000 */
[C---:B------:R-:W-:Y:S01]  /*7010*/  VIADD R14, R0.reuse, 0x300 ;  /* 0x00000300000e7836 */ /* 0x040fe20000000000 */
[----:B------:R-:W-:-:S13]  /*7020*/  ISETP.GE.AND P1, PT, R0, R3, PT ;  /* 0x000000030000720c */ /* 0x000fda0003f26270 */
[----:B------:R-:W-:Y:S01]  /*7030*/  @!P1 LDS.64 R6, [R2] ;  /* 0x0000000002069984 */ /* 0x000fe20000000a00 */
[----:B------:R-:W1:Y:S01]  /*7040*/  @!P1 LDC.64 R10, c[0x0][0x3b0] ;  /* 0x0000ec00ff0a9b82 */ /* 0x000e620000000a00 */
[----:B0-----:R-:W-:-:S06]  /*7050*/  ULEA UR4, UR5, UR4, 0x18 ;  /* 0x0000000405047291 */ /* 0x001fcc000f8ec0ff */
[----:B------:R-:W-:Y:S02]  /*7060*/  LEA R50, R50, UR4, 0x3 ;  /* 0x0000000432327c11 */ /* 0x000fe4000f8e18ff */
[----:B------:R-:W-:Y:S02]  /*7070*/  LEA R48, R48, UR4, 0x3 ;  /* 0x0000000430307c11 */ /* 0x000fe4000f8e18ff */
[----:B------:R-:W-:Y:S01]  /*7080*/  LEA R47, R47, UR4, 0x3 ;  /* 0x000000042f2f7c11 */ /* 0x000fe2000f8e18ff */
        /* <DEDUP_REMOVED lines=10> */
[----:B0-----:R-:W-:-:S05]  /*7130*/  @!P1 IADD3 R4, P0, PT, R4, R0, RZ ;  /* 0x0000000004049210 */ /* 0x001fca0007f1e0ff */
[----:B------:R-:W-:Y:S01]  /*7140*/  @!P1 IMAD.X R5, RZ, RZ, R5, P0 ;  /* 0x000000ffff059224 */ /* 0x000fe200000e0605 */
[----:B-1----:R-:W-:-:S04]  /*7150*/  @!P1 LEA R10, P0, R4, R10, 0x3 ;  /* 0x0000000a040a9211 */ /* 0x002fc800078018ff */
[----:B------:R-:W-:-:S05]  /*7160*/  @!P1 LEA.HI.X R11, R4, R11, R5, 0x3, P0 ;  /* 0x0000000b040b9211 */ /* 0x000fca00000f1c05 */
[----:B------:R-:W-:Y:S01]  /*7170*/  @!P1 STG.E.64 desc[UR8][R10.64], R6 ;  /* 0x000000060a009986 */ /* 0x000fe2000c101b08 */
[----:B------:R-:W-:-:S03]  /*7180*/  NOP ;  /* 0x0000000000007918 */ /* 0x000fc60000000000 */
[----:B------:R-:W0:Y:S01]  /*7190*/  LDS.64 R4, [R48+0x9000] ;  /* 0x0090000030047984 */ /* 0x000e220000000a00 */
[----:B------:R-:W-:-:S13]  /*71a0*/  ISETP.GE.AND P1, PT, R8, R3, PT ;  /* 0x000000030800720c */ /* 0x000fda0003f26270 */
[----:B------:R-:W1:Y:S01]  /*71b0*/  @!P1 LDS.64 R8, [R2+0xc00] ;  /* 0x000c000002089984 */ /* 0x000e620000000a00 */
[----:B------:R-:W2:Y:S01]  /*71c0*/  @!P1 LDC.64 R12, c[0x0][0x3b0] ;  /* 0x0000ec00ff0c9b82 */ /* 0x000ea20000000a00 */
[----:B0-----:R-:W-:-:S05]  /*71d0*/  @!P1 IADD3 R4, P0, PT, R4, R0, RZ ;  /* 0x0000000004049210 */ /* 0x001fca0007f1e0ff */
[----:B------:R-:W-:Y:S01]  /*71e0*/  @!P1 IMAD.X R5, RZ, RZ, R5, P0 ;  /* 0x000000ffff059224 */ /* 0x000fe200000e0605 */
[----:B--2---:R-:W-:-:S04]  /*71f0*/  @!P1 LEA R12, P0, R4, R12, 0x3 ;  /* 0x0000000c040c9211 */ /* 0x004fc800078018ff */
[----:B------:R-:W-:-:S05]  /*7200*/  @!P1 LEA.HI.X R13, R4, R13, R5, 0x3, P0 ;  /* 0x0000000d040d9211 */ /* 0x000fca00000f1c05 */
[----:B-1----:R-:W-:Y:S01]  /*7210*/  @!P1 STG.E.64 desc[UR8][R12.64+0xc00], R8 ;  /* 0x000c00080c009986 */ /* 0x002fe2000c101b08 */
[----:B------:R-:W-:-:S03]  /*7220*/  NOP ;  /* 0x0000000000007918 */ /* 0x000fc60000000000 */
[----:B------:R-:W0:Y:S01]  /*7230*/  LDS.64 R4, [R47+0x9000] ;  /* 0x009000002f047984 */ /* 0x000e220000000a00 */
[----:B------:R-:W-:Y:S01]  /*7240*/  ISETP.GE.AND P1, PT, R14, R3, PT ;  /* 0x000000030e00720c */ /* 0x000fe20003f26270 */
[----:B------:R-:W-:-:S12]  /*7250*/  VIADD R14, R0, 0x480 ;  /* 0x00000480000e7836 */ /* 0x000fd80000000000 */
        /* <DEDUP_REMOVED lines=53> */
[----:B------:R-:W-:Y:S02]  /*75b0*/  ISETP.GE.AND P1, PT, R14, R3, PT ;  /* 0x000000030e00720c */ /* 0x000fe40003f26270 */
[----:B------:R-:W-:-:S11]  /*75c0*/  LOP3.LUT R14, R0, 0xc00, RZ, 0xfc, !PT ;  /* 0x00000c00000e7812 */ /* 0x000fd600078efcff */
        /* <DEDUP_REMOVED lines=42> */
[----:B------:R-:W-:-:S13]  /*7870*/  ISETP.GE.AND P1, PT, R14, R3, PT ;  /* 0x000000030e00720c */ /* 0x000fda0003f26270 */
[----:B------:R-:W1:Y:S01]  /*7880*/  @!P1 LDS.64 R2, [R2+0x8400] ;  /* 0x0084000002029984 */ /* 0x000e620000000a00 */
[----:B------:R-:W2:Y:S01]  /*7890*/  @!P1 LDC.64 R8, c[0x0][0x3b0] ;  /* 0x0000ec00ff089b82 */ /* 0x000ea20000000a00 */
[----:B0-----:R-:W-:-:S05]  /*78a0*/  IADD3 R0, P0, PT, R4, R0, RZ ;  /* 0x0000000004007210 */ /* 0x001fca0007f1e0ff */
[----:B------:R-:W-:Y:S01]  /*78b0*/  IMAD.X R5, RZ, RZ, R5, P0 ;  /* 0x000000ffff057224 */ /* 0x000fe200000e0605 */
[----:B--2---:R-:W-:-:S04]  /*78c0*/  @!P1 LEA R4, P0, R0, R8, 0x3 ;  /* 0x0000000800049211 */ /* 0x004fc800078018ff */
[----:B------:R-:W-:-:S05]  /*78d0*/  @!P1 LEA.HI.X R5, R0, R9, R5, 0x3, P0 ;  /* 0x0000000900059211 */ /* 0x000fca00000f1c05 */
[----:B-1----:R-:W-:Y:S01]  /*78e0*/  @!P1 STG.E.64 desc[UR8][R4.64+0x8400], R2 ;  /* 0x0084000204009986 */ /* 0x002fe2000c101b08 */
[----:B------:R-:W-:Y:S01]  /*78f0*/  NOP ;  /* 0x0000000000007918 */ /* 0x000fe20000000000 */
[----:B------:R-:W-:Y:S05]  /*7900*/  EXIT ;  /* 0x000000000000794d */ /* 0x000fea0003800000 */
.L_x_30:
[----:B------:R-:W-:Y:S02]  /*7910*/  IMAD.MOV.U32 R73, RZ, RZ, R66 ;  /* 0x000000ffff497224 */ /* 0x000fe400078e0042 */
[----:B------:R-:W-:Y:S02]  /*7920*/  IMAD.MOV.U32 R74, RZ, RZ, 0x1 ;  /* 0x00000001ff4a7424 */ /* 0x000fe400078e00ff */
[----:B------:R-:W-:Y:S02]  /*7930*/  IMAD.MOV.U32 R75, RZ, RZ, RZ ;  /* 0x000000ffff4b7224 */ /* 0x000fe400078e00ff */
[----:B------:R-:W-:-:S07]  /*7940*/  IMAD.MOV.U32 R72, RZ, RZ, -0x1 ;  /* 0xffffffffff487424 */ /* 0x000fce00078e00ff */
[----:B------:R-:W-:Y:S05]  /*7950*/  WARPSYNC.COLLECTIVE R72, `(.L_x_94) ;  /* 0x0000000048087348 */ /* 0x000fea0003c00000 */
[----:B------:R0:W1:Y:S02]  /*7960*/  SHFL.UP P0, R71, R73, R74, R75 ;  /* 0x0400004a49477389 */ /* 0x000064000000004b */
[----:B01----:R-:W-:Y:S05]  /*7970*/  ENDCOLLECTIVE ;  /* 0x000000000000791b */ /* 0x003fea0003800000 */
.L_x_94:
[----:B------:R-:W-:Y:S02]  /*7980*/  IMAD.MOV.U32 R74, RZ, RZ, 0x2 ;  /* 0x00000002ff4a7424 */ /* 0x000fe400078e00ff */
[----:B------:R-:W-:-:S04]  /*7990*/  IMAD.MOV.U32 R67, RZ, RZ, R71 ;  /* 0x000000ffff437224 */ /* 0x000fc800078e0047 */
[----:B------:R-:W-:-:S04]  /*79a0*/  @P0 IMAD.IADD R67, R66, 0x1, R67 ;  /* 0x0000000142430824 */ /* 0x000fc800078e0243 */
[----:B------:R-:W-:-:S07]  /*79b0*/  IMAD.MOV.U32 R73, RZ, RZ, R67 ;  /* 0x000000ffff497224 */ /* 0x000fce00078e0043 */
[----:B------:R-:W-:Y:S05]  /*79c0*/  WARPSYNC.COLLECTIVE R72, `(.L_x_95) ;  /* 0x0000000048087348 */ /* 0x000fea0003c00000 */
[----:B------:R0:W1:Y:S02]  /*79d0*/  SHFL.UP P0, R71, R73, R74, R75 ;  /* 0x0400004a49477389 */ /* 0x000064000000004b */
[----:B01----:R-:W-:Y:S05]  /*79e0*/  ENDCOLLECTIVE ;  /* 0x000000000000791b */ /* 0x003fea0003800000 */
.L_x_95:
[----:B------:R-:W-:Y:S02]  /*79f0*/  IMAD.MOV.U32 R74, RZ, RZ, 0x4 ;  /* 0x00000004ff4a7424 */ /* 0x000fe400078e00ff */
[----:B------:R-:W-:-:S04]  /*7a00*/  IMAD.MOV.U32 R68, RZ, RZ, R71 ;  /* 0x000000ffff447224 */ /* 0x000fc800078e0047 */
[----:B------:R-:W-:-:S04]  /*7a10*/  @P0 IMAD.IADD R68, R67, 0x1, R68 ;  /* 0x0000000143440824 */ /* 0x000fc800078e0244 */
[----:B------:R-:W-:-:S07]  /*7a20*/  IMAD.MOV.U32 R73, RZ, RZ, R68 ;  /* 0x000000ffff497224 */ /* 0x000fce00078e0044 */
[----:B------:R-:W-:Y:S05]  /*7a30*/  WARPSYNC.COLLECTIVE R72, `(.L_x_96) ;  /* 0x0000000048087348 */ /* 0x000fea0003c00000 */
[----:B------:R0:W1:Y:S02]  /*7a40*/  SHFL.UP P0, R71, R73, R74, R75 ;  /* 0x0400004a49477389 */ /* 0x000064000000004b */
[----:B01----:R-:W-:Y:S05]  /*7a50*/  ENDCOLLECTIVE ;  /* 0x000000000000791b */ /* 0x003fea0003800000 */
.L_x_96:
[----:B------:R-:W-:Y:S02]  /*7a60*/  IMAD.MOV.U32 R74, RZ, RZ, 0x8 ;  /* 0x00000008ff4a7424 */ /* 0x000fe400078e00ff */
[----:B------:R-:W-:-:S04]  /*7a70*/  IMAD.MOV.U32 R69, RZ, RZ, R71 ;  /* 0x000000ffff457224 */ /* 0x000fc800078e0047 */
[----:B------:R-:W-:-:S04]  /*7a80*/  @P0 IMAD.IADD R69, R68, 0x1, R69 ;  /* 0x0000000144450824 */ /* 0x000fc800078e0245 */
[----:B------:R-:W-:-:S07]  /*7a90*/  IMAD.MOV.U32 R73, RZ, RZ, R69 ;  /* 0x000000ffff497224 */ /* 0x000fce00078e0045 */
[----:B------:R-:W-:Y:S05]  /*7aa0*/  WARPSYNC.COLLECTIVE R72, `(.L_x_97) ;  /* 0x0000000048087348 */ /* 0x000fea0003c00000 */
[----:B------:R0:W1:Y:S02]  /*7ab0*/  SHFL.UP P0, R71, R73, R74, R75 ;  /* 0x0400004a49477389 */ /* 0x000064000000004b */
[----:B01----:R-:W-:Y:S05]  /*7ac0*/  ENDCOLLECTIVE ;  /* 0x000000000000791b */ /* 0x003fea0003800000 */
.L_x_97:
[----:B------:R-:W-:Y:S02]  /*7ad0*/  IMAD.MOV.U32 R74, RZ, RZ, 0x10 ;  /* 0x00000010ff4a7424 */ /* 0x000fe400078e00ff */
[----:B------:R-:W-:-:S04]  /*7ae0*/  IMAD.MOV.U32 R70, RZ, RZ, R71 ;  /* 0x000000ffff467224 */ /* 0x000fc800078e0047 */
[----:B------:R-:W-:-:S04]  /*7af0*/  @P0 IMAD.IADD R70, R69, 0x1, R70 ;  /* 0x0000000145460824 */ /* 0x000fc800078e0246 */
[----:B------:R-:W-:-:S07]  /*7b00*/  IMAD.MOV.U32 R73, RZ, RZ, R70 ;  /* 0x000000ffff497224 */ /* 0x000fce00078e0046 */
[----:B------:R-:W-:Y:S05]  /*7b10*/  WARPSYNC.COLLECTIVE R72, `(.L_x_98) ;  /* 0x0000000048087348 */ /* 0x000fea0003c00000 */
[----:B------:R0:W1:Y:S02]  /*7b20*/  SHFL.UP P0, R71, R73, R74, R75 ;  /* 0x0400004a49477389 */ /* 0x000064000000004b */
[----:B01----:R-:W-:Y:S05]  /*7b30*/  ENDCOLLECTIVE ;  /* 0x000000000000791b */ /* 0x003fea0003800000 */
.L_x_98:
[----:B------:R-:W-:Y:S05]  /*7b40*/  BRA `(.L_x_99) ;  /* 0xffffffa8003c7947 */ /* 0x000fea000383ffff */
.L_x_100:
[----:B------:R-:W-:-:S00]  /*7b50*/  BRA `(.L_x_100) ;  /* 0xfffffffc00fc7947 */ /* 0x000fc0000383ffff */
[----:B------:R-:W-:-:S00]  /*7b60*/  NOP ;  /* 0x0000000000007918 */ /* 0x000fc00000000000 */
        /* <DEDUP_REMOVED lines=9> */
.L_x_2366:


//--------------------- .text._ZN3cub18CUB_300001_SM_10006detail10radix_sort33DeviceRadixSortExclusiveSumKernelINS1_5radix10policy_hubImmyE10Policy1000EyEEvPT0_ --------------------------
	.section	.text._ZN3cub18CUB_300001_SM_10006detail10radix_sort33DeviceRadixSortExclusiveSumKernelINS1_5radix10policy_hubImmyE10Policy1000EyEEvPT0_,"ax",@progbits
	.align	128
        .global         _ZN3cub18CUB_300001_SM_10006detail10radix_sort33DeviceRadixSortExclusiveSumKernelINS1_5radix10policy_hubImmyE10Policy1000EyEEvPT0_
        .type           _ZN3cub18CUB_300001_SM_10006detail10radix_sort33DeviceRadixSortExclusiveSumKernelINS1_5radix10policy_hubImmyE10Policy1000EyEEvPT0_,@function
        .size           _ZN3cub18CUB_300001_SM_10006detail10radix_sort33DeviceRadixSortExclusiveSumKernelINS1_5radix10policy_hubImmyE10Policy1000EyEEvPT0_,(.L_x_2367 - _ZN3cub18CUB_300001_SM_10006detail10radix_sort33DeviceRadixSortExclusiveSumKernelINS1_5radix10policy_hubImmyE10Policy1000EyEEvPT0_)
        .other          _ZN3cub18CUB_300001_SM_10006detail10radix_sort33DeviceRadixSortExclusiveSumKernelINS1_5radix10policy_hubImmyE10Policy1000EyEEvPT0_,@"STO_CUDA_ENTRY STV_DEFAULT"
_ZN3cub18CUB_300001_SM_10006detail10radix_sort33DeviceRadixSortExclusiveSumKernelINS1_5radix10policy_hubImmyE10Policy1000EyEEvPT0_:
.text._ZN3cub18CUB_300001_SM_10006detail10radix_sort33DeviceRadixSortExclusiveSumKernelINS1_5radix10policy_hubImmyE10Policy1000EyEEvPT0_:
[----:B------:R-:W-:Y:S01]  /*0000*/  LDC R1, c[0x0][0x37c] ;  /* 0x0000df00ff017b82 */ /* 0x000fe20000000800 */
[----:B------:R-:W0:Y:S07]  /*0010*/  S2R R18, SR_TID.X ;  /* 0x0000000000127919 */ /* 0x000e2e0000002100 */
[----:B------:R-:W1:Y:S01]  /*0020*/  LDC.64 R16, c[0x0][0x380] ;  /* 0x0000e000ff107b82 */ /* 0x000e620000000a00 */
[----:B------:R-:W2:Y:S01]  /*0030*/  LDCU.64 UR4, c[0x0][0x358] ;  /* 0x00006b00ff0477ac */ /* 0x000ea20008000a00 */
[----:B------:R-:W3:Y:S01]  /*0040*/  S2R R5, SR_CTAID.X ;  /* 0x0000000000057919 */ /* 0x000ee20000002500 */
[----:B0-----:R-:W-:Y:S01]  /*0050*/  ISETP.GT.U32.AND P1, PT, R18, 0xff, PT ;  /* 0x000000ff1200780c */ /* 0x001fe20003f24070 */
[----:B---3--:R-:W-:-:S04]  /*0060*/  IMAD R5, R5, 0x100, R18 ;  /* 0x0000010005057824 */ /* 0x008fc800078e0212 */
[----:B-1----:R-:W-:-:S08]  /*0070*/  IMAD.WIDE R16, R5, 0x8, R16 ;  /* 0x0000000805107825 */ /* 0x002fd000078e0210 */
[----:B--2---:R-:W2:Y:S01]  /*0080*/  @!P1 LDG.E.64 R2, desc[UR4][R16.64] ;  /* 0x0000000410029981 */ /* 0x004ea2000c1e1b00 */
[----:B------:R-:W-:Y:S02]  /*0090*/  MOV R0, 0x400 ;  /* 0x0000040000007802 */ /* 0x000fe40000000f00 */
[C---:B------:R-:W-:Y:S01]  /*00a0*/  ISETP.GT.U32.AND P0, PT, R18.reuse, 0x1f, PT ;  /* 0x0000001f1200780c */ /* 0x040fe20003f04070 */
[----:B------:R-:W0:Y:S02]  /*00b0*/  S2R R5, SR_CgaCtaId ;  /* 0x0000000000057919 */ /* 0x000e240000008800 */
[----:B0-----:R-:W-:Y:S02]  /*00c0*/  LEA R5, R5, R0, 0x18 ;  /* 0x0000000005057211 */ /* 0x001fe400078ec0ff */
[----:B------:R-:W-:-:S05]  /*00d0*/  LEA.HI R0, R18, R18, RZ, 0x1d ;  /* 0x0000001212007211 */ /* 0x000fca00078fe8ff */
[----:B------:R-:W-:-:S05]  /*00e0*/  IMAD R0, R0, 0x8, R5 ;  /* 0x0000000800007824 */ /* 0x000fca00078e0205 */
[----:B--2---:R0:W-:Y:S01]  /*00f0*/  STS.64 [R0+0x10], R2 ;  /* 0x0000100200007388 */ /* 0x0041e20000000a00 */
[----:B------:R-:W-:Y:S06]  /*0100*/  BAR.SYNC.DEFER_BLOCKING 0x0 ;  /* 0x0000000000007b1d */ /* 0x000fec0000010000 */
[----:B------:R-:W-:Y:S05]  /*0110*/  @P0 BRA `(.L_x_101) ;  /* 0x0000000400240947 */ /* 0x000fea0003800000 */
[----:B------:R-:W-:Y:S01]  /*0120*/  IMAD R18, R18, 0x48, R5 ;  /* 0x0000004812127824 */ /* 0x000fe200078e0205 */
[----:B------:R-:W-:-:S04]  /*0130*/  UMOV UR6, 0xffffffff ;  /* 0xffffffff00067882 */ /* 0x000fc80000000000 */
[----:B------:R-:W-:Y:S04]  /*0140*/  LDS.64 R14, [R18+0x10] ;  /* 0x00001000120e7984 */ /* 0x000fe80000000a00 */
[----:B------:R-:W-:Y:S04]  /*0150*/  LDS.64 R12, [R18+0x18] ;  /* 0x00001800120c7984 */ /* 0x000fe80000000a00 */
[----:B------:R-:W1:Y:S04]  /*0160*/  LDS.64 R10, [R18+0x20] ;  /* 0x00002000120a7984 */ /* 0x000e680000000a00 */
[----:B------:R-:W-:Y:S04]  /*0170*/  LDS.64 R8, [R18+0x28] ;  /* 0x0000280012087984 */ /* 0x000fe80000000a00 */
[----:B------:R-:W2:Y:S04]  /*0180*/  LDS.64 R6, [R18+0x30] ;  /* 0x0000300012067984 */ /* 0x000ea80000000a00 */
[----:B------:R-:W-:Y:S04]  /*0190*/  LDS.64 R4, [R18+0x38] ;  /* 0x0000380012047984 */ /* 0x000fe80000000a00 */
[----:B0-----:R-:W0:Y:S04]  /*01a0*/  LDS.64 R2, [R18+0x40] ;  /* 0x0000400012027984 */ /* 0x001e280000000a00 */
[----:B------:R-:W3:Y:S01]  /*01b0*/  LDS.64 R20, [R18+0x48] ;  /* 0x0000480012147984 */ /* 0x000ee20000000a00 */
[----:B-1----:R-:W-:-:S04]  /*01c0*/  IADD3 R19, P3, P4, R10, R12, R14 ;  /* 0x0000000c0a137210 */ /* 0x002fc80007c7e00e */
[----:B------:R-:W-:Y:S02]  /*01d0*/  IADD3.X R23, PT, PT, R11, R13, R15, P3, P4 ;  /* 0x0000000d0b177210 */ /* 0x000fe40001fe840f */
[----:B--2---:R-:W-:-:S04]  /*01e0*/  IADD3 R19, P0, P2, R6, R19, R8 ;  /* 0x0000001306137210 */ /* 0x004fc80007a1e008 */
[----:B------:R-:W-:Y:S02]  /*01f0*/  IADD3.X R23, PT, PT, R7, R23, R9, P0, P2 ;  /* 0x0000001707177210 */ /* 0x000fe400007e4409 */
[----:B0-----:R-:W-:-:S04]  /*0200*/  IADD3 R19, P3, P4, R2, R19, R4 ;  /* 0x0000001302137210 */ /* 0x001fc80007c7e004 */
[----:B---3--:R-:W-:Y:S02]  /*0210*/  IADD3 R20, P0, PT, R20, R19, RZ ;  /* 0x0000001314147210 */ /* 0x008fe40007f1e0ff */
[----:B------:R-:W-:-:S05]  /*0220*/  IADD3.X R19, PT, PT, R3, R23, R5, P3, P4 ;  /* 0x0000001703137210 */ /* 0x000fca0001fe8405 */
[----:B------:R-:W-:Y:S01]  /*0230*/  IMAD.X R19, R21, 0x1, R19, P0 ;  /* 0x0000000115137824 */ /* 0x000fe200000e0613 */
[----:B------:R-:W-:Y:S06]  /*0240*/  BRA.DIV UR6, `(.L_x_102) ;  /* 0x0000000206f07947 */ /* 0x000fec000b800000 */
[----:B------:R-:W0:Y:S04]  /*0250*/  SHFL.UP PT, R27, R20, 0x1, RZ ;  /* 0x04200000141b7989 */ /* 0x000e2800000e00ff */
[----:B------:R-:W1:Y:S01]  /*0260*/  SHFL.UP P0, R25, R19, 0x1, RZ ;  /* 0x0420000013197989 */ /* 0x000e6200000000ff */
[----:B0-----:R-:W-:-:S04]  /*0270*/  IADD3 R22, P2, PT, R27, R20, RZ ;  /* 0x000000141b167210 */ /* 0x001fc80007f5e0ff */
[----:B-1----:R-:W-:Y:S01]  /*0280*/  SEL R27, R22, R27, P0 ;  /* 0x0000001b161b7207 */ /* 0x002fe20000000000 */
[----:B------:R-:W-:-:S04]  /*0290*/  IMAD.X R26, R25, 0x1, R19, P2 ;  /* 0x00000001191a7824 */ /* 0x000fc800010e0613 */
[----:B------:R-:W0:Y:S01]  /*02a0*/  SHFL.UP PT, R28, R27, 0x2, RZ ;  /* 0x044000001b1c7989 */ /* 0x000e2200000e00ff */
[----:B------:R-:W-:-:S05]  /*02b0*/  SEL R26, R26, R25, P0 ;  /* 0x000000191a1a7207 */ /* 0x000fca0000000000 */
[----:B------:R-:W1:Y:S01]  /*02c0*/  SHFL.UP P0, R25, R26, 0x2, RZ ;  /* 0x044000001a197989 */ /* 0x000e6200000000ff */
[----:B0-----:R-:W-:-:S05]  /*02d0*/  IADD3 R21, P2, PT, R28, R27, RZ ;  /* 0x0000001b1c157210 */ /* 0x001fca0007f5e0ff */
[----:B-1----:R-:W-:Y:S01]  /*02e0*/  IMAD.X R22, R25, 0x1, R26, P2 ;  /* 0x0000000119167824 */ /* 0x002fe200010e061a */
[----:B------:R-:W-:-:S04]  /*02f0*/  SEL R28, R21, R28, P0 ;  /* 0x0000001c151c7207 */ /* 0x000fc80000000000 */
[----:B------:R-:W-:Y:S01]  /*0300*/  SEL R29, R22, R25, P0 ;  /* 0x00000019161d7207 */ /* 0x000fe20000000000 */
        /* <DEDUP_REMOVED lines=12> */
[----:B------:R0:W1:Y:S04]  /*03d0*/  SHFL.UP PT, R28, R27, 0x10, RZ ;  /* 0x060000001b1c7989 */ /* 0x00006800000e00ff */
[----:B------:R0:W2:Y:S02]  /*03e0*/  SHFL.UP P0, R25, R26, 0x10, RZ ;  /* 0x060000001a197989 */ /* 0x0000a400000000ff */
.L_x_113:
[----:B-1----:R-:W-:-:S04]  /*03f0*/  IADD3 R21, P2, PT, R28, R27, RZ ;  /* 0x0000001b1c157210 */ /* 0x002fc80007f5e0ff */
[----:B--2---:R-:W-:Y:S01]  /*0400*/  SEL R21, R21, R28, P0 ;  /* 0x0000001c15157207 */ /* 0x004fe20000000000 */
[----:B------:R-:W-:-:S05]  /*0410*/  IMAD.X R22, R25, 0x1, R26, P2 ;  /* 0x0000000119167824 */ /* 0x000fca00010e061a */
[----:B------:R-:W-:Y:S02]  /*0420*/  SEL R22, R22, R25, P0 ;  /* 0x0000001916167207 */ /* 0x000fe40000000000 */
[----:B------:R-:W-:-:S05]  /*0430*/  IADD3 R20, P0, PT, R21, -R20, RZ ;  /* 0x8000001415147210 */ /* 0x000fca0007f1e0ff */
[----:B------:R-:W-:Y:S01]  /*0440*/  IMAD.X R21, R22, 0x1, ~R19, P0 ;  /* 0x0000000116157824 */ /* 0x000fe200000e0e13 */
[----:B------:R-:W-:-:S04]  /*0450*/  IADD3 R14, P0, PT, R14, R20, RZ ;  /* 0x000000140e0e7210 */ /* 0x000fc80007f1e0ff */
[----:B------:R1:W-:Y:S01]  /*0460*/  STS.64 [R18+0x10], R20 ;  /* 0x0000101412007388 */ /* 0x0003e20000000a00 */
[----:B------:R-:W-:Y:S01]  /*0470*/  IMAD.X R15, R15, 0x1, R21, P0 ;  /* 0x000000010f0f7824 */ /* 0x000fe200000e0615 */
        /* <DEDUP_REMOVED lines=17> */
[----:B------:R-:W-:-:S05]  /*0590*/  IMAD.X R3, R3, 0x1, R5, P0 ;  /* 0x0000000103037824 */ /* 0x000fca00000e0605 */
[----:B------:R1:W-:Y:S03]  /*05a0*/  STS.64 [R18+0x48], R2 ;  /* 0x0000480212007388 */ /* 0x0003e60000000a00 */
.L_x_101:
[----:B------:R-:W-:Y:S05]  /*05b0*/  WARPSYNC.ALL ;  /* 0x0000000000007948 */ /* 0x000fea0003800000 */
[----:B------:R-:W-:Y:S06]  /*05c0*/  BAR.SYNC.DEFER_BLOCKING 0x0 ;  /* 0x0000000000007b1d */ /* 0x000fec0000010000 */
[----:B------:R-:W-:Y:S05]  /*05d0*/  @P1 EXIT ;  /* 0x000000000000194d */ /* 0x000fea0003800000 */
[----:B01----:R-:W0:Y:S04]  /*05e0*/  LDS.64 R2, [R0+0x10] ;  /* 0x0000100000027984 */ /* 0x003e280000000a00 */
[----:B0-----:R-:W-:Y:S01]  /*05f0*/  STG.E.64 desc[UR4][R16.64], R2 ;  /* 0x0000000210007986 */ /* 0x001fe2000c101b04 */
[----:B------:R-:W-:Y:S05]  /*0600*/  EXIT ;  /* 0x000000000000794d */ /* 0x000fea0003800000 */
.L_x_102:
[----:B------:R-:W-:Y:S02]  /*0610*/  IMAD.MOV.U32 R24, RZ, RZ, R20 ;  /* 0x000000ffff187224 */ /* 0x000fe400078e0014 */
[----:B------:R-:W-:Y:S02]  /*0620*/  IMAD.MOV.U32 R23, RZ, RZ, 0x1 ;  /* 0x00000001ff177424 */ /* 0x000fe400078e00ff */
[----:B------:R-:W-:Y:S02]  /*0630*/  IMAD.MOV.U32 R22, RZ, RZ, RZ ;  /* 0x000000ffff167224 */ /* 0x000fe400078e00ff */
[----:B------:R-:W-:-:S07]  /*0640*/  IMAD.MOV.U32 R21, RZ, RZ, -0x1 ;  /* 0xffffffffff157424 */ /* 0x000fce00078e00ff */
[----:B------:R-:W-:Y:S05]  /*0650*/  WARPSYNC.COLLECTIVE R21, `(.L_x_103) ;  /* 0x0000000015087348 */ /* 0x000fea0003c00000 */
[----:B------:R0:W1:Y:S02]  /*0660*/  SHFL.UP P0, R25, R24, R23, R22 ;  /* 0x0400001718197389 */ /* 0x0000640000000016 */
[----:B01----:R-:W-:Y:S05]  /*0670*/  ENDCOLLECTIVE ;  /* 0x000000000000791b */ /* 0x003fea0003800000 */
.L_x_103:
[----:B------:R-:W-:Y:S02]  /*0680*/  IMAD.MOV.U32 R24, RZ, RZ, R19 ;  /* 0x000000ffff187224 */ /* 0x000fe400078e0013 */
[----:B------:R-:W-:-:S07]  /*0690*/  IMAD.MOV.U32 R27, RZ, RZ, R25 ;  /* 0x000000ffff1b7224 */ /* 0x000fce00078e0019 */
[----:B------:R-:W-:Y:S05]  /*06a0*/  WARPSYNC.COLLECTIVE R21, `(.L_x_104) ;  /* 0x0000000015087348 */ /* 0x000fea0003c00000 */
[----:B------:R0:W1:Y:S02]  /*06b0*/  SHFL.UP P0, R25, R24, R23, R22 ;  /* 0x0400001718197389 */ /* 0x0000640000000016 */
[----:B01----:R-:W-:Y:S05]  /*06c0*/  ENDCOLLECTIVE ;  /* 0x000000000000791b */ /* 0x003fea0003800000 */
.L_x_104:
[----:B------:R-:W-:Y:S01]  /*06d0*/  IADD3 R26, P2, PT, R27, R20, RZ ;  /* 0x000000141b1a7210 */ /* 0x000fe20007f5e0ff */
[----:B------:R-:W-:-:S03]  /*06e0*/  IMAD.MOV.U32 R23, RZ, RZ, 0x2 ;  /* 0x00000002ff177424 */ /* 0x000fc600078e00ff */
[----:B------:R-:W-:Y:S01]  /*06f0*/  SEL R27, R26, R27, P0 ;  /* 0x0000001b1a1b7207 */ /* 0x000fe20000000000 */
[----:B------:R-:W-:-:S04]  /*0700*/  IMAD.X R26, R25, 0x1, R19, P2 ;  /* 0x00000001191a7824 */ /* 0x000fc800010e0613 */
[----:B------:R-:W-:Y:S01]  /*0710*/  IMAD.MOV.U32 R24, RZ, RZ, R27 ;  /* 0x000000ffff187224 */ /* 0x000fe200078e001b */
[----:B------:R-:W-:-:S07]  /*0720*/  SEL R26, R26, R25, P0 ;  /* 0x000000191a1a7207 */ /* 0x000fce0000000000 */
[----:B------:R-:W-:Y:S05]  /*0730*/  WARPSYNC.COLLECTIVE R21, `(.L_x_105) ;  /* 0x0000000015087348 */ /* 0x000fea0003c00000 */
[----:B------:R0:W1:Y:S02]  /*0740*/  SHFL.UP P0, R25, R24, R23, R22 ;  /* 0x0400001718197389 */ /* 0x0000640000000016 */
[----:B01----:R-:W-:Y:S05]  /*0750*/  ENDCOLLECTIVE ;  /* 0x000000000000791b */ /* 0x003fea0003800000 */
.L_x_105:
[----:B------:R-:W-:Y:S02]  /*0760*/  IMAD.MOV.U32 R24, RZ, RZ, R26 ;  /* 0x000000ffff187224 */ /* 0x000fe400078e001a */
[----:B------:R-:W-:-:S07]  /*0770*/  IMAD.MOV.U32 R28, RZ, RZ, R25 ;  /* 0x000000ffff1c7224 */ /* 0x000fce00078e0019 */
[----:B------:R-:W-:Y:S05]  /*0780*/  WARPSYNC.COLLECTIVE R21, `(.L_x_106) ;  /* 0x0000000015087348 */ /* 0x000fea0003c00000 */
[----:B------:R0:W1:Y:S02]  /*0790*/  SHFL.UP P0, R25, R24, R23, R22 ;  /* 0x0400001718197389 */ /* 0x0000640000000016 */
[----:B01----:R-:W-:Y:S05]  /*07a0*/  ENDCOLLECTIVE ;  /* 0x000000000000791b */ /* 0x003fea0003800000 */
.L_x_106:
        /* <DEDUP_REMOVED lines=9> */
.L_x_107:
[----:B------:R-:W-:Y:S02]  /*0840*/  IMAD.MOV.U32 R24, RZ, RZ, R29 ;  /* 0x000000ffff187224 */ /* 0x000fe400078e001d */
[----:B------:R-:W-:-:S07]  /*0850*/  IMAD.MOV.U32 R27, RZ, RZ, R25 ;  /* 0x000000ffff1b7224 */ /* 0x000fce00078e0019 */
[----:B------:R-:W-:Y:S05]  /*0860*/  WARPSYNC.COLLECTIVE R21, `(.L_x_108) ;  /* 0x0000000015087348 */ /* 0x000fea0003c00000 */
[----:B------:R0:W1:Y:S02]  /*0870*/  SHFL.UP P0, R25, R24, R23, R22 ;  /* 0x0400001718197389 */ /* 0x0000640000000016 */
[----:B01----:R-:W-:Y:S05]  /*0880*/  ENDCOLLECTIVE ;  /* 0x000000000000791b */ /* 0x003fea0003800000 */
.L_x_108:
        /* <DEDUP_REMOVED lines=9> */
.L_x_109:
[----:B------:R-:W-:Y:S02]  /*0920*/  IMAD.MOV.U32 R24, RZ, RZ, R29 ;  /* 0x000000ffff187224 */ /* 0x000fe400078e001d */
[----:B------:R-:W-:-:S07]  /*0930*/  IMAD.MOV.U32 R27, RZ, RZ, R25 ;  /* 0x000000ffff1b7224 */ /* 0x000fce00078e0019 */
[----:B------:R-:W-:Y:S05]  /*0940*/  WARPSYNC.COLLECTIVE R21, `(.L_x_110) ;  /* 0x0000000015087348 */ /* 0x000fea0003c00000 */
[----:B------:R0:W1:Y:S02]  /*0950*/  SHFL.UP P0, R25, R24, R23, R22 ;  /* 0x0400001718197389 */ /* 0x0000640000000016 */
[----:B01----:R-:W-:Y:S05]  /*0960*/  ENDCOLLECTIVE ;  /* 0x000000000000791b */ /* 0x003fea0003800000 */
.L_x_110:
        /* <DEDUP_REMOVED lines=9> */
.L_x_111:
[----:B------:R-:W-:Y:S02]  /*0a00*/  IMAD.MOV.U32 R24, RZ, RZ, R26 ;  /* 0x000000ffff187224 */ /* 0x000fe400078e001a */
[----:B------:R-:W-:-:S07]  /*0a10*/  IMAD.MOV.U32 R28, RZ, RZ, R25 ;  /* 0x000000ffff1c7224 */ /* 0x000fce00078e0019 */
[----:B------:R-:W-:Y:S05]  /*0a20*/  WARPSYNC.COLLECTIVE R21, `(.L_x_112) ;  /* 0x0000000015087348 */ /* 0x000fea0003c00000 */
[----:B------:R0:W1:Y:S02]  /*0a30*/  SHFL.UP P0, R25, R24, R23, R22 ;  /* 0x0400001718197389 */ /* 0x0000640000000016 */
[----:B01----:R-:W-:Y:S05]  /*0a40*/  ENDCOLLECTIVE ;  /* 0x000000000000791b */ /* 0x003fea0003800000 */
.L_x_112:
[----:B------:R-:W-:Y:S05]  /*0a50*/  BRA `(.L_x_113) ;  /* 0xfffffff800647947 */ /* 0x000fea000383ffff */
.L_x_114:
        /* <DEDUP_REMOVED lines=10> */
.L_x_2367:


//--------------------- .text._ZN3cub18CUB_300001_SM_10006detail10radix_sort30DeviceRadixSortHistogramKernelINS1_5radix10policy_hubImmyE10Policy1000ELNS0_9SortOrderE0EmyNS1_21identity_decomposer_tEEEvPT2_PKT1_SA_iiT3_ --------------------------
	.section	.text._ZN3cub18CUB_300001_SM_10006detail10radix_sort30DeviceRadixSortHistogramKernelINS1_5radix10policy_hubImmyE10Policy1000ELNS0_9SortOrderE0EmyNS1_21identity_decomposer_tEEEvPT2_PKT1_SA_iiT3_,"ax",@progbits
	.align	128
        .global         _ZN3cub18CUB_300001_SM_10006detail10radix_sort30DeviceRadixSortHistogramKernelINS1_5radix10policy_hubImmyE10Policy1000ELNS0_9SortOrderE0EmyNS1_21identity_decomposer_tEEEvPT2_PKT1_SA_iiT3_
        .type           _ZN3cub18CUB_300001_SM_10006detail10radix_sort30DeviceRadixSortHistogramKernelINS1_5radix10policy_hubImmyE10Policy1000ELNS0_9SortOrderE0EmyNS1_21identity_decomposer_tEEEvPT2_PKT1_SA_iiT3_,@function
        .size           _ZN3cub18CUB_300001_SM_10006detail10radix_sort30DeviceRadixSortHistogramKernelINS1_5radix10policy_hubImmyE10Policy1000ELNS0_9SortOrderE0EmyNS1_21identity_decomposer_tEEEvPT2_PKT1_SA_iiT3_,(.L_x_2368 - _ZN3cub18CUB_300001_SM_10006detail10radix_sort30DeviceRadixSortHistogramKernelINS1_5radix10policy_hubImmyE10Policy1000ELNS0_9SortOrderE0EmyNS1_21identity_decomposer_tEEEvPT2_PKT1_SA_iiT3_)
        .other          _ZN3cub18CUB_300001_SM_10006detail10radix_sort30DeviceRadixSortHistogramKernelINS1_5radix10policy_hubImmyE10Policy1000ELNS0_9SortOrderE0EmyNS1_21identity_decomposer_tEEEvPT2_PKT1_SA_iiT3_,@"STO_CUDA_ENTRY STV_DEFAULT"
_ZN3cub18CUB_300001_SM_10006detail10radix_sort30DeviceRadixSortHistogramKernelINS1_5radix10policy_hubImmyE10Policy1000ELNS0_9SortOrderE0EmyNS1_21identity_decomposer_tEEEvPT2_PKT1_SA_iiT3_:
.text._ZN3cub18CUB_300001_SM_10006detail10radix_sort30DeviceRadixSortHistogramKernelINS1_5radix10policy_hubImmyE10Policy1000ELNS0_9SortOrderE0EmyNS1_21identity_decomposer_tEEEvPT2_PKT1_SA_iiT3_:
[----:B------:R-:W-:Y:S01]  /*0000*/  LDC R1, c[0x0][0x37c] ;  /* 0x0000df00ff017b82 */ /* 0x000fe20000000800 */
[----:B------:R-:W0:Y:S02]  /*0010*/  LDCU.64 UR4, c[0x0][0x390] ;  /* 0x00007200ff0477ac */ /* 0x000e240008000a00 */
[----:B0-----:R-:W-:-:S04]  /*0020*/  ISETP.NE.U32.AND P0, PT, RZ, UR4, PT ;  /* 0x00000004ff007c0c */ /* 0x001fc8000bf05070 */
[----:B------:R-:W-:-:S13]  /*0030*/  ISETP.NE.AND.EX P0, PT, RZ, UR5, PT, P0 ;  /* 0x00000005ff007c0c */ /* 0x000fda000bf05300 */
[----:B------:R-:W-:Y:S05]  /*0040*/  @!P0 EXIT ;  /* 0x000000000000894d */ /* 0x000fea0003800000 */
[----:B------:R-:W0:Y:S01]  /*0050*/  S2R R0, SR_TID.X ;  /* 0x0000000000007919 */ /* 0x000e220000002100 */
[----:B------:R-:W1:Y:S01]  /*0060*/  LDC.64 R2, c[0x0][0x398] ;  /* 0x0000e600ff027b82 */ /* 0x000e620000000a00 */
[----:B------:R-:W-:Y:S01]  /*0070*/  UMOV UR4, 0x400 ;  /* 0x0000040000047882 */ /* 0x000fe20000000000 */
[----:B------:R-:W2:Y:S01]  /*0080*/  LDCU.64 UR16, c[0x0][0x358] ;  /* 0x00006b00ff1077ac */ /* 0x000ea20008000a00 */
[----:B------:R-:W3:Y:S05]  /*0090*/  LDCU UR18, c[0x0][0x370] ;  /* 0x00006e00ff1277ac */ /* 0x000eea0008000800 */
[----:B------:R-:W4:Y:S01]  /*00a0*/  S2UR UR5, SR_CgaCtaId ;  /* 0x00000000000579c3 */ /* 0x000f220000008800 */
[----:B------:R-:W-:Y:S01]  /*00b0*/  UMOV UR6, URZ ;  /* 0x000000ff00067c82 */ /* 0x000fe20008000000 */
[----:B------:R-:W-:-:S06]  /*00c0*/  UMOV UR7, URZ ;  /* 0x000000ff00077c82 */ /* 0x000fcc0008000000 */
[----:B------:R-:W5:Y:S01]  /*00d0*/  S2UR UR8, SR_CTAID.X ;  /* 0x00000000000879c3 */ /* 0x000f620000002500 */
[----:B-1----:R-:W-:-:S04]  /*00e0*/  IADD3 R2, PT, PT, R3, 0x7, -R2 ;  /* 0x0000000703027810 */ /* 0x002fc80007ffe802 */
[----:B------:R-:W-:Y:S01]  /*00f0*/  ISETP.GE.AND P0, PT, R2, 0x8, PT ;  /* 0x000000080200780c */ /* 0x000fe20003f06270 */
[C---:B0-----:R-:W-:Y:S01]  /*0100*/  VIADD R3, R0.reuse, 0x80 ;  /* 0x0000008000037836 */ /* 0x041fe20000000000 */
[----:B----4-:R-:W-:Y:S02]  /*0110*/  ULEA UR4, UR5, UR4, 0x18 ;  /* 0x0000000405047291 */ /* 0x010fe4000f8ec0ff */
[C---:B------:R-:W-:Y:S01]  /*0120*/  ISETP.GT.U32.OR P0, PT, R0.reuse, 0xff, !P0 ;  /* 0x000000ff0000780c */ /* 0x040fe20004704470 */
[C---:B------:R-:W-:Y:S02]  /*0130*/  VIADD R4, R0.reuse, 0x100 ;  /* 0x0000010000047836 */ /* 0x040fe40000000000 */
[C---:B------:R-:W-:Y:S01]  /*0140*/  VIADD R5, R0.reuse, 0x200 ;  /* 0x0000020000057836 */ /* 0x040fe20000000000 */
[----:B------:R-:W-:Y:S01]  /*0150*/  P2R R43, PR, RZ, 0x1 ;  /* 0x00000001ff2b7803 */ /* 0x000fe20000000000 */
[C---:B------:R-:W-:Y:S01]  /*0160*/  VIADD R40, R0.reuse, 0x280 ;  /* 0x0000028000287836 */ /* 0x040fe20000000000 */
[C---:B------:R-:W-:Y:S01]  /*0170*/  LEA R2, R0.reuse, UR4, 0x2 ;  /* 0x0000000400027c11 */ /* 0x040fe2000f8e10ff */
[C---:B------:R-:W-:Y:S01]  /*0180*/  VIADD R41, R0.reuse, 0x300 ;  /* 0x0000030000297836 */ /* 0x040fe20000000000 */
[----:B-----5:R-:W-:Y:S01]  /*0190*/  USHF.L.U32 UR8, UR8, 0xb, URZ ;  /* 0x0000000b08087899 */ /* 0x020fe200080006ff */
[----:B--23--:R-:W-:-:S11]  /*01a0*/  VIADD R42, R0, 0x780 ;  /* 0x00000780002a7836 */ /* 0x00cfd60000000000 */
.L_x_198:
[----:B------:R-:W-:Y:S01]  /*01b0*/  ISETP.NE.AND P0, PT, R43, RZ, PT ;  /* 0x000000ff2b00720c */ /* 0x000fe20003f05270 */
[----:B------:R-:W-:-:S12]  /*01c0*/  BSSY.RECONVERGENT B0, `(.L_x_115) ;  /* 0x0000081000007945 */ /* 0x000fd80003800200 */
[----:B0-2345:R-:W-:Y:S05]  /*01d0*/  @P0 BRA `(.L_x_116) ;  /* 0x0000000400fc0947 */ /* 0x03dfea0003800000 */
[----:B------:R-:W0:Y:S02]  /*01e0*/  LDC.64 R6, c[0x0][0x398] ;  /* 0x0000e600ff067b82 */ /* 0x000e240000000a00 */
[----:B0-----:R-:W-:-:S04]  /*01f0*/  IADD3 R6, PT, PT, R7, 0x7, -R6 ;  /* 0x0000000707067810 */ /* 0x001fc80007ffe806 */
[----:B------:R-:W-:-:S04]  /*0200*/  SHF.R.S32.HI R7, RZ, 0x1f, R6 ;  /* 0x0000001fff077819 */ /* 0x000fc80000011406 */
[----:B------:R-:W-:-:S04]  /*0210*/  LEA.HI R7, R7, R6, RZ, 0x3 ;  /* 0x0000000607077211 */ /* 0x000fc800078f18ff */
[----:B------:R-:W-:Y:S01]  /*0220*/  SHF.R.S32.HI R8, RZ, 0x3, R7 ;  /* 0x00000003ff087819 */ /* 0x000fe20000011407 */
[----:B------:R-:W-:-:S03]  /*0230*/  HFMA2 R7, -RZ, RZ, 0, 0 ;  /* 0x00000000ff077431 */ /* 0x000fc600000001ff */
[C---:B------:R-:W-:Y:S01]  /*0240*/  LOP3.LUT R10, R8.reuse, 0xffffff0, RZ, 0xc0, !PT ;  /* 0x0ffffff0080a7812 */ /* 0x040fe200078ec0ff */
[----:B------:R-:W-:-:S05]  /*0250*/  VIADD R6, R8, 0xffffffff ;  /* 0xffffffff08067836 */ /* 0x000fca0000000000 */
[----:B------:R-:W-:-:S13]  /*0260*/  ISETP.GE.U32.AND P0, PT, R6, 0xf, PT ;  /* 0x0000000f0600780c */ /* 0x000fda0003f06070 */
[----:B------:R-:W-:Y:S05]  /*0270*/  @!P0 BRA `(.L_x_117) ;  /* 0x00000000005c8947 */ /* 0x000fea0003800000 */
[----:B------:R-:W-:Y:S02]  /*0280*/  IMAD.MOV R7, RZ, RZ, -R10 ;  /* 0x000000ffff077224 */ /* 0x000fe400078e0a0a */
[----:B------:R-:W-:-:S07]  /*0290*/  VIADD R6, R2, 0x2000 ;  /* 0x0000200002067836 */ /* 0x000fce0000000000 */
.L_x_118:
[----:B------:R-:W-:Y:S01]  /*02a0*/  VIADD R7, R7, 0x10 ;  /* 0x0000001007077836 */ /* 0x000fe20000000000 */
[----:B------:R-:W-:Y:S04]  /*02b0*/  STS [R6+-0x2000], RZ ;  /* 0xffe000ff06007388 */ /* 0x000fe80000000800 */
        /* <DEDUP_REMOVED lines=18> */
[----:B------:R-:W-:-:S07]  /*03e0*/  IMAD.MOV.U32 R7, RZ, RZ, R10 ;  /* 0x000000ffff077224 */ /* 0x000fce00078e000a */
.L_x_117:
[C---:B------:R-:W-:Y:S02]  /*03f0*/  LOP3.LUT R6, R8.reuse, 0xf, RZ, 0xc0, !PT ;  /* 0x0000000f08067812 */ /* 0x040fe400078ec0ff */
[----:B------:R-:W-:Y:S02]  /*0400*/  LOP3.LUT R11, R8, 0x7, RZ, 0xc0, !PT ;  /* 0x00000007080b7812 */ /* 0x000fe400078ec0ff */
[C---:B------:R-:W-:Y:S01]  /*0410*/  ISETP.NE.AND P1, PT, R6.reuse, RZ, PT ;  /* 0x000000ff0600720c */ /* 0x040fe20003f25270 */
[----:B------:R-:W-:Y:S01]  /*0420*/  VIADD R6, R6, 0xffffffff ;  /* 0xffffffff06067836 */ /* 0x000fe20000000000 */
[----:B------:R-:W-:Y:S01]  /*0430*/  LOP3.LUT R9, R8, 0x3, RZ, 0xc0, !PT ;  /* 0x0000000308097812 */ /* 0x000fe200078ec0ff */
[----:B------:R-:W-:-:S10]  /*0440*/  VIADD R12, R11, 0xffffffff ;  /* 0xffffffff0b0c7836 */ /* 0x000fd40000000000 */
[----:B------:R-:W-:Y:S05]  /*0450*/  @!P1 BRA `(.L_x_119) ;  /* 0x0000000000789947 */ /* 0x000fea0003800000 */
[----:B------:R-:W-:Y:S02]  /*0460*/  ISETP.GE.U32.AND P2, PT, R6, 0x7, PT ;  /* 0x000000070600780c */ /* 0x000fe40003f46070 */
[----:B------:R-:W-:-:S11]  /*0470*/  ISETP.NE.AND P3, PT, R11, RZ, PT ;  /* 0x000000ff0b00720c */ /* 0x000fd60003f65270 */
[----:B------:R-:W-:Y:S05]  /*0480*/  @!P2 BRA `(.L_x_120) ;  /* 0x000000000028a947 */ /* 0x000fea0003800000 */
[C---:B------:R-:W-:Y:S01]  /*0490*/  LEA R8, R7.reuse, R2, 0xa ;  /* 0x0000000207087211 */ /* 0x040fe200078e50ff */
[----:B------:R-:W-:-:S04]  /*04a0*/  VIADD R7, R7, 0x8 ;  /* 0x0000000807077836 */ /* 0x000fc80000000000 */
        /* <DEDUP_REMOVED lines=8> */
.L_x_120:
[----:B------:R-:W-:Y:S05]  /*0530*/  @!P3 BRA `(.L_x_119) ;  /* 0x000000000040b947 */ /* 0x000fea0003800000 */
[----:B------:R-:W-:Y:S02]  /*0540*/  ISETP.GE.U32.AND P2, PT, R12, 0x3, PT ;  /* 0x000000030c00780c */ /* 0x000fe40003f46070 */
[----:B------:R-:W-:-:S11]  /*0550*/  ISETP.NE.AND P3, PT, R9, RZ, PT ;  /* 0x000000ff0900720c */ /* 0x000fd60003f65270 */
[C---:B0-----:R-:W-:Y:S02]  /*0560*/  @P2 IMAD R8, R7.reuse, 0x400, R2 ;  /* 0x0000040007082824 */ /* 0x041fe400078e0202 */
[----:B------:R-:W-:-:S03]  /*0570*/  @P2 VIADD R7, R7, 0x4 ;  /* 0x0000000407072836 */ /* 0x000fc60000000000 */
[----:B------:R1:W-:Y:S04]  /*0580*/  @P2 STS [R8], RZ ;  /* 0x000000ff08002388 */ /* 0x0003e80000000800 */
[----:B------:R1:W-:Y:S04]  /*0590*/  @P2 STS [R8+0x400], RZ ;  /* 0x000400ff08002388 */ /* 0x0003e80000000800 */
[----:B------:R1:W-:Y:S04]  /*05a0*/  @P2 STS [R8+0x800], RZ ;  /* 0x000800ff08002388 */ /* 0x0003e80000000800 */
[----:B------:R1:W-:Y:S01]  /*05b0*/  @P2 STS [R8+0xc00], RZ ;  /* 0x000c00ff08002388 */ /* 0x0003e20000000800 */
[----:B------:R-:W-:Y:S05]  /*05c0*/  @!P3 BRA `(.L_x_119) ;  /* 0x00000000001cb947 */ /* 0x000fea0003800000 */
[----:B------:R-:W-:Y:S01]  /*05d0*/  IMAD R7, R7, 0x400, R2 ;  /* 0x0000040007077824 */ /* 0x000fe200078e0202 */
[----:B------:R-:W-:-:S04]  /*05e0*/  ISETP.NE.AND P2, PT, R9, 0x1, PT ;  /* 0x000000010900780c */ /* 0x000fc80003f45270 */
[----:B------:R2:W-:Y:S09]  /*05f0*/  STS [R7], RZ ;  /* 0x000000ff07007388 */ /* 0x0005f20000000800 */
[----:B--2---:R-:W-:Y:S05]  /*0600*/  @!P2 BRA `(.L_x_119) ;  /* 0x00000000000ca947 */ /* 0x004fea0003800000 */
[----:B------:R-:W-:Y:S01]  /*0610*/  ISETP.NE.AND P2, PT, R9, 0x2, PT ;  /* 0x000000020900780c */ /* 0x000fe20003f45270 */
[----:B------:R2:W-:-:S12]  /*0620*/  STS [R7+0x400], RZ ;  /* 0x000400ff07007388 */ /* 0x0005d80000000800 */
[----:B------:R2:W-:Y:S02]  /*0630*/  @P2 STS [R7+0x800], RZ ;  /* 0x000800ff07002388 */ /* 0x0005e40000000800 */
.L_x_119:
[----:B------:R-:W-:-:S13]  /*0640*/  ISETP.GT.U32.AND P2, PT, R0, 0x7f, PT ;  /* 0x0000007f0000780c */ /* 0x000fda0003f44070 */
[----:B------:R-:W-:Y:S05]  /*0650*/  @P2 BRA `(.L_x_116) ;  /* 0x0000000000dc2947 */ /* 0x000fea0003800000 */
[----:B--2---:R-:W-:Y:S01]  /*0660*/  IMAD.MOV.U32 R7, RZ, RZ, RZ ;  /* 0x000000ffff077224 */ /* 0x004fe200078e00ff */
[----:B------:R-:W-:Y:S06]  /*0670*/  @!P0 BRA `(.L_x_121) ;  /* 0x0000000000588947 */ /* 0x000fec0003800000 */
[----:B------:R-:W-:-:S07]  /*0680*/  IMAD.MOV.U32 R7, RZ, RZ, RZ ;  /* 0x000000ffff077224 */ /* 0x000fce00078e00ff */
.L_x_122:
[C---:B012---:R-:W-:Y:S01]  /*0690*/  LEA R8, R7.reuse, R2, 0xa ;  /* 0x0000000207087211 */ /* 0x047fe200078e50ff */
[----:B------:R-:W-:-:S04]  /*06a0*/  VIADD R7, R7, 0x10 ;  /* 0x0000001007077836 */ /* 0x000fc80000000000 */
[----:B------:R2:W-:Y:S01]  /*06b0*/  STS [R8+0x200], RZ ;  /* 0x000200ff08007388 */ /* 0x0005e20000000800 */
[----:B------:R-:W-:-:S03]  /*06c0*/  ISETP.NE.AND P0, PT, R7, R10, PT ;  /* 0x0000000a0700720c */ /* 0x000fc60003f05270 */
[----:B------:R2:W-:Y:S04]  /*06d0*/  STS [R8+0x600], RZ ;  /* 0x000600ff08007388 */ /* 0x0005e80000000800 */
        /* <DEDUP_REMOVED lines=13> */
[----:B------:R2:W-:Y:S01]  /*07b0*/  STS [R8+0x3e00], RZ ;  /* 0x003e00ff08007388 */ /* 0x0005e20000000800 */
[----:B------:R-:W-:Y:S05]  /*07c0*/  @P0 BRA `(.L_x_122) ;  /* 0xfffffffc00b00947 */ /* 0x000fea000383ffff */
[----:B------:R-:W-:-:S07]  /*07d0*/  IMAD.MOV.U32 R7, RZ, RZ, R10 ;  /* 0x000000ffff077224 */ /* 0x000fce00078e000a */
.L_x_121:
[----:B------:R-:W-:Y:S05]  /*07e0*/  @!P1 BRA `(.L_x_116) ;  /* 0x0000000000789947 */ /* 0x000fea0003800000 */
[----:B------:R-:W-:Y:S02]  /*07f0*/  ISETP.GE.U32.AND P0, PT, R6, 0x7, PT ;  /* 0x000000070600780c */ /* 0x000fe40003f06070 */
[----:B------:R-:W-:-:S11]  /*0800*/  ISETP.NE.AND P1, PT, R11, RZ, PT ;  /* 0x000000ff0b00720c */ /* 0x000fd60003f25270 */
[----:B------:R-:W-:Y:S05]  /*0810*/  @!P0 BRA `(.L_x_123) ;  /* 0x0000000000288947 */ /* 0x000fea0003800000 */
[C---:B------:R-:W-:Y:S02]  /*0820*/  IMAD R6, R7.reuse, 0x400, R2 ;  /* 0x0000040007067824 */ /* 0x040fe400078e0202 */
[----:B------:R-:W-:-:S03]  /*0830*/  VIADD R7, R7, 0x8 ;  /* 0x0000000807077836 */ /* 0x000fc60000000000 */
[----:B------:R3:W-:Y:S04]  /*0840*/  STS [R6+0x200], RZ ;  /* 0x000200ff06007388 */ /* 0x0007e80000000800 */
[----:B------:R3:W-:Y:S04]  /*0850*/  STS [R6+0x600], RZ ;  /* 0x000600ff06007388 */ /* 0x0007e80000000800 */
[----:B------:R3:W-:Y:S04]  /*0860*/  STS [R6+0xa00], RZ ;  /* 0x000a00ff06007388 */ /* 0x0007e80000000800 */
[----:B------:R3:W-:Y:S04]  /*0870*/  STS [R6+0xe00], RZ ;  /* 0x000e00ff06007388 */ /* 0x0007e80000000800 */
[----:B------:R3:W-:Y:S04]  /*0880*/  STS [R6+0x1200], RZ ;  /* 0x001200ff06007388 */ /* 0x0007e80000000800 */
[----:B------:R3:W-:Y:S04]  /*0890*/  STS [R6+0x1600], RZ ;  /* 0x001600ff06007388 */ /* 0x0007e80000000800 */
[----:B------:R3:W-:Y:S04]  /*08a0*/  STS [R6+0x1a00], RZ ;  /* 0x001a00ff06007388 */ /* 0x0007e80000000800 */
[----:B------:R3:W-:Y:S02]  /*08b0*/  STS [R6+0x1e00], RZ ;  /* 0x001e00ff06007388 */ /* 0x0007e40000000800 */
.L_x_123:
[----:B------:R-:W-:Y:S05]  /*08c0*/  @!P1 BRA `(.L_x_116) ;  /* 0x0000000000409947 */ /* 0x000fea0003800000 */
[----:B------:R-:W-:Y:S02]  /*08d0*/  ISETP.GE.U32.AND P0, PT, R12, 0x3, PT ;  /* 0x000000030c00780c */ /* 0x000fe40003f06070 */
[----:B------:R-:W-:-:S11]  /*08e0*/  ISETP.NE.AND P1, PT, R9, RZ, PT ;  /* 0x000000ff0900720c */ /* 0x000fd60003f25270 */
[C---:B---3--:R-:W-:Y:S02]  /*08f0*/  @P0 IMAD R6, R7.reuse, 0x400, R2 ;  /* 0x0000040007060824 */ /* 0x048fe400078e0202 */
[----:B------:R-:W-:-:S03]  /*0900*/  @P0 VIADD R7, R7, 0x4 ;  /* 0x0000000407070836 */ /* 0x000fc60000000000 */
[----:B------:R4:W-:Y:S04]  /*0910*/  @P0 STS [R6+0x200], RZ ;  /* 0x000200ff06000388 */ /* 0x0009e80000000800 */
[----:B------:R4:W-:Y:S04]  /*0920*/  @P0 STS [R6+0x600], RZ ;  /* 0x000600ff06000388 */ /* 0x0009e80000000800 */
[----:B------:R4:W-:Y:S04]  /*0930*/  @P0 STS [R6+0xa00], RZ ;  /* 0x000a00ff06000388 */ /* 0x0009e80000000800 */
[----:B------:R4:W-:Y:S01]  /*0940*/  @P0 STS [R6+0xe00], RZ ;  /* 0x000e00ff06000388 */ /* 0x0009e20000000800 */
[----:B------:R-:W-:Y:S05]  /*0950*/  @!P1 BRA `(.L_x_116) ;  /* 0x00000000001c9947 */ /* 0x000fea0003800000 */
[----:B------:R-:W-:Y:S02]  /*0960*/  LEA R7, R7, R2, 0xa ;  /* 0x0000000207077211 */ /* 0x000fe400078e50ff */
[----:B------:R-:W-:-:S03]  /*0970*/  ISETP.NE.AND P0, PT, R9, 0x1, PT ;  /* 0x000000010900780c */ /* 0x000fc60003f05270 */
[----:B------:R3:W-:Y:S10]  /*0980*/  STS [R7+0x200], RZ ;  /* 0x000200ff07007388 */ /* 0x0007f40000000800 */
[----:B---3--:R-:W-:Y:S05]  /*0990*/  @!P0 BRA `(.L_x_116) ;  /* 0x00000000000c8947 */ /* 0x008fea0003800000 */
[----:B------:R-:W-:Y:S01]  /*09a0*/  ISETP.NE.AND P0, PT, R9, 0x2, PT ;  /* 0x000000020900780c */ /* 0x000fe20003f05270 */
[----:B------:R3:W-:-:S12]  /*09b0*/  STS [R7+0x600], RZ ;  /* 0x000600ff07007388 */ /* 0x0007d80000000800 */
[----:B------:R3:W-:Y:S02]  /*09c0*/  @P0 STS [R7+0xa00], RZ ;  /* 0x000a00ff07000388 */ /* 0x0007e40000000800 */
.L_x_116:
[----:B------:R-:W-:Y:S05]  /*09d0*/  BSYNC.RECONVERGENT B0 ;  /* 0x0000000000007941 */ /* 0x000fea0003800200 */
.L_x_115:
[----:B------:R-:W5:Y:S01]  /*09e0*/  LDCU.64 UR10, c[0x0][0x390] ;  /* 0x00007200ff0a77ac */ /* 0x000f620008000a00 */
[----:B------:R-:W-:Y:S02]  /*09f0*/  USHF.L.U32 UR4, UR6, 0x1e, URZ ;  /* 0x0000001e06047899 */ /* 0x000fe400080006ff */
[----:B------:R-:W-:Y:S02]  /*0a00*/  USHF.L.U64.HI UR5, UR6, 0x1e, UR7 ;  /* 0x0000001e06057899 */ /* 0x000fe40008010207 */
[----:B-----5:R-:W-:-:S04]  /*0a10*/  UIADD3 UR4, UP0, UPT, -UR4, UR10, URZ ;  /* 0x0000000a04047290 */ /* 0x020fc8000ff1e1ff */
[----:B------:R-:W-:Y:S02]  /*0a20*/  UIADD3.X UR5, UPT, UPT, ~UR5, UR11, URZ, UP0, !UPT ;  /* 0x0000000b05057290 */ /* 0x000fe400087fe5ff */
[----:B------:R-:W-:-:S04]  /*0a30*/  UISETP.LT.U32.AND UP0, UPT, UR4, 0x40000000, UPT ;  /* 0x400000000400788c */ /* 0x000fc8000bf01070 */
[----:B------:R-:W-:-:S04]  /*0a40*/  UISETP.LT.U32.AND.EX UP0, UPT, UR5, URZ, UPT, UP0 ;  /* 0x000000ff0500728c */ /* 0x000fc8000bf01100 */
[----:B------:R-:W-:Y:S02]  /*0a50*/  USEL UR10, UR4, 0x40000000, UP0 ;  /* 0x40000000040a7887 */ /* 0x000fe40008000000 */
[----:B------:R-:W-:Y:S02]  /*0a60*/  USEL UR11, UR5, URZ, UP0 ;  /* 0x000000ff050b7287 */ /* 0x000fe40008000000 */
[----:B------:R-:W-:-:S04]  /*0a70*/  UISETP.GT.U32.AND UP0, UPT, UR10, UR8, UPT ;  /* 0x000000080a00728c */ /* 0x000fc8000bf04070 */
[----:B------:R-:W-:Y:S01]  /*0a80*/  UISETP.GT.U32.AND.EX UP0, UPT, UR11, URZ, UPT, UP0 ;  /* 0x000000ff0b00728c */ /* 0x000fe2000bf04100 */
[----:B------:R-:W-:Y:S08]  /*0a90*/  BAR.SYNC.DEFER_BLOCKING 0x0 ;  /* 0x0000000000007b1d */ /* 0x000ff00000010000 */
[----:B------:R-:W-:Y:S06]  /*0aa0*/  BAR.SYNC.DEFER_BLOCKING 0x0 ;  /* 0x0000000000007b1d */ /* 0x000fec0000010000 */
[----:B------:R-:W-:Y:S05]  /*0ab0*/  BRA.U !UP0, `(.L_x_124) ;  /* 0x0000000d081c7547 */ /* 0x000fea000b800000 */
[----:B------:R-:W-:Y:S01]  /*0ac0*/  UMOV UR9, UR8 ;  /* 0x0000000800097c82 */ /* 0x000fe20008000000 */
[----:B------:R-:W-:-:S05]  /*0ad0*/  UMOV UR5, URZ ;  /* 0x000000ff00057c82 */ /* 0x000fca0008000000 */
.L_x_129:
[----:B-----5:R-:W5:Y:S01]  /*0ae0*/  LDCU.64 UR14, c[0x0][0x390] ;  /* 0x00007200ff0e77ac */ /* 0x020f620008000a00 */
[----:B------:R-:W-:Y:S02]  /*0af0*/  USHF.L.U32 UR12, UR6, 0x1e, URZ ;  /* 0x0000001e060c7899 */ /* 0x000fe400080006ff */
[----:B------:R-:W-:Y:S02]  /*0b00*/  USHF.L.U64.HI UR13, UR6, 0x1e, UR7 ;  /* 0x0000001e060d7899 */ /* 0x000fe40008010207 */
[----:B------:R-:W-:-:S04]  /*0b10*/  UIADD3 UR12, UP0, UPT, UR9, UR12, URZ ;  /* 0x0000000c090c7290 */ /* 0x000fc8000ff1e0ff */
[----:B------:R-:W-:Y:S02]  /*0b20*/  UIADD3.X UR13, UPT, UPT, UR5, UR13, URZ, UP0, !UPT ;  /* 0x0000000d050d7290 */ /* 0x000fe400087fe4ff */
[----:B------:R-:W-:Y:S02]  /*0b30*/  ULEA UR9, UP0, UR18, UR9, 0xb ;  /* 0x0000000912097291 */ /* 0x000fe4000f8058ff */
[----:B-----5:R-:W-:Y:S02]  /*0b40*/  UIADD3 UR14, UP1, UPT, -UR12, UR14, URZ ;  /* 0x0000000e0c0e7290 */ /* 0x020fe4000ff3e1ff */
[----:B------:R-:W-:Y:S02]  /*0b50*/  UIADD3.X UR5, UPT, UPT, URZ, UR5, URZ, UP0, !UPT ;  /* 0x00000005ff057290 */ /* 0x000fe400087fe4ff */
[----:B------:R-:W-:Y:S02]  /*0b60*/  UIADD3.X UR4, UPT, UPT, ~UR13, UR15, URZ, UP1, !UPT ;  /* 0x0000000f0d047290 */ /* 0x000fe40008ffe5ff */
[----:B------:R-:W-:-:S02]  /*0b70*/  UISETP.GE.U32.AND UP1, UPT, UR14, 0x800, UPT ;  /* 0x000008000e00788c */ /* 0x000fc4000bf26070 */
[----:B------:R-:W-:Y:S02]  /*0b80*/  UISETP.GE.U32.AND UP0, UPT, UR9, UR10, UPT ;  /* 0x0000000a0900728c */ /* 0x000fe4000bf06070 */
[----:B------:R-:W-:Y:S02]  /*0b90*/  UISETP.GE.U32.AND.EX UP1, UPT, UR4, URZ, UPT, UP1 ;  /* 0x000000ff0400728c */ /* 0x000fe4000bf26110 */
[----:B------:R-:W-:-:S07]  /*0ba0*/  UISETP.GE.U32.AND.EX UP0, UPT, UR5, UR11, UPT, UP0 ;  /* 0x0000000b0500728c */ /* 0x000fce000bf06100 */
[----:B0-----:R-:W-:Y:S05]  /*0bb0*/  BRA.U !UP1, `(.L_x_125) ;  /* 0x0000000109587547 */ /* 0x001fea000b800000 */
[----:B------:R-:W0:Y:S01]  /*0bc0*/  LDCU.64 UR14, c[0x0][0x388] ;  /* 0x00007100ff0e77ac */ /* 0x000e220008000a00 */
[----:B---34-:R-:W-:-:S05]  /*0bd0*/  IADD3 R6, P0, PT, R0, UR12, RZ ;  /* 0x0000000c00067c10 */ /* 0x018fca000ff1e0ff */
[----:B--2---:R-:W-:Y:S01]  /*0be0*/  IMAD.X R7, RZ, RZ, UR13, P0 ;  /* 0x0000000dff077e24 */ /* 0x004fe200080e06ff */
[----:B0-----:R-:W-:-:S04]  /*0bf0*/  LEA R38, P0, R6, UR14, 0x3 ;  /* 0x0000000e06267c11 */ /* 0x001fc8000f8018ff */
[----:B------:R-:W-:-:S05]  /*0c00*/  LEA.HI.X R39, R6, UR15, R7, 0x3, P0 ;  /* 0x0000000f06277c11 */ /* 0x000fca00080f1c07 */
[----:B------:R0:W5:Y:S04]  /*0c10*/  LDG.E.64 R6, desc[UR16][R38.64] ;  /* 0x0000001026067981 */ /* 0x000168000c1e1b00 */
[----:B-1----:R0:W5:Y:S04]  /*0c20*/  LDG.E.64 R8, desc[UR16][R38.64+0x400] ;  /* 0x0004001026087981 */ /* 0x002168000c1e1b00 */
        /* <DEDUP_REMOVED lines=15> */
.L_x_125:
[C---:B------:R-:W-:Y:S01]  /*0d20*/  ISETP.GE.AND P5, PT, R0.reuse, UR14, PT ;  /* 0x0000000e00007c0c */ /* 0x040fe2000bfa6270 */
[----:B------:R-:W0:Y:S01]  /*0d30*/  LDCU.64 UR20, c[0x0][0x388] ;  /* 0x00007100ff1477ac */ /* 0x000e220008000a00 */
[----:B---34-:R-:W-:Y:S02]  /*0d40*/  IADD3 R6, P0, PT, R0, UR12, RZ ;  /* 0x0000000c00067c10 */ /* 0x018fe4000ff1e0ff */
[----:B------:R-:W1:Y:S01]  /*0d50*/  S2R R0, SR_TID.X ;  /* 0x0000000000007919 */ /* 0x000e620000002100 */
[----:B------:R-:W-:Y:S02]  /*0d60*/  ISETP.GE.AND P2, PT, R3, UR14, PT ;  /* 0x0000000e03007c0c */ /* 0x000fe4000bf46270 */
[----:B--2---:R-:W-:Y:S01]  /*0d70*/  IMAD.X R7, RZ, RZ, UR13, P0 ;  /* 0x0000000dff077e24 */ /* 0x004fe200080e06ff */
[----:B------:R-:W-:Y:S02]  /*0d80*/  ISETP.GE.AND P3, PT, R4, UR14, PT ;  /* 0x0000000e04007c0c */ /* 0x000fe4000bf66270 */
[----:B0-----:R-:W-:-:S04]  /*0d90*/  LEA R38, P0, R6, UR20, 0x3 ;  /* 0x0000001406267c11 */ /* 0x001fc8000f8018ff */
[----:B------:R-:W-:Y:S01]  /*0da0*/  LEA.HI.X R39, R6, UR21, R7, 0x3, P0 ;  /* 0x0000001506277c11 */ /* 0x000fe200080f1c07 */
[----:B------:R-:W-:Y:S02]  /*0db0*/  IMAD.MOV.U32 R6, RZ, RZ, -0x1 ;  /* 0xffffffffff067424 */ /* 0x000fe400078e00ff */
[----:B------:R-:W-:Y:S02]  /*0dc0*/  IMAD.MOV.U32 R7, RZ, RZ, -0x1 ;  /* 0xffffffffff077424 */ /* 0x000fe400078e00ff */
[----:B------:R-:W-:Y:S02]  /*0dd0*/  IMAD.MOV.U32 R10, RZ, RZ, -0x1 ;  /* 0xffffffffff0a7424 */ /* 0x000fe400078e00ff */
[----:B------:R-:W-:Y:S02]  /*0de0*/  IMAD.MOV.U32 R11, RZ, RZ, -0x1 ;  /* 0xffffffffff0b7424 */ /* 0x000fe400078e00ff */
[----:B------:R2:W5:Y:S01]  /*0df0*/  @!P5 LDG.E.64 R6, desc[UR16][R38.64] ;  /* 0x000000102606d981 */ /* 0x000562000c1e1b00 */
[C---:B-1----:R-:W-:Y:S01]  /*0e00*/  VIADD R8, R0.reuse, 0x180 ;  /* 0x0000018000087836 */ /* 0x042fe20000000000 */
[----:B------:R-:W-:Y:S01]  /*0e10*/  LOP3.LUT R9, R0, 0x400, RZ, 0xfc, !PT ;  /* 0x0000040000097812 */ /* 0x000fe200078efcff */
[----:B------:R-:W-:Y:S01]  /*0e20*/  IMAD.MOV.U32 R12, RZ, RZ, -0x1 ;  /* 0xffffffffff0c7424 */ /* 0x000fe200078e00ff */
[----:B------:R2:W5:Y:S02]  /*0e30*/  @!P3 LDG.E.64 R10, desc[UR16][R38.64+0x800] ;  /* 0x00080010260ab981 */ /* 0x000564000c1e1b00 */
[----:B------:R-:W-:Y:S01]  /*0e40*/  ISETP.GE.AND P4, PT, R8, UR14, PT ;  /* 0x0000000e08007c0c */ /* 0x000fe2000bf86270 */
[----:B------:R-:W-:Y:S01]  /*0e50*/  VIADD R8, R0, 0x380 ;  /* 0x0000038000087836 */ /* 0x000fe20000000000 */
[----:B------:R-:W-:Y:S01]  /*0e60*/  ISETP.GE.AND P0, PT, R9, UR14, PT ;  /* 0x0000000e09007c0c */ /* 0x000fe2000bf06270 */
[----:B------:R-:W-:Y:S01]  /*0e70*/  IMAD.MOV.U32 R9, RZ, RZ, -0x1 ;  /* 0xffffffffff097424 */ /* 0x000fe200078e00ff */
[----:B------:R-:W-:Y:S01]  /*0e80*/  ISETP.GE.AND P5, PT, R5, UR14, PT ;  /* 0x0000000e05007c0c */ /* 0x000fe2000bfa6270 */
[----:B------:R-:W-:Y:S01]  /*0e90*/  IMAD.MOV.U32 R13, RZ, RZ, -0x1 ;  /* 0xffffffffff0d7424 */ /* 0x000fe200078e00ff */
[----:B------:R-:W-:-:S02]  /*0ea0*/  ISETP.GE.AND P1, PT, R8, UR14, PT ;  /* 0x0000000e08007c0c */ /* 0x000fc4000bf26270 */
[----:B------:R-:W-:Y:S01]  /*0eb0*/  MOV R8, 0xffffffff ;  /* 0xffffffff00087802 */ /* 0x000fe20000000f00 */
[----:B------:R-:W-:Y:S01]  /*0ec0*/  VIADD R14, R0, 0x480 ;  /* 0x00000480000e7836 */ /* 0x000fe20000000000 */
[----:B------:R-:W-:Y:S01]  /*0ed0*/  ISETP.GE.AND P3, PT, R41, UR14, PT ;  /* 0x0000000e29007c0c */ /* 0x000fe2000bf66270 */
[----:B------:R-:W-:Y:S02]  /*0ee0*/  IMAD.MOV.U32 R15, RZ, RZ, -0x1 ;  /* 0xffffffffff0f7424 */ /* 0x000fe400078e00ff */
[----:B------:R2:W5:Y:S01]  /*0ef0*/  @!P4 LDG.E.64 R12, desc[UR16][R38.64+0xc00] ;  /* 0x000c0010260cc981 */ /* 0x000562000c1e1b00 */
[----:B------:R-:W-:-:S03]  /*0f00*/  ISETP.GE.AND P4, PT, R14, UR14, PT ;  /* 0x0000000e0e007c0c */ /* 0x000fc6000bf86270 */
[----:B------:R2:W5:Y:S01]  /*0f10*/  @!P2 LDG.E.64 R8, desc[UR16][R38.64+0x400] ;  /* 0x000400102608a981 */ /* 0x000562000c1e1b00 */
[----:B------:R-:W-:Y:S02]  /*0f20*/  ISETP.GE.AND P2, PT, R40, UR14, PT ;  /* 0x0000000e28007c0c */ /* 0x000fe4000bf46270 */
[----:B------:R-:W-:Y:S01]  /*0f30*/  MOV R14, 0xffffffff ;  /* 0xffffffff000e7802 */ /* 0x000fe20000000f00 */
[----:B------:R-:W-:Y:S02]  /*0f40*/  VIADD R20, R0, 0x500 ;  /* 0x0000050000147836 */ /* 0x000fe40000000000 */
[----:B------:R-:W-:Y:S02]  /*0f50*/  IMAD.MOV.U32 R16, RZ, RZ, -0x1 ;  /* 0xffffffffff107424 */ /* 0x000fe400078e00ff */
[----:B------:R-:W-:Y:S01]  /*0f60*/  IMAD.MOV.U32 R17, RZ, RZ, -0x1 ;  /* 0xffffffffff117424 */ /* 0x000fe200078e00ff */
[----:B------:R2:W5:Y:S01]  /*0f70*/  @!P5 LDG.E.64 R14, desc[UR16][R38.64+0x1000] ;  /* 0x00100010260ed981 */ /* 0x000562000c1e1b00 */
[----:B------:R-:W-:Y:S01]  /*0f80*/  IMAD.MOV.U32 R18, RZ, RZ, -0x1 ;  /* 0xffffffffff127424 */ /* 0x000fe200078e00ff */
[----:B------:R-:W-:Y:S01]  /*0f90*/  ISETP.GE.AND P5, PT, R20, UR14, PT ;  /* 0x0000000e14007c0c */ /* 0x000fe2000bfa6270 */
[----:B------:R-:W-:Y:S01]  /*0fa0*/  IMAD.MOV.U32 R19, RZ, RZ, -0x1 ;  /* 0xffffffffff137424 */ /* 0x000fe200078e00ff */
[C---:B------:R-:W-:Y:S01]  /*0fb0*/  IADD3 R21, PT, PT, R0.reuse, 0x580, RZ ;  /* 0x0000058000157810 */ /* 0x040fe20007ffe0ff */
[----:B------:R-:W-:Y:S01]  /*0fc0*/  VIADD R20, R0, 0x600 ;  /* 0x0000060000147836 */ /* 0x000fe20000000000 */
[----:B------:R2:W5:Y:S01]  /*0fd0*/  @!P2 LDG.E.64 R16, desc[UR16][R38.64+0x1400] ;  /* 0x001400102610a981 */ /* 0x000562000c1e1b00 */
[----:B------:R-:W-:Y:S01]  /*0fe0*/  IMAD.MOV.U32 R22, RZ, RZ, -0x1 ;  /* 0xffffffffff167424 */ /* 0x000fe200078e00ff */
[----:B------:R-:W-:-:S02]  /*0ff0*/  ISETP.GE.AND P2, PT, R21, UR14, PT ;  /* 0x0000000e15007c0c */ /* 0x000fc4000bf46270 */
[----:B------:R2:W5:Y:S01]  /*1000*/  @!P3 LDG.E.64 R18, desc[UR16][R38.64+0x1800] ;  /* 0x001800102612b981 */ /* 0x000562000c1e1b00 */
[----:B------:R-:W-:Y:S01]  /*1010*/  ISETP.GE.AND P3, PT, R20, UR14, PT ;  /* 0x0000000e14007c0c */ /* 0x000fe2000bf66270 */
[----:B------:R-:W-:Y:S01]  /*1020*/  IMAD.MOV.U32 R20, RZ, RZ, -0x1 ;  /* 0xffffffffff147424 */ /* 0x000fe200078e00ff */
[----:B------:R-:W-:Y:S01]  /*1030*/  MOV R24, 0xffffffff ;  /* 0xffffffff00187802 */ /* 0x000fe20000000f00 */
[----:B------:R-:W-:Y:S02]  /*1040*/  IMAD.MOV.U32 R21, RZ, RZ, -0x1 ;  /* 0xffffffffff157424 */ /* 0x000fe400078e00ff */
[----:B------:R-:W-:Y:S02]  /*1050*/  IMAD.MOV.U32 R23, RZ, RZ, -0x1 ;  /* 0xffffffffff177424 */ /* 0x000fe400078e00ff */
[----:B------:R-:W-:Y:S02]  /*1060*/  IMAD.MOV.U32 R25, RZ, RZ, -0x1 ;  /* 0xffffffffff197424 */ /* 0x000fe400078e00ff */
[C---:B------:R-:W-:Y:S01]  /*1070*/  VIADD R26, R0.reuse, 0x680 ;  /* 0x00000680001a7836 */ /* 0x040fe20000000000 */
[----:B------:R2:W5:Y:S01]  /*1080*/  @!P1 LDG.E.64 R20, desc[UR16][R38.64+0x1c00] ;  /* 0x001c001026149981 */ /* 0x000562000c1e1b00 */
[----:B------:R-:W-:-:S03]  /*1090*/  VIADD R27, R0, 0x700 ;  /* 0x00000700001b7836 */ /* 0x000fc60000000000 */
[----:B------:R2:W5:Y:S01]  /*10a0*/  @!P0 LDG.E.64 R22, desc[UR16][R38.64+0x2000] ;  /* 0x0020001026168981 */ /* 0x000562000c1e1b00 */
[----:B------:R-:W-:Y:S02]  /*10b0*/  ISETP.GE.AND P1, PT, R26, UR14, PT ;  /* 0x0000000e1a007c0c */ /* 0x000fe4000bf26270 */
[----:B------:R-:W-:Y:S01]  /*10c0*/  ISETP.GE.AND P0, PT, R27, UR14, PT ;  /* 0x0000000e1b007c0c */ /* 0x000fe2000bf06270 */
[----:B------:R2:W5:Y:S01]  /*10d0*/  @!P4 LDG.E.64 R24, desc[UR16][R38.64+0x2400] ;  /* 0x002400102618c981 */ /* 0x000562000c1e1b00 */
[----:B------:R-:W-:Y:S01]  /*10e0*/  ISETP.GE.AND P4, PT, R42, UR14, PT ;  /* 0x0000000e2a007c0c */ /* 0x000fe2000bf86270 */
[----:B------:R-:W-:Y:S01]  /*10f0*/  IMAD.MOV.U32 R26, RZ, RZ, -0x1 ;  /* 0xffffffffff1a7424 */ /* 0x000fe200078e00ff */
[----:B------:R-:W-:Y:S01]  /*1100*/  MOV R30, 0xffffffff ;  /* 0xffffffff001e7802 */ /* 0x000fe20000000f00 */
[----:B------:R-:W-:Y:S01]  /*1110*/  IMAD.MOV.U32 R27, RZ, RZ, -0x1 ;  /* 0xffffffffff1b7424 */ /* 0x000fe200078e00ff */
[----:B------:R-:W-:Y:S01]  /*1120*/  MOV R37, 0xffffffff ;  /* 0xffffffff00257802 */ /* 0x000fe20000000f00 */
[----:B------:R-:W-:-:S02]  /*1130*/  IMAD.MOV.U32 R28, RZ, RZ, -0x1 ;  /* 0xffffffffff1c7424 */ /* 0x000fc400078e00ff */
[----:B------:R-:W-:Y:S02]  /*1140*/  IMAD.MOV.U32 R29, RZ, RZ, -0x1 ;  /* 0xffffffffff1d7424 */ /* 0x000fe400078e00ff */
        /* <DEDUP_REMOVED lines=8> */
[----:B------:R-:W-:-:S03]  /*11d0*/  IMAD.MOV.U32 R36, RZ, RZ, -0x1 ;  /* 0xffffffffff247424 */ /* 0x000fc600078e00ff */
[----:B------:R2:W5:Y:S04]  /*11e0*/  @!P1 LDG.E.64 R32, desc[UR16][R38.64+0x3400] ;  /* 0x0034001026209981 */ /* 0x000568000c1e1b00 */
[----:B------:R2:W5:Y:S04]  /*11f0*/  @!P0 LDG.E.64 R34, desc[UR16][R38.64+0x3800] ;  /* 0x0038001026228981 */ /* 0x000568000c1e1b00 */
[----:B------:R2:W5:Y:S02]  /*1200*/  @!P4 LDG.E.64 R36, desc[UR16][R38.64+0x3c00] ;  /* 0x003c00102624c981 */ /* 0x000564000c1e1b00 */
.L_x_126:
[----:B0-2---:R-:W0:Y:S02]  /*1210*/  LDC.64 R38, c[0x0][0x398] ;  /* 0x0000e600ff267b82 */ /* 0x005e240000000a00 */
[----:B0-----:R-:W-:-:S13]  /*1220*/  ISETP.GT.AND P0, PT, R39, R38, PT ;  /* 0x000000262700720c */ /* 0x001fda0003f04270 */
[----:B------:R-:W-:Y:S05]  /*1230*/  @!P0 BRA `(.L_x_127) ;  /* 0x0000000400388947 */ /* 0x000fea0003800000 */
[----:B------:R-:W0:Y:S01]  /*1240*/  S2UR UR12, SR_CgaCtaId ;  /* 0x00000000000c79c3 */ /* 0x000e220000008800 */
[----:B------:R-:W-:Y:S01]  /*1250*/  UMOV UR4, 0x400 ;  /* 0x0000040000047882 */ /* 0x000fe20000000000 */
[----:B------:R-:W1:Y:S01]  /*1260*/  LDCU UR13, c[0x0][0x398] ;  /* 0x00007300ff0d77ac */ /* 0x000e620008000800 */
[----:B0-----:R-:W-:-:S03]  /*1270*/  ULEA UR12, UR12, UR4, 0x18 ;  /* 0x000000040c0c7291 */ /* 0x001fc6000f8ec0ff */
[----:B-1----:R-:W-:-:S09]  /*1280*/  UMOV UR4, URZ ;  /* 0x000000ff00047c82 */ /* 0x002fd20008000000 */
.L_x_128:
[----:B0-----:R-:W-:Y:S01]  /*1290*/  IMAD R38, RZ, RZ, -UR13 ;  /* 0x8000000dff267e24 */ /* 0x001fe2000f8e02ff */
[----:B------:R-:W-:Y:S01]  /*12a0*/  ULEA UR14, UR4, UR12, 0xa ;  /* 0x0000000c040e7291 */ /* 0x000fe2000f8e50ff */
[----:B------:R-:W-:Y:S01]  /*12b0*/  IMAD.MOV.U32 R45, RZ, RZ, -0x1 ;  /* 0xffffffffff2d7424 */ /* 0x000fe200078e00ff */
[----:B------:R-:W-:Y:S02]  /*12c0*/  UIADD3 UR4, UPT, UPT, UR4, 0x1, URZ ;  /* 0x0000000104047890 */ /* 0x000fe4000fffe0ff */
[----:B------:R-:W-:-:S04]  /*12d0*/  VIADDMNMX R38, R38, R39, 0x8, PT ;  /* 0x0000000826267446 */ /* 0x000fc80003800127 */
[----:B------:R-:W-:Y:S02]  /*12e0*/  SHF.L.U32 R38, R45, R38, RZ ;  /* 0x000000262d267219 */ /* 0x000fe400000006ff */
[----:B-----5:R-:W-:-:S04]  /*12f0*/  SHF.R.U64 R45, R6, UR13, R7 ;  /* 0x0000000d062d7c19 */ /* 0x020fc80008001207 */
[-C--:B------:R-:W-:Y:S02]  /*1300*/  LOP3.LUT R44, R45, R38.reuse, RZ, 0x30, !PT ;  /* 0x000000262d2c7212 */ /* 0x080fe400078e30ff */
[----:B------:R-:W-:Y:S02]  /*1310*/  SHF.R.U64 R45, R8, UR13, R9 ;  /* 0x0000000d082d7c19 */ /* 0x000fe40008001209 */
[----:B------:R-:W-:Y:S02]  /*1320*/  LEA R44, R44, UR14, 0x2 ;  /* 0x0000000e2c2c7c11 */ /* 0x000fe4000f8e10ff */
[----:B------:R-:W-:-:S03]  /*1330*/  LOP3.LUT R45, R45, R38, RZ, 0x30, !PT ;  /* 0x000000262d2d7212 */ /* 0x000fc600078e30ff */
[----:B------:R-:W-:Y:S01]  /*1340*/  ATOMS.POPC.INC.32 RZ, [R44+URZ] ;  /* 0x000000002cff7f8c */ /* 0x000fe2000d8000ff */
[----:B------:R-:W-:-:S05]  /*1350*/  LEA R45, R45, UR14, 0x2 ;  /* 0x0000000e2d2d7c11 */ /* 0x000fca000f8e10ff */
[----:B------:R0:W-:Y:S02]  /*1360*/  ATOMS.POPC.INC.32 RZ, [R45+URZ] ;  /* 0x000000002dff7f8c */ /* 0x0001e4000d8000ff */
[----:B0-----:R-:W-:-:S04]  /*1370*/  SHF.R.U64 R45, R10, UR13, R11 ;  /* 0x0000000d0a2d7c19 */ /* 0x001fc8000800120b */
[-C--:B------:R-:W-:Y:S02]  /*1380*/  LOP3.LUT R44, R45, R38.reuse, RZ, 0x30, !PT ;  /* 0x000000262d2c7212 */ /* 0x080fe400078e30ff */
[----:B------:R-:W-:Y:S02]  /*1390*/  SHF.R.U64 R45, R12, UR13, R13 ;  /* 0x0000000d0c2d7c19 */ /* 0x000fe4000800120d */
[----:B------:R-:W-:Y:S02]  /*13a0*/  LEA R44, R44, UR14, 0x2 ;  /* 0x0000000e2c2c7c11 */ /* 0x000fe4000f8e10ff */
[----:B------:R-:W-:-:S03]  /*13b0*/  LOP3.LUT R45, R45, R38, RZ, 0x30, !PT ;  /* 0x000000262d2d7212 */ /* 0x000fc600078e30ff */
[----:B------:R0:W-:Y:S01]  /*13c0*/  ATOMS.POPC.INC.32 RZ, [R44+URZ] ;  /* 0x000000002cff7f8c */ /* 0x0001e2000d8000ff */
[----:B------:R-:W-:-:S05]  /*13d0*/  LEA R45, R45, UR14, 0x2 ;  /* 0x0000000e2d2d7c11 */ /* 0x000fca000f8e10ff */
[----:B------:R1:W-:Y:S01]  /*13e0*/  ATOMS.POPC.INC.32 RZ, [R45+URZ] ;  /* 0x000000002dff7f8c */ /* 0x0003e2000d8000ff */
[----:B0-----:R-:W-:-:S04]  /*13f0*/  SHF.R.U64 R44, R14, UR13, R15 ;  /* 0x0000000d0e2c7c19 */ /* 0x001fc8000800120f */
[-C--:B------:R-:W-:Y:S02]  /*1400*/  LOP3.LUT R44, R44, R38.reuse, RZ, 0x30, !PT ;  /* 0x000000262c2c7212 */ /* 0x080fe400078e30ff */
[----:B-1----:R-:W-:Y:S02]  /*1410*/  SHF.R.U64 R45, R16, UR13, R17 ;  /* 0x0000000d102d7c19 */ /* 0x002fe40008001211 */
        /* <DEDUP_REMOVED lines=39> */
[----:B-1----:R-:W-:Y:S01]  /*1690*/  SHF.R.U64 R45, R36, UR13, R37 ;  /* 0x0000000d242d7c19 */ /* 0x002fe20008001225 */
[----:B------:R-:W-:Y:S01]  /*16a0*/  UIADD3 UR13, UPT, UPT, UR13, 0x8, URZ ;  /* 0x000000080d0d7890 */ /* 0x000fe2000fffe0ff */
[----:B------:R-:W-:Y:S02]  /*16b0*/  LEA R44, R44, UR14, 0x2 ;  /* 0x0000000e2c2c7c11 */ /* 0x000fe4000f8e10ff */
[----:B------:R-:W-:-:S03]  /*16c0*/  LOP3.LUT R38, R45, R38, RZ, 0x30, !PT ;  /* 0x000000262d267212 */ /* 0x000fc600078e30ff */
[----:B------:R-:W-:Y:S01]  /*16d0*/  ISETP.LE.AND P0, PT, R39, UR13, PT ;  /* 0x0000000d27007c0c */ /* 0x000fe2000bf03270 */
[----:B------:R0:W-:Y:S01]  /*16e0*/  ATOMS.POPC.INC.32 RZ, [R44+URZ] ;  /* 0x000000002cff7f8c */ /* 0x0001e2000d8000ff */
[----:B------:R-:W-:-:S05]  /*16f0*/  LEA R38, R38, UR14, 0x2 ;  /* 0x0000000e26267c11 */ /* 0x000fca000f8e10ff */
[----:B------:R0:W-:Y:S06]  /*1700*/  ATOMS.POPC.INC.32 RZ, [R38+URZ] ;  /* 0x0000000026ff7f8c */ /* 0x0001ec000d8000ff */
[----:B------:R-:W-:Y:S05]  /*1710*/  @!P0 BRA `(.L_x_128) ;  /* 0xfffffff800dc8947 */ /* 0x000fea000383ffff */
.L_x_127:
[----:B------:R-:W-:Y:S05]  /*1720*/  BRA.U !UP0, `(.L_x_129) ;  /* 0xfffffff108ec7547 */ /* 0x000fea000b83ffff */
.L_x_124:
[----:B------:R-:W-:Y:S01]  /*1730*/  BAR.SYNC.DEFER_BLOCKING 0x0 ;  /* 0x0000000000007b1d */ /* 0x000fe20000010000 */
[----:B------:R-:W-:-:S05]  /*1740*/  ISETP.NE.AND P0, PT, R43, RZ, PT ;  /* 0x000000ff2b00720c */ /* 0x000fca0003f05270 */
[----:B------:R-:W-:Y:S08]  /*1750*/  BSSY.RECONVERGENT B0, `(.L_x_130) ;  /* 0x0000175000007945 */ /* 0x000ff00003800200 */
[----:B------:R-:W-:Y:S05]  /*1760*/  @P0 BRA `(.L_x_131) ;  /* 0x0000001400cc0947 */ /* 0x000fea0003800000 */
[----:B--2345:R-:W2:Y:S01]  /*1770*/  LDC.64 R6, c[0x0][0x398] ;  /* 0x0000e600ff067b82 */ /* 0x03cea20000000a00 */
[----:B------:R-:W-:Y:S01]  /*1780*/  IMAD.MOV.U32 R9, RZ, RZ, RZ ;  /* 0x000000ffff097224 */ /* 0x000fe200078e00ff */
[----:B--2---:R-:W-:-:S04]  /*1790*/  IADD3 R6, PT, PT, R7, 0x7, -R6 ;  /* 0x0000000707067810 */ /* 0x004fc80007ffe806 */
[----:B------:R-:W-:-:S04]  /*17a0*/  SHF.R.S32.HI R7, RZ, 0x1f, R6 ;  /* 0x0000001fff077819 */ /* 0x000fc80000011406 */
[----:B------:R-:W-:-:S04]  /*17b0*/  LEA.HI R7, R7, R6, RZ, 0x3 ;  /* 0x0000000607077211 */ /* 0x000fc800078f18ff */
[----:B------:R-:W-:-:S04]  /*17c0*/  SHF.R.S32.HI R7, RZ, 0x3, R7 ;  /* 0x00000003ff077819 */ /* 0x000fc80000011407 */
[C---:B------:R-:W-:Y:S01]  /*17d0*/  LOP3.LUT R6, R7.reuse, 0xffffff8, RZ, 0xc0, !PT ;  /* 0x0ffffff807067812 */ /* 0x040fe200078ec0ff */
[----:B------:R-:W-:-:S05]  /*17e0*/  VIADD R13, R7, 0xffffffff ;  /* 0xffffffff070d7836 */ /* 0x000fca0000000000 */
[----:B------:R-:W-:-:S13]  /*17f0*/  ISETP.GE.U32.AND P0, PT, R13, 0x7, PT ;  /* 0x000000070d00780c */ /* 0x000fda0003f06070 */
[----:B------:R-:W-:Y:S05]  /*1800*/  @!P0 BRA `(.L_x_132) ;  /* 0x00000004006c8947 */ /* 0x000fea0003800000 */
[----:B01----:R-:W0:Y:S01]  /*1810*/  LDC.64 R8, c[0x0][0x380] ;  /* 0x0000e000ff087b82 */ /* 0x003e220000000a00 */
[----:B------:R-:W-:-:S07]  /*1820*/  IMAD.MOV.U32 R11, RZ, RZ, RZ ;  /* 0x000000ffff0b7224 */ /* 0x000fce00078e00ff */
.L_x_149:
[----:B----4-:R-:W-:Y:S01]  /*1830*/  IMAD R15, R11, 0x400, R2 ;  /* 0x000004000b0f7824 */ /* 0x010fe200078e0202 */
[----:B------:R-:W-:Y:S04]  /*1840*/  BSSY.RECONVERGENT B1, `(.L_x_133) ;  /* 0x000000f000017945 */ /* 0x000fe80003800200 */
[----:B0123--:R-:W1:Y:S04]  /*1850*/  LDS R20, [R15] ;  /* 0x000000000f147984 */ /* 0x00fe680000000800 */
[----:B------:R2:W3:Y:S04]  /*1860*/  LDS R17, [R15+0x400] ;  /* 0x000400000f117984 */ /* 0x0004e80000000800 */
[----:B------:R2:W4:Y:S04]  /*1870*/  LDS R22, [R15+0x800] ;  /* 0x000800000f167984 */ /* 0x0005280000000800 */
[----:B------:R2:W0:Y:S04]  /*1880*/  LDS R23, [R15+0xc00] ;  /* 0x000c00000f177984 */ /* 0x0004280000000800 */
[----:B------:R2:W0:Y:S04]  /*1890*/  LDS R16, [R15+0x1000] ;  /* 0x001000000f107984 */ /* 0x0004280000000800 */
[----:B------:R2:W0:Y:S04]  /*18a0*/  LDS R14, [R15+0x1400] ;  /* 0x001400000f0e7984 */ /* 0x0004280000000800 */
[----:B------:R2:W0:Y:S04]  /*18b0*/  LDS R12, [R15+0x1800] ;  /* 0x001800000f0c7984 */ /* 0x0004280000000800 */
[----:B------:R2:W0:Y:S01]  /*18c0*/  LDS R10, [R15+0x1c00] ;  /* 0x001c00000f0a7984 */ /* 0x0004220000000800 */
[----:B-1----:R-:W-:-:S13]  /*18d0*/  ISETP.NE.AND P0, PT, R20, RZ, PT ;  /* 0x000000ff1400720c */ /* 0x002fda0003f05270 */
[----:B--234-:R-:W-:Y:S05]  /*18e0*/  @!P0 BRA `(.L_x_134) ;  /* 0x0000000000108947 */ /* 0x01cfea0003800000 */
[----:B------:R-:W-:Y:S01]  /*18f0*/  LEA R19, R11, R0, 0x8 ;  /* 0x000000000b137211 */ /* 0x000fe200078e40ff */
[----:B------:R-:W-:-:S04]  /*1900*/  IMAD.MOV.U32 R21, RZ, RZ, RZ ;  /* 0x000000ffff157224 */ /* 0x000fc800078e00ff */
[----:B0-----:R-:W-:-:S05]  /*1910*/  IMAD.WIDE.U32 R18, R19, 0x8, R8 ;  /* 0x0000000813127825 */ /* 0x001fca00078e0008 */
[----:B------:R1:W-:Y:S02]  /*1920*/  REDG.E.ADD.64.STRONG.GPU desc[UR16][R18.64], R20 ;  /* 0x000000141200798e */ /* 0x0003e4000c12e510 */
.L_x_134:
[----:B------:R-:W-:Y:S05]  /*1930*/  BSYNC.RECONVERGENT B1 ;  /* 0x0000000000017941 */ /* 0x000fea0003800200 */
.L_x_133:
[----:B------:R-:W-:Y:S01]  /*1940*/  ISETP.NE.AND P6, PT, R17, RZ, PT ;  /* 0x000000ff1100720c */ /* 0x000fe20003fc5270 */
[----:B------:R-:W-:Y:S01]  /*1950*/  BSSY.RECONVERGENT B1, `(.L_x_135) ;  /* 0x000000e000017945 */ /* 0x000fe20003800200 */
[----:B------:R-:W-:Y:S02]  /*1960*/  ISETP.NE.AND P0, PT, R22, RZ, PT ;  /* 0x000000ff1600720c */ /* 0x000fe40003f05270 */
[----:B0-----:R-:W-:Y:S02]  /*1970*/  ISETP.NE.AND P1, PT, R23, RZ, PT ;  /* 0x000000ff1700720c */ /* 0x001fe40003f25270 */
[----:B------:R-:W-:Y:S02]  /*1980*/  ISETP.NE.AND P2, PT, R16, RZ, PT ;  /* 0x000000ff1000720c */ /* 0x000fe40003f45270 */
[----:B------:R-:W-:Y:S02]  /*1990*/  ISETP.NE.AND P3, PT, R14, RZ, PT ;  /* 0x000000ff0e00720c */ /* 0x000fe40003f65270 */
[----:B------:R-:W-:-:S02]  /*19a0*/  ISETP.NE.AND P4, PT, R12, RZ, PT ;  /* 0x000000ff0c00720c */ /* 0x000fc40003f85270 */
[----:B------:R-:W-:Y:S01]  /*19b0*/  ISETP.NE.AND P5, PT, R10, RZ, PT ;  /* 0x000000ff0a00720c */ /* 0x000fe20003fa5270 */
[----:B------:R-:W-:-:S12]  /*19c0*/  @!P6 BRA `(.L_x_136) ;  /* 0x000000000018e947 */ /* 0x000fd80003800000 */
[----:B-1----:R-:W-:Y:S02]  /*19d0*/  IMAD R19, R11, 0x100, R0 ;  /* 0x000001000b137824 */ /* 0x002fe400078e0200 */
[----:B------:R-:W-:Y:S02]  /*19e0*/  IMAD.MOV.U32 R20, RZ, RZ, R17 ;  /* 0x000000ffff147224 */ /* 0x000fe400078e0011 */
[----:B------:R-:W-:Y:S02]  /*19f0*/  VIADD R19, R19, 0x100 ;  /* 0x0000010013137836 */ /* 0x000fe40000000000 */
[----:B------:R-:W-:Y:S02]  /*1a00*/  IMAD.MOV.U32 R21, RZ, RZ, RZ ;  /* 0x000000ffff157224 */ /* 0x000fe400078e00ff */
[----:B------:R-:W-:-:S05]  /*1a10*/  IMAD.WIDE.U32 R18, R19, 0x8, R8 ;  /* 0x0000000813127825 */ /* 0x000fca00078e0008 */
[----:B------:R0:W-:Y:S02]  /*1a20*/  REDG.E.ADD.64.STRONG.GPU desc[UR16][R18.64], R20 ;  /* 0x000000141200798e */ /* 0x0001e4000c12e510 */
.L_x_136:
[----:B------:R-:W-:Y:S05]  /*1a30*/  BSYNC.RECONVERGENT B1 ;  /* 0x0000000000017941 */ /* 0x000fea0003800200 */
.L_x_135:
[----:B------:R-:W-:Y:S04]  /*1a40*/  BSSY.RECONVERGENT B1, `(.L_x_137) ;  /* 0x0000008000017945 */ /* 0x000fe80003800200 */
[----:B------:R-:W-:Y:S05]  /*1a50*/  @!P0 BRA `(.L_x_138) ;  /* 0x0000000000188947 */ /* 0x000fea0003800000 */
[----:B01----:R-:W-:Y:S02]  /*1a60*/  IMAD R19, R11, 0x100, R0 ;  /* 0x000001000b137824 */ /* 0x003fe400078e0200 */
[----:B------:R-:W-:Y:S02]  /*1a70*/  IMAD.MOV.U32 R20, RZ, RZ, R22 ;  /* 0x000000ffff147224 */ /* 0x000fe400078e0016 */
[----:B------:R-:W-:Y:S01]  /*1a80*/  IMAD.MOV.U32 R21, RZ, RZ, RZ ;  /* 0x000000ffff157224 */ /* 0x000fe200078e00ff */
[----:B------:R-:W-:-:S05]  /*1a90*/  IADD3 R19, PT, PT, R19, 0x200, RZ ;  /* 0x0000020013137810 */ /* 0x000fca0007ffe0ff */
[----:B------:R-:W-:-:S05]  /*1aa0*/  IMAD.WIDE.U32 R18, R19, 0x8, R8 ;  /* 0x0000000813127825 */ /* 0x000fca00078e0008 */
[----:B------:R2:W-:Y:S02]  /*1ab0*/  REDG.E.ADD.64.STRONG.GPU desc[UR16][R18.64], R20 ;  /* 0x000000141200798e */ /* 0x0005e4000c12e510 */
.L_x_138:
[----:B------:R-:W-:Y:S05]  /*1ac0*/  BSYNC.RECONVERGENT B1 ;  /* 0x0000000000017941 */ /* 0x000fea0003800200 */
.L_x_137:
[----:B------:R-:W-:Y:S04]  /*1ad0*/  BSSY.RECONVERGENT B1, `(.L_x_139) ;  /* 0x0000008000017945 */ /* 0x000fe80003800200 */
[----:B------:R-:W-:Y:S05]  /*1ae0*/  @!P1 BRA `(.L_x_140) ;  /* 0x0000000000189947 */ /* 0x000fea0003800000 */
[----:B012---:R-:W-:Y:S02]  /*1af0*/  IMAD R19, R11, 0x100, R0 ;  /* 0x000001000b137824 */ /* 0x007fe400078e0200 */
[----:B------:R-:W-:Y:S02]  /*1b00*/  IMAD.MOV.U32 R20, RZ, RZ, R23 ;  /* 0x000000ffff147224 */ /* 0x000fe400078e0017 */
[----:B------:R-:W-:Y:S02]  /*1b10*/  VIADD R19, R19, 0x300 ;  /* 0x0000030013137836 */ /* 0x000fe40000000000 */
[----:B------:R-:W-:Y:S02]  /*1b20*/  IMAD.MOV.U32 R21, RZ, RZ, RZ ;  /* 0x000000ffff157224 */ /* 0x000fe400078e00ff */
[----:B------:R-:W-:-:S05]  /*1b30*/  IMAD.WIDE.U32 R18, R19, 0x8, R8 ;  /* 0x0000000813127825 */ /* 0x000fca00078e0008 */
[----:B------:R3:W-:Y:S02]  /*1b40*/  REDG.E.ADD.64.STRONG.GPU desc[UR16][R18.64], R20 ;  /* 0x000000141200798e */ /* 0x0007e4000c12e510 */
.L_x_140:
[----:B------:R-:W-:Y:S05]  /*1b50*/  BSYNC.RECONVERGENT B1 ;  /* 0x0000000000017941 */ /* 0x000fea0003800200 */
.L_x_139:
[----:B------:R-:W-:Y:S04]  /*1b60*/  BSSY.RECONVERGENT B1, `(.L_x_141) ;  /* 0x0000007000017945 */ /* 0x000fe80003800200 */
[----:B------:R-:W-:Y:S05]  /*1b70*/  @!P2 BRA `(.L_x_142) ;  /* 0x000000000014a947 */ /* 0x000fea0003800000 */
[----:B0123--:R-:W-:Y:S01]  /*1b80*/  LEA R19, R11, R0, 0x8 ;  /* 0x000000000b137211 */ /* 0x00ffe200078e40ff */
[----:B------:R-:W-:-:S04]  /*1b90*/  IMAD.MOV.U32 R17, RZ, RZ, RZ ;  /* 0x000000ffff117224 */ /* 0x000fc800078e00ff */
[----:B------:R-:W-:-:S04]  /*1ba0*/  VIADD R19, R19, 0x400 ;  /* 0x0000040013137836 */ /* 0x000fc80000000000 */
[----:B------:R-:W-:-:S05]  /*1bb0*/  IMAD.WIDE.U32 R18, R19, 0x8, R8 ;  /* 0x0000000813127825 */ /* 0x000fca00078e0008 */
[----:B------:R4:W-:Y:S02]  /*1bc0*/  REDG.E.ADD.64.STRONG.GPU desc[UR16][R18.64], R16 ;  /* 0x000000101200798e */ /* 0x0009e4000c12e510 */
.L_x_142:
[----:B------:R-:W-:Y:S05]  /*1bd0*/  BSYNC.RECONVERGENT B1 ;  /* 0x0000000000017941 */ /* 0x000fea0003800200 */
.L_x_141:
[----:B------:R-:W-:Y:S04]  /*1be0*/  BSSY.RECONVERGENT B1, `(.L_x_143) ;  /* 0x0000007000017945 */ /* 0x000fe80003800200 */
[----:B------:R-:W-:Y:S05]  /*1bf0*/  @!P3 BRA `(.L_x_144) ;  /* 0x000000000014b947 */ /* 0x000fea0003800000 */
[----:B----4-:R-:W-:Y:S02]  /*1c00*/  IMAD R17, R11, 0x100, R0 ;  /* 0x000001000b117824 */ /* 0x010fe400078e0200 */
[----:B------:R-:W-:Y:S02]  /*1c10*/  IMAD.MOV.U32 R15, RZ, RZ, RZ ;  /* 0x000000ffff0f7224 */ /* 0x000fe400078e00ff */
[----:B------:R-:W-:-:S04]  /*1c20*/  VIADD R17, R17, 0x500 ;  /* 0x0000050011117836 */ /* 0x000fc80000000000 */
[----:B------:R-:W-:-:S05]  /*1c30*/  IMAD.WIDE.U32 R16, R17, 0x8, R8 ;  /* 0x0000000811107825 */ /* 0x000fca00078e0008 */
[----:B------:R4:W-:Y:S02]  /*1c40*/  REDG.E.ADD.64.STRONG.GPU desc[UR16][R16.64], R14 ;  /* 0x0000000e1000798e */ /* 0x0009e4000c12e510 */
.L_x_144:
[----:B------:R-:W-:Y:S05]  /*1c50*/  BSYNC.RECONVERGENT B1 ;  /* 0x0000000000017941 */ /* 0x000fea0003800200 */
.L_x_143:
[----:B------:R-:W-:Y:S04]  /*1c60*/  BSSY.RECONVERGENT B1, `(.L_x_145) ;  /* 0x0000008000017945 */ /* 0x000fe80003800200 */
[----:B------:R-:W-:Y:S05]  /*1c70*/  @!P4 BRA `(.L_x_146) ;  /* 0x000000000018c947 */ /* 0x000fea0003800000 */
[----:B----4-:R-:W-:Y:S02]  /*1c80*/  IMAD R15, R11, 0x100, R0 ;  /* 0x000001000b0f7824 */ /* 0x010fe400078e0200 */
[----:B------:R-:W-:Y:S02]  /*1c90*/  IMAD.MOV.U32 R16, RZ, RZ, R12 ;  /* 0x000000ffff107224 */ /* 0x000fe400078e000c */
[----:B------:R-:W-:Y:S01]  /*1ca0*/  IMAD.MOV.U32 R17, RZ, RZ, RZ ;  /* 0x000000ffff117224 */ /* 0x000fe200078e00ff */
[----:B------:R-:W-:-:S05]  /*1cb0*/  IADD3 R15, PT, PT, R15, 0x600, RZ ;  /* 0x000006000f0f7810 */ /* 0x000fca0007ffe0ff */
[----:B------:R-:W-:-:S05]  /*1cc0*/  IMAD.WIDE.U32 R14, R15, 0x8, R8 ;  /* 0x000000080f0e7825 */ /* 0x000fca00078e0008 */
[----:B------:R4:W-:Y:S02]  /*1cd0*/  REDG.E.ADD.64.STRONG.GPU desc[UR16][R14.64], R16 ;  /* 0x000000100e00798e */ /* 0x0009e4000c12e510 */
.L_x_146:
[----:B------:R-:W-:Y:S05]  /*1ce0*/  BSYNC.RECONVERGENT B1 ;  /* 0x0000000000017941 */ /* 0x000fea0003800200 */
.L_x_145:
[----:B------:R-:W-:Y:S04]  /*1cf0*/  BSSY.RECONVERGENT B1, `(.L_x_147) ;  /* 0x0000008000017945 */ /* 0x000fe80003800200 */
[----:B------:R-:W-:Y:S05]  /*1d00*/  @!P5 BRA `(.L_x_148) ;  /* 0x000000000018d947 */ /* 0x000fea0003800000 */
[----:B----4-:R-:W-:Y:S02]  /*1d10*/  IMAD R15, R11, 0x100, R0 ;  /* 0x000001000b0f7824 */ /* 0x010fe400078e0200 */
[----:B------:R-:W-:Y:S02]  /*1d20*/  IMAD.MOV.U32 R16, RZ, RZ, R10 ;  /* 0x000000ffff107224 */ /* 0x000fe400078e000a */
[----:B------:R-:W-:Y:S02]  /*1d30*/  VIADD R15, R15, 0x700 ;  /* 0x000007000f0f7836 */ /* 0x000fe40000000000 */
[----:B------:R-:W-:Y:S02]  /*1d40*/  IMAD.MOV.U32 R17, RZ, RZ, RZ ;  /* 0x000000ffff117224 */ /* 0x000fe400078e00ff */
[----:B------:R-:W-:-:S05]  /*1d50*/  IMAD.WIDE.U32 R14, R15, 0x8, R8 ;  /* 0x000000080f0e7825 */ /* 0x000fca00078e0008 */
[----:B------:R4:W-:Y:S02]  /*1d60*/  REDG.E.ADD.64.STRONG.GPU desc[UR16][R14.64], R16 ;  /* 0x000000100e00798e */ /* 0x0009e4000c12e510 */
.L_x_148:
[----:B------:R-:W-:Y:S05]  /*1d70*/  BSYNC.RECONVERGENT B1 ;  /* 0x0000000000017941 */ /* 0x000fea0003800200 */
.L_x_147:
[----:B------:R-:W-:-:S04]  /*1d80*/  IADD3 R11, PT, PT, R11, 0x8, RZ ;  /* 0x000000080b0b7810 */ /* 0x000fc80007ffe0ff */
[----:B------:R-:W-:-:S13]  /*1d90*/  ISETP.NE.AND P0, PT, R11, R6, PT ;  /* 0x000000060b00720c */ /* 0x000fda0003f05270 */
[----:B------:R-:W-:Y:S05]  /*1da0*/  @P0 BRA `(.L_x_149) ;  /* 0xfffffff800a00947 */ /* 0x000fea000383ffff */
[----:B------:R-:W-:-:S07]  /*1db0*/  IMAD.MOV.U32 R9, RZ, RZ, R6 ;  /* 0x000000ffff097224 */ /* 0x000fce00078e0006 */
.L_x_132:
[C---:B----4-:R-:W-:Y:S02]  /*1dc0*/  LOP3.LUT R17, R7.reuse, 0x7, RZ, 0xc0, !PT ;  /* 0x0000000707117812 */ /* 0x050fe400078ec0ff */
[----:B------:R-:W-:Y:S02]  /*1dd0*/  LOP3.LUT R16, R7, 0x3, RZ, 0xc0, !PT ;  /* 0x0000000307107812 */ /* 0x000fe400078ec0ff */
[C---:B------:R-:W-:Y:S01]  /*1de0*/  ISETP.NE.AND P0, PT, R17.reuse, RZ, PT ;  /* 0x000000ff1100720c */ /* 0x040fe20003f05270 */
[----:B0123--:R-:W-:Y:S01]  /*1df0*/  VIADD R18, R17, 0xffffffff ;  /* 0xffffffff11127836 */ /* 0x00ffe20000000000 */
[----:B------:R-:W-:Y:S01]  /*1e00*/  LOP3.LUT R7, R7, 0x1, RZ, 0xc0, !PT ;  /* 0x0000000107077812 */ /* 0x000fe200078ec0ff */
[----:B------:R-:W-:-:S10]  /*1e10*/  VIADD R19, R16, 0xffffffff ;  /* 0xffffffff10137836 */ /* 0x000fd40000000000 */
[----:B------:R-:W-:Y:S05]  /*1e20*/  @!P0 BRA `(.L_x_150) ;  /* 0x0000000400748947 */ /* 0x000fea0003800000 */
[----:B------:R-:W-:-:S13]  /*1e30*/  ISETP.GE.U32.AND P0, PT, R18, 0x3, PT ;  /* 0x000000031200780c */ /* 0x000fda0003f06070 */
[----:B------:R-:W-:Y:S05]  /*1e40*/  @!P0 BRA `(.L_x_151) ;  /* 0x0000000000c08947 */ /* 0x000fea0003800000 */
[----:B------:R-:W-:Y:S01]  /*1e50*/  IMAD R10, R9, 0x400, R2 ;  /* 0x00000400090a7824 */ /* 0x000fe200078e0202 */
[----:B------:R-:W-:Y:S04]  /*1e60*/  BSSY.RECONVERGENT B1, `(.L_x_152) ;  /* 0x000000f000017945 */ /* 0x000fe80003800200 */
[----:B------:R-:W0:Y:S04]  /*1e70*/  LDS R14, [R10] ;  /* 0x000000000a0e7984 */ /* 0x000e280000000800 */
[----:B------:R-:W1:Y:S04]  /*1e80*/  LDS R12, [R10+0x400] ;  /* 0x000400000a0c7984 */ /* 0x000e680000000800 */
[----:B------:R-:W2:Y:S04]  /*1e90*/  LDS R20, [R10+0x800] ;  /* 0x000800000a147984 */ /* 0x000ea80000000800 */
[----:B------:R-:W3:Y:S01]  /*1ea0*/  LDS R8, [R10+0xc00] ;  /* 0x000c00000a087984 */ /* 0x000ee20000000800 */
[----:B0-----:R-:W-:-:S02]  /*1eb0*/  ISETP.NE.AND P0, PT, R14, RZ, PT ;  /* 0x000000ff0e00720c */ /* 0x001fc40003f05270 */
[----:B-1----:R-:W-:Y:S02]  /*1ec0*/  ISETP.NE.AND P1, PT, R12, RZ, PT ;  /* 0x000000ff0c00720c */ /* 0x002fe40003f25270 */
[----:B--2---:R-:W-:Y:S02]  /*1ed0*/  ISETP.NE.AND P2, PT, R20, RZ, PT ;  /* 0x000000ff1400720c */ /* 0x004fe40003f45270 */
[----:B---3--:R-:W-:-:S07]  /*1ee0*/  ISETP.NE.AND P3, PT, R8, RZ, PT ;  /* 0x000000ff0800720c */ /* 0x008fce0003f65270 */
[----:B------:R-:W-:Y:S06]  /*1ef0*/  @!P0 BRA `(.L_x_153) ;  /* 0x0000000000148947 */ /* 0x000fec0003800000 */
[----:B------:R-:W0:Y:S01]  /*1f00*/  LDC.64 R10, c[0x0][0x380] ;  /* 0x0000e000ff0a7b82 */ /* 0x000e220000000a00 */
[----:B------:R-:W-:-:S04]  /*1f10*/  IMAD R15, R9, 0x100, R0 ;  /* 0x00000100090f7824 */ /* 0x000fc800078e0200 */
[----:B0-----:R-:W-:-:S04]  /*1f20*/  IMAD.WIDE.U32 R10, R15, 0x8, R10 ;  /* 0x000000080f0a7825 */ /* 0x001fc800078e000a */
[----:B------:R-:W-:-:S05]  /*1f30*/  IMAD.MOV.U32 R15, RZ, RZ, RZ ;  /* 0x000000ffff0f7224 */ /* 0x000fca00078e00ff */
[----:B------:R0:W-:Y:S02]  /*1f40*/  REDG.E.ADD.64.STRONG.GPU desc[UR16][R10.64], R14 ;  /* 0x0000000e0a00798e */ /* 0x0001e4000c12e510 */
.L_x_153:
[----:B------:R-:W-:Y:S05]  /*1f50*/  BSYNC.RECONVERGENT B1 ;  /* 0x0000000000017941 */ /* 0x000fea0003800200 */
.L_x_152:
[----:B------:R-:W-:Y:S04]  /*1f60*/  BSSY.RECONVERGENT B1, `(.L_x_154) ;  /* 0x0000009000017945 */ /* 0x000fe80003800200 */
[----:B------:R-:W-:Y:S05]  /*1f70*/  @!P1 BRA `(.L_x_155) ;  /* 0x00000000001c9947 */ /* 0x000fea0003800000 */
[----:B0-----:R-:W0:Y:S01]  /*1f80*/  LDC.64 R10, c[0x0][0x380] ;  /* 0x0000e000ff0a7b82 */ /* 0x001e220000000a00 */
[----:B------:R-:W-:Y:S01]  /*1f90*/  LEA R15, R9, R0, 0x8 ;  /* 0x00000000090f7211 */ /* 0x000fe200078e40ff */
[----:B------:R-:W-:-:S04]  /*1fa0*/  IMAD.MOV.U32 R14, RZ, RZ, R12 ;  /* 0x000000ffff0e7224 */ /* 0x000fc800078e000c */
[----:B------:R-:W-:-:S04]  /*1fb0*/  VIADD R15, R15, 0x100 ;  /* 0x000001000f0f7836 */ /* 0x000fc80000000000 */
[----:B0-----:R-:W-:-:S04]  /*1fc0*/  IMAD.WIDE.U32 R10, R15, 0x8, R10 ;  /* 0x000000080f0a7825 */ /* 0x001fc800078e000a */
[----:B------:R-:W-:-:S05]  /*1fd0*/  IMAD.MOV.U32 R15, RZ, RZ, RZ ;  /* 0x000000ffff0f7224 */ /* 0x000fca00078e00ff */
[----:B------:R1:W-:Y:S02]  /*1fe0*/  REDG.E.ADD.64.STRONG.GPU desc[UR16][R10.64], R14 ;  /* 0x0000000e0a00798e */ /* 0x0003e4000c12e510 */
.L_x_155:
[----:B------:R-:W-:Y:S05]  /*1ff0*/  BSYNC.RECONVERGENT B1 ;  /* 0x0000000000017941 */ /* 0x000fea0003800200 */
.L_x_154:
[----:B------:R-:W-:Y:S04]  /*2000*/  BSSY.RECONVERGENT B1, `(.L_x_156) ;  /* 0x0000009000017945 */ /* 0x000fe80003800200 */
[----:B------:R-:W-:Y:S05]  /*2010*/  @!P2 BRA `(.L_x_157) ;  /* 0x00000000001ca947 */ /* 0x000fea0003800000 */
[----:B01----:R-:W0:Y:S01]  /*2020*/  LDC.64 R10, c[0x0][0x380] ;  /* 0x0000e000ff0a7b82 */ /* 0x003e220000000a00 */
[----:B------:R-:W-:Y:S02]  /*2030*/  IMAD R15, R9, 0x100, R0 ;  /* 0x00000100090f7824 */ /* 0x000fe400078e0200 */
[----:B------:R-:W-:Y:S02]  /*2040*/  IMAD.MOV.U32 R14, RZ, RZ, R20 ;  /* 0x000000ffff0e7224 */ /* 0x000fe400078e0014 */
[----:B------:R-:W-:-:S04]  /*2050*/  VIADD R15, R15, 0x200 ;  /* 0x000002000f0f7836 */ /* 0x000fc80000000000 */
[----:B0-----:R-:W-:-:S04]  /*2060*/  IMAD.WIDE.U32 R10, R15, 0x8, R10 ;  /* 0x000000080f0a7825 */ /* 0x001fc800078e000a */
[----:B------:R-:W-:-:S05]  /*2070*/  HFMA2 R15, -RZ, RZ, 0, 0 ;  /* 0x00000000ff0f7431 */ /* 0x000fca00000001ff */
[----:B------:R2:W-:Y:S02]  /*2080*/  REDG.E.ADD.64.STRONG.GPU desc[UR16][R10.64], R14 ;  /* 0x0000000e0a00798e */ /* 0x0005e4000c12e510 */
.L_x_157:
[----:B------:R-:W-:Y:S05]  /*2090*/  BSYNC.RECONVERGENT B1 ;  /* 0x0000000000017941 */ /* 0x000fea0003800200 */
.L_x_156:
[----:B------:R-:W-:Y:S04]  /*20a0*/  BSSY.RECONVERGENT B1, `(.L_x_158) ;  /* 0x0000009000017945 */ /* 0x000fe80003800200 */
[----:B------:R-:W-:Y:S05]  /*20b0*/  @!P3 BRA `(.L_x_159) ;  /* 0x00000000001cb947 */ /* 0x000fea0003800000 */
[----:B012---:R-:W0:Y:S01]  /*20c0*/  LDC.64 R10, c[0x0][0x380] ;  /* 0x0000e000ff0a7b82 */ /* 0x007e220000000a00 */
[----:B------:R-:W-:Y:S02]  /*20d0*/  IMAD R15, R9, 0x100, R0 ;  /* 0x00000100090f7824 */ /* 0x000fe400078e0200 */
[----:B------:R-:W-:Y:S02]  /*20e0*/  IMAD.MOV.U32 R14, RZ, RZ, R8 ;  /* 0x000000ffff0e7224 */ /* 0x000fe400078e0008 */
[----:B------:R-:W-:-:S04]  /*20f0*/  VIADD R15, R15, 0x300 ;  /* 0x000003000f0f7836 */ /* 0x000fc80000000000 */
[----:B0-----:R-:W-:-:S04]  /*2100*/  IMAD.WIDE.U32 R10, R15, 0x8, R10 ;  /* 0x000000080f0a7825 */ /* 0x001fc800078e000a */
[----:B------:R-:W-:-:S05]  /*2110*/  IMAD.MOV.U32 R15, RZ, RZ, RZ ;  /* 0x000000ffff0f7224 */ /* 0x000fca00078e00ff */
[----:B------:R3:W-:Y:S02]  /*2120*/  REDG.E.ADD.64.STRONG.GPU desc[UR16][R10.64], R14 ;  /* 0x0000000e0a00798e */ /* 0x0007e4000c12e510 */
.L_x_159:
[----:B------:R-:W-:Y:S05]  /*2130*/  BSYNC.RECONVERGENT B1 ;  /* 0x0000000000017941 */ /* 0x000fea0003800200 */
.L_x_158:
[----:B------:R-:W-:-:S07]  /*2140*/  VIADD R9, R9, 0x4 ;  /* 0x0000000409097836 */ /* 0x000fce0000000000 */
.L_x_151:
[----:B------:R-:W-:Y:S01]  /*2150*/  ISETP.NE.AND P0, PT, R16, RZ, PT ;  /* 0x000000ff1000720c */ /* 0x000fe20003f05270 */
[----:B------:R-:W-:-:S12]  /*2160*/  BSSY.RECONVERGENT B1, `(.L_x_150) ;  /* 0x0000029000017945 */ /* 0x000fd80003800200 */
[----:B------:R-:W-:Y:S05]  /*2170*/  @!P0 BRA `(.L_x_160) ;  /* 0x00000000009c8947 */ /* 0x000fea0003800000 */
[----:B------:R-:W-:-:S13]  /*2180*/  ISETP.NE.AND P0, PT, R19, RZ, PT ;  /* 0x000000ff1300720c */ /* 0x000fda0003f05270 */
[----:B------:R-:W-:Y:S05]  /*2190*/  @!P0 BRA `(.L_x_161) ;  /* 0x0000000000648947 */ /* 0x000fea0003800000 */
[----:B0123--:R-:W-:Y:S01]  /*21a0*/  IMAD R10, R9, 0x400, R2 ;  /* 0x00000400090a7824 */ /* 0x00ffe200078e0202 */
[----:B------:R-:W-:Y:S04]  /*21b0*/  BSSY.RECONVERGENT B2, `(.L_x_162) ;  /* 0x000000c000027945 */ /* 0x000fe80003800200 */
[----:B------:R-:W0:Y:S04]  /*21c0*/  LDS R8, [R10] ;  /* 0x000000000a087984 */ /* 0x000e280000000800 */
[----:B------:R-:W1:Y:S01]  /*21d0*/  LDS R12, [R10+0x400] ;  /* 0x000400000a0c7984 */ /* 0x000e620000000800 */
[----:B0-----:R-:W-:-:S02]  /*21e0*/  ISETP.NE.AND P0, PT, R8, RZ, PT ;  /* 0x000000ff0800720c */ /* 0x001fc40003f05270 */
[----:B-1----:R-:W-:-:S11]  /*21f0*/  ISETP.NE.AND P1, PT, R12, RZ, PT ;  /* 0x000000ff0c00720c */ /* 0x002fd60003f25270 */
[----:B------:R-:W-:Y:S05]  /*2200*/  @!P0 BRA `(.L_x_163) ;  /* 0x0000000000188947 */ /* 0x000fea0003800000 */
[----:B------:R-:W0:Y:S01]  /*2210*/  LDC.64 R10, c[0x0][0x380] ;  /* 0x0000e000ff0a7b82 */ /* 0x000e220000000a00 */
[----:B------:R-:W-:-:S05]  /*2220*/  LEA R15, R9, R0, 0x8 ;  /* 0x00000000090f7211 */ /* 0x000fca00078e40ff */
[----:B0-----:R-:W-:-:S04]  /*2230*/  IMAD.WIDE.U32 R14, R15, 0x8, R10 ;  /* 0x000000080f0e7825 */ /* 0x001fc800078e000a */
[----:B------:R-:W-:Y:S02]  /*2240*/  IMAD.MOV.U32 R10, RZ, RZ, R8 ;  /* 0x000000ffff0a7224 */ /* 0x000fe400078e0008 */
[----:B------:R-:W-:-:S05]  /*2250*/  IMAD.MOV.U32 R11, RZ, RZ, RZ ;  /* 0x000000ffff0b7224 */ /* 0x000fca00078e00ff */
[----:B------:R0:W-:Y:S02]  /*2260*/  REDG.E.ADD.64.STRONG.GPU desc[UR16][R14.64], R10 ;  /* 0x0000000a0e00798e */ /* 0x0001e4000c12e510 */
.L_x_163:
[----:B------:R-:W-:Y:S05]  /*2270*/  BSYNC.RECONVERGENT B2 ;  /* 0x0000000000027941 */ /* 0x000fea0003800200 */
.L_x_162:
[----:B------:R-:W-:Y:S04]  /*2280*/  BSSY.RECONVERGENT B2, `(.L_x_164) ;  /* 0x0000009000027945 */ /* 0x000fe80003800200 */
[----:B------:R-:W-:Y:S05]  /*2290*/  @!P1 BRA `(.L_x_165) ;  /* 0x00000000001c9947 */ /* 0x000fea0003800000 */
[----:B0-----:R-:W0:Y:S01]  /*22a0*/  LDC.64 R10, c[0x0][0x380] ;  /* 0x0000e000ff0a7b82 */ /* 0x001e220000000a00 */
[----:B------:R-:W-:-:S04]  /*22b0*/  IMAD R8, R9, 0x100, R0 ;  /* 0x0000010009087824 */ /* 0x000fc800078e0200 */
[----:B------:R-:W-:-:S04]  /*22c0*/  VIADD R15, R8, 0x100 ;  /* 0x00000100080f7836 */ /* 0x000fc80000000000 */
[----:B0-----:R-:W-:-:S04]  /*22d0*/  IMAD.WIDE.U32 R14, R15, 0x8, R10 ;  /* 0x000000080f0e7825 */ /* 0x001fc800078e000a */
[----:B------:R-:W-:Y:S02]  /*22e0*/  IMAD.MOV.U32 R10, RZ, RZ, R12 ;  /* 0x000000ffff0a7224 */ /* 0x000fe400078e000c */
[----:B------:R-:W-:-:S05]  /*22f0*/  IMAD.MOV.U32 R11, RZ, RZ, RZ ;  /* 0x000000ffff0b7224 */ /* 0x000fca00078e00ff */
[----:B------:R1:W-:Y:S02]  /*2300*/  REDG.E.ADD.64.STRONG.GPU desc[UR16][R14.64], R10 ;  /* 0x0000000a0e00798e */ /* 0x0003e4000c12e510 */
.L_x_165:
[----:B------:R-:W-:Y:S05]  /*2310*/  BSYNC.RECONVERGENT B2 ;  /* 0x0000000000027941 */ /* 0x000fea0003800200 */
.L_x_164:
[----:B------:R-:W-:-:S07]  /*2320*/  IADD3 R9, PT, PT, R9, 0x2, RZ ;  /* 0x0000000209097810 */ /* 0x000fce0007ffe0ff */
.L_x_161:
[----:B------:R-:W-:-:S13]  /*2330*/  ISETP.NE.AND P0, PT, R7, RZ, PT ;  /* 0x000000ff0700720c */ /* 0x000fda0003f05270 */
[----:B------:R-:W-:Y:S05]  /*2340*/  @!P0 BRA `(.L_x_160) ;  /* 0x0000000000288947 */ /* 0x000fea0003800000 */
[----:B------:R-:W-:-:S05]  /*2350*/  IMAD R8, R9, 0x400, R2 ;  /* 0x0000040009087824 */ /* 0x000fca00078e0202 */
[----:B------:R-:W4:Y:S02]  /*2360*/  LDS R12, [R8] ;  /* 0x00000000080c7984 */ /* 0x000f240000000800 */
[----:B----4-:R-:W-:-:S13]  /*2370*/  ISETP.NE.AND P0, PT, R12, RZ, PT ;  /* 0x000000ff0c00720c */ /* 0x010fda0003f05270 */
[----:B------:R-:W-:Y:S05]  /*2380*/  @!P0 BRA `(.L_x_160) ;  /* 0x0000000000188947 */ /* 0x000fea0003800000 */
[----:B0123--:R-:W0:Y:S01]  /*2390*/  LDC.64 R10, c[0x0][0x380] ;  /* 0x0000e000ff0a7b82 */ /* 0x00fe220000000a00 */
[----:B------:R-:W-:-:S04]  /*23a0*/  IMAD R9, R9, 0x100, R0 ;  /* 0x0000010009097824 */ /* 0x000fc800078e0200 */
[----:B0-----:R-:W-:-:S04]  /*23b0*/  IMAD.WIDE.U32 R8, R9, 0x8, R10 ;  /* 0x0000000809087825 */ /* 0x001fc800078e000a */
[----:B------:R-:W-:Y:S02]  /*23c0*/  IMAD.MOV.U32 R10, RZ, RZ, R12 ;  /* 0x000000ffff0a7224 */ /* 0x000fe400078e000c */
[----:B------:R-:W-:-:S05]  /*23d0*/  IMAD.MOV.U32 R11, RZ, RZ, RZ ;  /* 0x000000ffff0b7224 */ /* 0x000fca00078e00ff */
[----:B------:R4:W-:Y:S02]  /*23e0*/  REDG.E.ADD.64.STRONG.GPU desc[UR16][R8.64], R10 ;  /* 0x0000000a0800798e */ /* 0x0009e4000c12e510 */
.L_x_160:
[----:B------:R-:W-:Y:S05]  /*23f0*/  BSYNC.RECONVERGENT B1 ;  /* 0x0000000000017941 */ /* 0x000fea0003800200 */
.L_x_150:
[----:B------:R-:W-:-:S13]  /*2400*/  ISETP.GT.U32.AND P0, PT, R0, 0x7f, PT ;  /* 0x0000007f0000780c */ /* 0x000fda0003f04070 */
[----:B------:R-:W-:Y:S05]  /*2410*/  @P0 BRA `(.L_x_131) ;  /* 0x0000000800a00947 */ /* 0x000fea0003800000 */
[----:B------:R-:W-:Y:S01]  /*2420*/  ISETP.GE.U32.AND P0, PT, R13, 0x7, PT ;  /* 0x000000070d00780c */ /* 0x000fe20003f06070 */
[----:B----4-:R-:W-:-:S12]  /*2430*/  IMAD.MOV.U32 R9, RZ, RZ, RZ ;  /* 0x000000ffff097224 */ /* 0x010fd800078e00ff */
[----:B------:R-:W-:Y:S05]  /*2440*/  @!P0 BRA `(.L_x_166) ;  /* 0x0000000400248947 */ /* 0x000fea0003800000 */
[----:B------:R-:W4:Y:S01]  /*2450*/  LDC.64 R8, c[0x0][0x380] ;  /* 0x0000e000ff087b82 */ /* 0x000f220000000a00 */
[----:B0123--:R-:W-:-:S07]  /*2460*/  IMAD.MOV.U32 R15, RZ, RZ, RZ ;  /* 0x000000ffff0f7224 */ /* 0x00ffce00078e00ff */
.L_x_183:
[C---:B01234-:R-:W-:Y:S01]  /*2470*/  LEA R12, R15.reuse, R2, 0xa ;  /* 0x000000020f0c7211 */ /* 0x05ffe200078e50ff */
[C---:B------:R-:W-:Y:S01]  /*2480*/  IMAD R11, R15.reuse, 0x100, R0 ;  /* 0x000001000f0b7824 */ /* 0x040fe200078e0200 */
[----:B------:R-:W-:Y:S01]  /*2490*/  BSSY.RECONVERGENT B1, `(.L_x_167) ;  /* 0x0000011000017945 */ /* 0x000fe20003800200 */
[----:B------:R-:W-:Y:S02]  /*24a0*/  VIADD R15, R15, 0x8 ;  /* 0x000000080f0f7836 */ /* 0x000fe40000000000 */
[----:B------:R-:W0:Y:S01]  /*24b0*/  LDS R14, [R12+0x200] ;  /* 0x000200000c0e7984 */ /* 0x000e220000000800 */
[----:B----4-:R-:W-:-:S03]  /*24c0*/  IMAD.WIDE.U32 R10, R11, 0x8, R8 ;  /* 0x000000080b0a7825 */ /* 0x010fc600078e0008 */
[----:B------:R-:W1:Y:S04]  /*24d0*/  LDS R20, [R12+0x600] ;  /* 0x000600000c147984 */ /* 0x000e680000000800 */
[----:B------:R2:W3:Y:S04]  /*24e0*/  LDS R21, [R12+0xa00] ;  /* 0x000a00000c157984 */ /* 0x0004e80000000800 */
[----:B------:R2:W4:Y:S04]  /*24f0*/  LDS R22, [R12+0xe00] ;  /* 0x000e00000c167984 */ /* 0x0005280000000800 */
[----:B------:R2:W2:Y:S04]  /*2500*/  LDS R23, [R12+0x1200] ;  /* 0x001200000c177984 */ /* 0x0004a80000000800 */
[----:B------:R0:W2:Y:S04]  /*2510*/  LDS R24, [R12+0x1600] ;  /* 0x001600000c187984 */ /* 0x0000a80000000800 */
[----:B------:R0:W2:Y:S04]  /*2520*/  LDS R25, [R12+0x1a00] ;  /* 0x001a00000c197984 */ /* 0x0000a80000000800 */
[----:B------:R0:W2:Y:S02]  /*2530*/  LDS R26, [R12+0x1e00] ;  /* 0x001e00000c1a7984 */ /* 0x0000a40000000800 */
[----:B0-----:R-:W-:-:S02]  /*2540*/  ISETP.NE.AND P0, PT, R14, RZ, PT ;  /* 0x000000ff0e00720c */ /* 0x001fc40003f05270 */
[----:B-1----:R-:W-:-:S11]  /*2550*/  ISETP.NE.AND P1, PT, R20, RZ, PT ;  /* 0x000000ff1400720c */ /* 0x002fd60003f25270 */
[----:B---34-:R-:W-:Y:S05]  /*2560*/  @!P0 BRA `(.L_x_168) ;  /* 0x00000000000c8947 */ /* 0x018fea0003800000 */
[----:B--2---:R-:W-:Y:S02]  /*2570*/  IMAD.MOV.U32 R12, RZ, RZ, R14 ;  /* 0x000000ffff0c7224 */ /* 0x004fe400078e000e */
[----:B------:R-:W-:-:S05]  /*2580*/  IMAD.MOV.U32 R13, RZ, RZ, RZ ;  /* 0x000000ffff0d7224 */ /* 0x000fca00078e00ff */
[----:B------:R0:W-:Y:S02]  /*2590*/  REDG.E.ADD.64.STRONG.GPU desc[UR16][R10.64+0x400], R12 ;  /* 0x0004000c0a00798e */ /* 0x0001e4000c12e510 */
.L_x_168:
[----:B------:R-:W-:Y:S05]  /*25a0*/  BSYNC.RECONVERGENT B1 ;  /* 0x0000000000017941 */ /* 0x000fea0003800200 */
.L_x_167:
[----:B------:R-:W-:Y:S04]  /*25b0*/  BSSY.RECONVERGENT B1, `(.L_x_169) ;  /* 0x0000005000017945 */ /* 0x000fe80003800200 */
[----:B------:R-:W-:Y:S05]  /*25c0*/  @!P1 BRA `(.L_x_170) ;  /* 0x00000000000c9947 */ /* 0x000fea0003800000 */
[----:B0-2---:R-:W-:Y:S02]  /*25d0*/  IMAD.MOV.U32 R12, RZ, RZ, R20 ;  /* 0x000000ffff0c7224 */ /* 0x005fe400078e0014 */
[----:B------:R-:W-:-:S05]  /*25e0*/  IMAD.MOV.U32 R13, RZ, RZ, RZ ;  /* 0x000000ffff0d7224 */ /* 0x000fca00078e00ff */
[----:B------:R1:W-:Y:S02]  /*25f0*/  REDG.E.ADD.64.STRONG.GPU desc[UR16][R10.64+0xc00], R12 ;  /* 0x000c000c0a00798e */ /* 0x0003e4000c12e510 */
.L_x_170:
[----:B------:R-:W-:Y:S05]  /*2600*/  BSYNC.RECONVERGENT B1 ;  /* 0x0000000000017941 */ /* 0x000fea0003800200 */
.L_x_169:
[----:B------:R-:W-:Y:S01]  /*2610*/  ISETP.NE.AND P6, PT, R21, RZ, PT ;  /* 0x000000ff1500720c */ /* 0x000fe20003fc5270 */
[----:B------:R-:W-:Y:S01]  /*2620*/  BSSY.RECONVERGENT B1, `(.L_x_171) ;  /* 0x000000b000017945 */ /* 0x000fe20003800200 */
[----:B------:R-:W-:Y:S02]  /*2630*/  ISETP.NE.AND P0, PT, R15, R6, PT ;  /* 0x000000060f00720c */ /* 0x000fe40003f05270 */
[----:B------:R-:W-:Y:S02]  /*2640*/  ISETP.NE.AND P1, PT, R22, RZ, PT ;  /* 0x000000ff1600720c */ /* 0x000fe40003f25270 */
[----:B--2---:R-:W-:Y:S02]  /*2650*/  ISETP.NE.AND P2, PT, R23, RZ, PT ;  /* 0x000000ff1700720c */ /* 0x004fe40003f45270 */
[----:B------:R-:W-:Y:S02]  /*2660*/  ISETP.NE.AND P3, PT, R24, RZ, PT ;  /* 0x000000ff1800720c */ /* 0x000fe40003f65270 */
[----:B------:R-:W-:-:S02]  /*2670*/  ISETP.NE.AND P4, PT, R25, RZ, PT ;  /* 0x000000ff1900720c */ /* 0x000fc40003f85270 */
[----:B------:R-:W-:Y:S01]  /*2680*/  ISETP.NE.AND P5, PT, R26, RZ, PT ;  /* 0x000000ff1a00720c */ /* 0x000fe20003fa5270 */
[----:B------:R-:W-:-:S12]  /*2690*/  @!P6 BRA `(.L_x_172) ;  /* 0x00000000000ce947 */ /* 0x000fd80003800000 */
[----:B01----:R-:W-:Y:S01]  /*26a0*/  MOV R12, R21 ;  /* 0x00000015000c7202 */ /* 0x003fe20000000f00 */
[----:B------:R-:W-:-:S05]  /*26b0*/  IMAD.MOV.U32 R13, RZ, RZ, RZ ;  /* 0x000000ffff0d7224 */ /* 0x000fca00078e00ff */
[----:B------:R2:W-:Y:S02]  /*26c0*/  REDG.E.ADD.64.STRONG.GPU desc[UR16][R10.64+0x1400], R12 ;  /* 0x0014000c0a00798e */ /* 0x0005e4000c12e510 */
.L_x_172:
[----:B------:R-:W-:Y:S05]  /*26d0*/  BSYNC.RECONVERGENT B1 ;  /* 0x0000000000017941 */ /* 0x000fea0003800200 */
.L_x_171:
[----:B------:R-:W-:Y:S04]  /*26e0*/  BSSY.RECONVERGENT B1, `(.L_x_173) ;  /* 0x0000005000017945 */ /* 0x000fe80003800200 */
[----:B------:R-:W-:Y:S05]  /*26f0*/  @!P1 BRA `(.L_x_174) ;  /* 0x00000000000c9947 */ /* 0x000fea0003800000 */
[----:B012---:R-:W-:Y:S02]  /*2700*/  IMAD.MOV.U32 R12, RZ, RZ, R22 ;  /* 0x000000ffff0c7224 */ /* 0x007fe400078e0016 */
[----:B------:R-:W-:-:S05]  /*2710*/  IMAD.MOV.U32 R13, RZ, RZ, RZ ;  /* 0x000000ffff0d7224 */ /* 0x000fca00078e00ff */
[----:B------:R3:W-:Y:S02]  /*2720*/  REDG.E.ADD.64.STRONG.GPU desc[UR16][R10.64+0x1c00], R12 ;  /* 0x001c000c0a00798e */ /* 0x0007e4000c12e510 */
.L_x_174:
[----:B------:R-:W-:Y:S05]  /*2730*/  BSYNC.RECONVERGENT B1 ;  /* 0x0000000000017941 */ /* 0x000fea0003800200 */
.L_x_173:
[----:B------:R-:W-:Y:S04]  /*2740*/  BSSY.RECONVERGENT B1, `(.L_x_175) ;  /* 0x0000005000017945 */ /* 0x000fe80003800200 */
[----:B------:R-:W-:Y:S05]  /*2750*/  @!P2 BRA `(.L_x_176) ;  /* 0x00000000000ca947 */ /* 0x000fea0003800000 */
[----:B0123--:R-:W-:Y:S02]  /*2760*/  IMAD.MOV.U32 R12, RZ, RZ, R23 ;  /* 0x000000ffff0c7224 */ /* 0x00ffe400078e0017 */
[----:B------:R-:W-:-:S05]  /*2770*/  IMAD.MOV.U32 R13, RZ, RZ, RZ ;  /* 0x000000ffff0d7224 */ /* 0x000fca00078e00ff */
[----:B------:R4:W-:Y:S02]  /*2780*/  REDG.E.ADD.64.STRONG.GPU desc[UR16][R10.64+0x2400], R12 ;  /* 0x0024000c0a00798e */ /* 0x0009e4000c12e510 */
.L_x_176:
[----:B------:R-:W-:Y:S05]  /*2790*/  BSYNC.RECONVERGENT B1 ;  /* 0x0000000000017941 */ /* 0x000fea0003800200 */
.L_x_175:
[----:B------:R-:W-:Y:S04]  /*27a0*/  BSSY.RECONVERGENT B1, `(.L_x_177) ;  /* 0x0000005000017945 */ /* 0x000fe80003800200 */
[----:B------:R-:W-:Y:S05]  /*27b0*/  @!P3 BRA `(.L_x_178) ;  /* 0x00000000000cb947 */ /* 0x000fea0003800000 */
[----:B01234-:R-:W-:Y:S02]  /*27c0*/  HFMA2 R13, -RZ, RZ, 0, 0 ;  /* 0x00000000ff0d7431 */ /* 0x01ffe400000001ff */
[----:B------:R-:W-:-:S05]  /*27d0*/  IMAD.MOV.U32 R12, RZ, RZ, R24 ;  /* 0x000000ffff0c7224 */ /* 0x000fca00078e0018 */
[----:B------:R0:W-:Y:S02]  /*27e0*/  REDG.E.ADD.64.STRONG.GPU desc[UR16][R10.64+0x2c00], R12 ;  /* 0x002c000c0a00798e */ /* 0x0001e4000c12e510 */
.L_x_178:
[----:B------:R-:W-:Y:S05]  /*27f0*/  BSYNC.RECONVERGENT B1 ;  /* 0x0000000000017941 */ /* 0x000fea0003800200 */
.L_x_177:
[----:B------:R-:W-:Y:S04]  /*2800*/  BSSY.RECONVERGENT B1, `(.L_x_179) ;  /* 0x0000005000017945 */ /* 0x000fe80003800200 */
[----:B------:R-:W-:Y:S05]  /*2810*/  @!P4 BRA `(.L_x_180) ;  /* 0x00000000000cc947 */ /* 0x000fea0003800000 */
[----:B01234-:R-:W-:Y:S02]  /*2820*/  IMAD.MOV.U32 R12, RZ, RZ, R25 ;  /* 0x000000ffff0c7224 */ /* 0x01ffe400078e0019 */
[----:B------:R-:W-:-:S05]  /*2830*/  IMAD.MOV.U32 R13, RZ, RZ, RZ ;  /* 0x000000ffff0d7224 */ /* 0x000fca00078e00ff */
[----:B------:R0:W-:Y:S02]  /*2840*/  REDG.E.ADD.64.STRONG.GPU desc[UR16][R10.64+0x3400], R12 ;  /* 0x0034000c0a00798e */ /* 0x0001e4000c12e510 */
.L_x_180:
[----:B------:R-:W-:Y:S05]  /*2850*/  BSYNC.RECONVERGENT B1 ;  /* 0x0000000000017941 */ /* 0x000fea0003800200 */
.L_x_179:
[----:B------:R-:W-:Y:S04]  /*2860*/  BSSY.RECONVERGENT B1, `(.L_x_181) ;  /* 0x0000005000017945 */ /* 0x000fe80003800200 */
[----:B------:R-:W-:Y:S05]  /*2870*/  @!P5 BRA `(.L_x_182) ;  /* 0x00000000000cd947 */ /* 0x000fea0003800000 */
[----:B01234-:R-:W-:Y:S02]  /*2880*/  IMAD.MOV.U32 R12, RZ, RZ, R26 ;  /* 0x000000ffff0c7224 */ /* 0x01ffe400078e001a */
[----:B------:R-:W-:-:S05]  /*2890*/  IMAD.MOV.U32 R13, RZ, RZ, RZ ;  /* 0x000000ffff0d7224 */ /* 0x000fca00078e00ff */
[----:B------:R0:W-:Y:S02]  /*28a0*/  REDG.E.ADD.64.STRONG.GPU desc[UR16][R10.64+0x3c00], R12 ;  /* 0x003c000c0a00798e */ /* 0x0001e4000c12e510 */
.L_x_182:
[----:B------:R-:W-:Y:S05]  /*28b0*/  BSYNC.RECONVERGENT B1 ;  /* 0x0000000000017941 */ /* 0x000fea0003800200 */
.L_x_181:
[----:B------:R-:W-:Y:S05]  /*28c0*/  @P0 BRA `(.L_x_183) ;  /* 0xfffffff800e80947 */ /* 0x000fea000383ffff */
[----:B------:R-:W-:-:S07]  /*28d0*/  IMAD.MOV.U32 R9, RZ, RZ, R6 ;  /* 0x000000ffff097224 */ /* 0x000fce00078e0006 */
.L_x_166:
[----:B------:R-:W-:-:S13]  /*28e0*/  ISETP.NE.AND P0, PT, R17, RZ, PT ;  /* 0x000000ff1100720c */ /* 0x000fda0003f05270 */
[----:B------:R-:W-:Y:S05]  /*28f0*/  @!P0 BRA `(.L_x_131) ;  /* 0x0000000400688947 */ /* 0x000fea0003800000 */
[----:B------:R-:W-:-:S13]  /*2900*/  ISETP.GE.U32.AND P0, PT, R18, 0x3, PT ;  /* 0x000000031200780c */ /* 0x000fda0003f06070 */
[----:B------:R-:W-:Y:S05]  /*2910*/  @!P0 BRA `(.L_x_184) ;  /* 0x0000000000c08947 */ /* 0x000fea0003800000 */
[----:B------:R-:W-:Y:S01]  /*2920*/  IMAD R8, R9, 0x400, R2 ;  /* 0x0000040009087824 */ /* 0x000fe200078e0202 */
[----:B------:R-:W-:Y:S04]  /*2930*/  BSSY.RECONVERGENT B1, `(.L_x_185) ;  /* 0x000000f000017945 */ /* 0x000fe80003800200 */
[----:B01234-:R-:W0:Y:S04]  /*2940*/  LDS R12, [R8+0x200] ;  /* 0x00020000080c7984 */ /* 0x01fe280000000800 */
        /* <DEDUP_REMOVED lines=9> */
[----:B------:R-:W-:-:S05]  /*29e0*/  LEA R13, R9, R0, 0x8 ;  /* 0x00000000090d7211 */ /* 0x000fca00078e40ff */
[----:B0-----:R-:W-:-:S04]  /*29f0*/  IMAD.WIDE.U32 R10, R13, 0x8, R10 ;  /* 0x000000080d0a7825 */ /* 0x001fc800078e000a */
[----:B------:R-:W-:-:S05]  /*2a00*/  IMAD.MOV.U32 R13, RZ, RZ, RZ ;  /* 0x000000ffff0d7224 */ /* 0x000fca00078e00ff */
[----:B------:R0:W-:Y:S02]  /*2a10*/  REDG.E.ADD.64.STRONG.GPU desc[UR16][R10.64+0x400], R12 ;  /* 0x0004000c0a00798e */ /* 0x0001e4000c12e510 */
.L_x_186:
[----:B------:R-:W-:Y:S05]  /*2a20*/  BSYNC.RECONVERGENT B1 ;  /* 0x0000000000017941 */ /* 0x000fea0003800200 */
.L_x_185:
[----:B------:R-:W-:Y:S04]  /*2a30*/  BSSY.RECONVERGENT B1, `(.L_x_187) ;  /* 0x0000009000017945 */ /* 0x000fe80003800200 */
[----:B------:R-:W-:Y:S05]  /*2a40*/  @!P1 BRA `(.L_x_188) ;  /* 0x00000000001c9947 */ /* 0x000fea0003800000 */
[----:B0-----:R-:W0:Y:S01]  /*2a50*/  LDC.64 R10, c[0x0][0x380] ;  /* 0x0000e000ff0a7b82 */ /* 0x001e220000000a00 */
[----:B------:R-:W-:Y:S02]  /*2a60*/  IMAD R13, R9, 0x100, R0 ;  /* 0x00000100090d7824 */ /* 0x000fe400078e0200 */
[----:B------:R-:W-:Y:S02]  /*2a70*/  IMAD.MOV.U32 R12, RZ, RZ, R14 ;  /* 0x000000ffff0c7224 */ /* 0x000fe400078e000e */
[----:B------:R-:W-:-:S04]  /*2a80*/  VIADD R13, R13, 0x100 ;  /* 0x000001000d0d7836 */ /* 0x000fc80000000000 */
[----:B0-----:R-:W-:-:S04]  /*2a90*/  IMAD.WIDE.U32 R10, R13, 0x8, R10 ;  /* 0x000000080d0a7825 */ /* 0x001fc800078e000a */
[----:B------:R-:W-:-:S05]  /*2aa0*/  IMAD.MOV.U32 R13, RZ, RZ, RZ ;  /* 0x000000ffff0d7224 */ /* 0x000fca00078e00ff */
[----:B------:R1:W-:Y:S02]  /*2ab0*/  REDG.E.ADD.64.STRONG.GPU desc[UR16][R10.64+0x400], R12 ;  /* 0x0004000c0a00798e */ /* 0x0003e4000c12e510 */
.L_x_188:
[----:B------:R-:W-:Y:S05]  /*2ac0*/  BSYNC.RECONVERGENT B1 ;  /* 0x0000000000017941 */ /* 0x000fea0003800200 */
.L_x_187:
[----:B------:R-:W-:Y:S04]  /*2ad0*/  BSSY.RECONVERGENT B1, `(.L_x_189) ;  /* 0x0000009000017945 */ /* 0x000fe80003800200 */
[----:B------:R-:W-:Y:S05]  /*2ae0*/  @!P2 BRA `(.L_x_190) ;  /* 0x00000000001ca947 */ /* 0x000fea0003800000 */
[----:B01----:R-:W0:Y:S01]  /*2af0*/  LDC.64 R10, c[0x0][0x380] ;  /* 0x0000e000ff0a7b82 */ /* 0x003e220000000a00 */
[----:B------:R-:W-:Y:S02]  /*2b00*/  IMAD R13, R9, 0x100, R0 ;  /* 0x00000100090d7824 */ /* 0x000fe400078e0200 */
[----:B------:R-:W-:-:S03]  /*2b10*/  IMAD.MOV.U32 R12, RZ, RZ, R15 ;  /* 0x000000ffff0c7224 */ /* 0x000fc600078e000f */
[----:B------:R-:W-:-:S05]  /*2b20*/  IADD3 R13, PT, PT, R13, 0x200, RZ ;  /* 0x000002000d0d7810 */ /* 0x000fca0007ffe0ff */
[----:B0-----:R-:W-:-:S04]  /*2b30*/  IMAD.WIDE.U32 R10, R13, 0x8, R10 ;  /* 0x000000080d0a7825 */ /* 0x001fc800078e000a */
[----:B------:R-:W-:-:S05]  /*2b40*/  IMAD.MOV.U32 R13, RZ, RZ, RZ ;  /* 0x000000ffff0d7224 */ /* 0x000fca00078e00ff */
[----:B------:R2:W-:Y:S02]  /*2b50*/  REDG.E.ADD.64.STRONG.GPU desc[UR16][R10.64+0x400], R12 ;  /* 0x0004000c0a00798e */ /* 0x0005e4000c12e510 */
.L_x_190:
[----:B------:R-:W-:Y:S05]  /*2b60*/  BSYNC.RECONVERGENT B1 ;  /* 0x0000000000017941 */ /* 0x000fea0003800200 */
.L_x_189:
        /* <DEDUP_REMOVED lines=9> */
.L_x_192:
[----:B------:R-:W-:Y:S05]  /*2c00*/  BSYNC.RECONVERGENT B1 ;  /* 0x0000000000017941 */ /* 0x000fea0003800200 */
.L_x_191:
[----:B------:R-:W-:-:S07]  /*2c10*/  IADD3 R9, PT, PT, R9, 0x4, RZ ;  /* 0x0000000409097810 */ /* 0x000fce0007ffe0ff */
.L_x_184:
[----:B------:R-:W-:-:S13]  /*2c20*/  ISETP.NE.AND P0, PT, R16, RZ, PT ;  /* 0x000000ff1000720c */ /* 0x000fda0003f05270 */
[----:B------:R-:W-:Y:S05]  /*2c30*/  @!P0 BRA `(.L_x_131) ;  /* 0x0000000000988947 */ /* 0x000fea0003800000 */
[----:B------:R-:W-:-:S13]  /*2c40*/  ISETP.NE.AND P0, PT, R19, RZ, PT ;  /* 0x000000ff1300720c */ /* 0x000fda0003f05270 */
[----:B------:R-:W-:Y:S05]  /*2c50*/  @!P0 BRA `(.L_x_193) ;  /* 0x0000000000648947 */ /* 0x000fea0003800000 */
[----:B01234-:R-:W-:Y:S01]  /*2c60*/  IMAD R10, R9, 0x400, R2 ;  /* 0x00000400090a7824 */ /* 0x01ffe200078e0202 */
[----:B------:R-:W-:Y:S04]  /*2c70*/  BSSY.RECONVERGENT B1, `(.L_x_194) ;  /* 0x000000c000017945 */ /* 0x000fe80003800200 */
[----:B------:R-:W0:Y:S04]  /*2c80*/  LDS R6, [R10+0x200] ;  /* 0x000200000a067984 */ /* 0x000e280000000800 */
[----:B------:R-:W1:Y:S01]  /*2c90*/  LDS R8, [R10+0x600] ;  /* 0x000600000a087984 */ /* 0x000e620000000800 */
[----:B0-----:R-:W-:-:S02]  /*2ca0*/  ISETP.NE.AND P0, PT, R6, RZ, PT ;  /* 0x000000ff0600720c */ /* 0x001fc40003f05270 */
[----:B-1----:R-:W-:-:S11]  /*2cb0*/  ISETP.NE.AND P1, PT, R8, RZ, PT ;  /* 0x000000ff0800720c */ /* 0x002fd60003f25270 */
[----:B------:R-:W-:Y:S05]  /*2cc0*/  @!P0 BRA `(.L_x_195) ;  /* 0x0000000000188947 */ /* 0x000fea0003800000 */
[----:B------:R-:W0:Y:S01]  /*2cd0*/  LDC.64 R10, c[0x0][0x380] ;  /* 0x0000e000ff0a7b82 */ /* 0x000e220000000a00 */
[----:B------:R-:W-:-:S04]  /*2ce0*/  IMAD R13, R9, 0x100, R0 ;  /* 0x00000100090d7824 */ /* 0x000fc800078e0200 */
[----:B0-----:R-:W-:-:S04]  /*2cf0*/  IMAD.WIDE.U32 R12, R13, 0x8, R10 ;  /* 0x000000080d0c7825 */ /* 0x001fc800078e000a */
[----:B------:R-:W-:Y:S02]  /*2d00*/  IMAD.MOV.U32 R10, RZ, RZ, R6 ;  /* 0x000000ffff0a7224 */ /* 0x000fe400078e0006 */
[----:B------:R-:W-:-:S05]  /*2d10*/  IMAD.MOV.U32 R11, RZ, RZ, RZ ;  /* 0x000000ffff0b7224 */ /* 0x000fca00078e00ff */
[----:B------:R0:W-:Y:S02]  /*2d20*/  REDG.E.ADD.64.STRONG.GPU desc[UR16][R12.64+0x400], R10 ;  /* 0x0004000a0c00798e */ /* 0x0001e4000c12e510 */
.L_x_195:
[----:B------:R-:W-:Y:S05]  /*2d30*/  BSYNC.RECONVERGENT B1 ;  /* 0x0000000000017941 */ /* 0x000fea0003800200 */
.L_x_194:
[----:B------:R-:W-:Y:S04]  /*2d40*/  BSSY.RECONVERGENT B1, `(.L_x_196) ;  /* 0x0000009000017945 */ /* 0x000fe80003800200 */
[----:B------:R-:W-:Y:S05]  /*2d50*/  @!P1 BRA `(.L_x_197) ;  /* 0x00000000001c9947 */ /* 0x000fea0003800000 */
[----:B0-----:R-:W0:Y:S01]  /*2d60*/  LDC.64 R10, c[0x0][0x380] ;  /* 0x0000e000ff0a7b82 */ /* 0x001e220000000a00 */
[----:B------:R-:W-:-:S04]  /*2d70*/  IMAD R6, R9, 0x100, R0 ;  /* 0x0000010009067824 */ /* 0x000fc800078e0200 */
[----:B------:R-:W-:-:S04]  /*2d80*/  VIADD R13, R6, 0x100 ;  /* 0x00000100060d7836 */ /* 0x000fc80000000000 */
[----:B0-----:R-:W-:Y:S01]  /*2d90*/  IMAD.WIDE.U32 R12, R13, 0x8, R10 ;  /* 0x000000080d0c7825 */ /* 0x001fe200078e000a */
[----:B------:R-:W-:-:S03]  /*2da0*/  MOV R10, R8 ;  /* 0x00000008000a7202 */ /* 0x000fc60000000f00 */
[----:B------:R-:W-:-:S05]  /*2db0*/  IMAD.MOV.U32 R11, RZ, RZ, RZ ;  /* 0x000000ffff0b7224 */ /* 0x000fca00078e00ff */
[----:B------:R1:W-:Y:S02]  /*2dc0*/  REDG.E.ADD.64.STRONG.GPU desc[UR16][R12.64+0x400], R10 ;  /* 0x0004000a0c00798e */ /* 0x0003e4000c12e510 */
.L_x_197:
[----:B------:R-:W-:Y:S05]  /*2dd0*/  BSYNC.RECONVERGENT B1 ;  /* 0x0000000000017941 */ /* 0x000fea0003800200 */
.L_x_196:
[----:B------:R-:W-:-:S07]  /*2de0*/  VIADD R9, R9, 0x2 ;  /* 0x0000000209097836 */ /* 0x000fce0000000000 */
.L_x_193:
[----:B------:R-:W-:-:S13]  /*2df0*/  ISETP.NE.AND P0, PT, R7, RZ, PT ;  /* 0x000000ff0700720c */ /* 0x000fda0003f05270 */
[----:B------:R-:W-:Y:S05]  /*2e00*/  @!P0 BRA `(.L_x_131) ;  /* 0x0000000000248947 */ /* 0x000fea0003800000 */
[----:B------:R-:W-:-:S05]  /*2e10*/  IMAD R6, R9, 0x400, R2 ;  /* 0x0000040009067824 */ /* 0x000fca00078e0202 */
[----:B------:R-:W5:Y:S02]  /*2e20*/  LDS R8, [R6+0x200] ;  /* 0x0002000006087984 */ /* 0x000f640000000800 */
[----:B-----5:R-:W-:-:S13]  /*2e30*/  ISETP.NE.AND P0, PT, R8, RZ, PT ;  /* 0x000000ff0800720c */ /* 0x020fda0003f05270 */
[----:B------:R-:W-:Y:S05]  /*2e40*/  @!P0 BRA `(.L_x_131) ;  /* 0x0000000000148947 */ /* 0x000fea0003800000 */
[----:B------:R-:W5:Y:S01]  /*2e50*/  LDC.64 R6, c[0x0][0x380] ;  /* 0x0000e000ff067b82 */ /* 0x000f620000000a00 */
[----:B------:R-:W-:-:S04]  /*2e60*/  IMAD R9, R9, 0x100, R0 ;  /* 0x0000010009097824 */ /* 0x000fc800078e0200 */
[----:B-----5:R-:W-:-:S04]  /*2e70*/  IMAD.WIDE.U32 R6, R9, 0x8, R6 ;  /* 0x0000000809067825 */ /* 0x020fc800078e0006 */
[----:B------:R-:W-:-:S05]  /*2e80*/  IMAD.MOV.U32 R9, RZ, RZ, RZ ;  /* 0x000000ffff097224 */ /* 0x000fca00078e00ff */
[----:B------:R0:W-:Y:S02]  /*2e90*/  REDG.E.ADD.64.STRONG.GPU desc[UR16][R6.64+0x400], R8 ;  /* 0x000400080600798e */ /* 0x0001e4000c12e510 */
.L_x_131:
[----:B------:R-:W-:Y:S05]  /*2ea0*/  BSYNC.RECONVERGENT B0 ;  /* 0x0000000000007941 */ /* 0x000fea0003800200 */
.L_x_130:
[----:B------:R-:W1:Y:S01]  /*2eb0*/  LDCU.64 UR4, c[0x0][0x390] ;  /* 0x00007200ff0477ac */ /* 0x000e620008000a00 */
[----:B------:R-:W-:-:S04]  /*2ec0*/  UIADD3 UR6, UP1, UPT, UR6, 0x1, URZ ;  /* 0x0000000106067890 */ /* 0x000fc8000ff3e0ff */
[----:B------:R-:W-:Y:S02]  /*2ed0*/  UIADD3.X UR7, UPT, UPT, URZ, UR7, URZ, UP1, !UPT ;  /* 0x00000007ff077290 */ /* 0x000fe40008ffe4ff */
[----:B-1----:R-:W-:-:S04]  /*2ee0*/  UIADD3 UR9, UP0, UPT, UR4, -0x1, URZ ;  /* 0xffffffff04097890 */ /* 0x002fc8000ff1e0ff */
[----:B------:R-:W-:-:S04]  /*2ef0*/  UIADD3.X UR10, UPT, UPT, UR5, -0x1, URZ, UP0, !UPT ;  /* 0xffffffff050a7890 */ /* 0x000fc800087fe4ff */
[----:B------:R-:W-:-:S04]  /*2f00*/  USHF.R.U64 UR9, UR9, 0x1e, UR10 ;  /* 0x0000001e09097899 */ /* 0x000fc8000800120a */
[----:B------:R-:W-:-:S04]  /*2f10*/  UIADD3 UR9, UP0, UPT, UR9, 0x1, URZ ;  /* 0x0000000109097890 */ /* 0x000fc8000ff1e0ff */
[----:B------:R-:W-:Y:S02]  /*2f20*/  ULEA.HI.X UR10, UR10, URZ, URZ, 0x2, UP0 ;  /* 0x000000ff0a0a7291 */ /* 0x000fe400080f14ff */
[----:B------:R-:W-:-:S04]  /*2f30*/  UISETP.LT.U32.AND UP0, UPT, UR9, UR4, UPT ;  /* 0x000000040900728c */ /* 0x000fc8000bf01070 */
[----:B------:R-:W-:-:S04]  /*2f40*/  UISETP.LT.U32.AND.EX UP0, UPT, UR10, UR5, UPT, UP0 ;  /* 0x000000050a00728c */ /* 0x000fc8000bf01100 */
[----:B------:R-:W-:Y:S02]  /*2f50*/  USEL UR4, UR9, UR4, UP0 ;  /* 0x0000000409047287 */ /* 0x000fe40008000000 */
[----:B------:R-:W-:Y:S02]  /*2f60*/  USEL UR5, UR10, UR5, UP0 ;  /* 0x000000050a057287 */ /* 0x000fe40008000000 */
[----:B------:R-:W-:-:S04]  /*2f70*/  UISETP.NE.U32.AND UP0, UPT, UR6, UR4, UPT ;  /* 0x000000040600728c */ /* 0x000fc8000bf05070 */
[----:B------:R-:W-:Y:S01]  /*2f80*/  UISETP.NE.AND.EX UP0, UPT, UR7, UR5, UPT, UP0 ;  /* 0x000000050700728c */ /* 0x000fe2000bf05300 */
[----:B------:R-:W-:Y:S08]  /*2f90*/  BAR.SYNC.DEFER_BLOCKING 0x0 ;  /* 0x0000000000007b1d */ /* 0x000ff00000010000 */
[----:B------:R-:W-:Y:S05]  /*2fa0*/  BRA.U UP0, `(.L_x_198) ;  /* 0xffffffd100807547 */ /* 0x000fea000b83ffff */
[----:B------:R-:W-:Y:S05]  /*2fb0*/  EXIT ;  /* 0x000000000000794d */ /* 0x000fea0003800000 */
.L_x_199:
        /* <DEDUP_REMOVED lines=12> */
.L_x_2368:


//--------------------- .text._ZN3cub18CUB_300001_SM_10006detail10radix_sort31DeviceRadixSortSingleTileKernelINS1_5radix10policy_hubImmyE10Policy1000ELNS0_9SortOrderE0EmmyNS1_21identity_decomposer_tEEEvPKT1_PSA_PKT2_PSE_T3_iiT4_ --------------------------
	.section	.text._ZN3cub18CUB_300001_SM_10006detail10radix_sort31DeviceRadixSortSingleTileKernelINS1_5radix10policy_hubImmyE10Policy1000ELNS0_9SortOrderE0EmmyNS1_21identity_decomposer_tEEEvPKT1_PSA_PKT2_PSE_T3_iiT4_,"ax",@progbits
	.align	128
        .global         _ZN3cub18CUB_300001_SM_10006detail10radix_sort31DeviceRadixSortSingleTileKernelINS1_5radix10policy_hubImmyE10Policy1000ELNS0_9SortOrderE0EmmyNS1_21identity_decomposer_tEEEvPKT1_PSA_PKT2_PSE_T3_iiT4_
        .type           _ZN3cub18CUB_300001_SM_10006detail10radix_sort31DeviceRadixSortSingleTileKernelINS1_5radix10policy_hubImmyE10Policy1000ELNS0_9SortOrderE0EmmyNS1_21identity_decomposer_tEEEvPKT1_PSA_PKT2_PSE_T3_iiT4_,@function
        .size           _ZN3cub18CUB_300001_SM_10006detail10radix_sort31DeviceRadixSortSingleTileKernelINS1_5radix10policy_hubImmyE10Policy1000ELNS0_9SortOrderE0EmmyNS1_21identity_decomposer_tEEEvPKT1_PSA_PKT2_PSE_T3_iiT4_,(.L_x_2369 - _ZN3cub18CUB_300001_SM_10006detail10radix_sort31DeviceRadixSortSingleTileKernelINS1_5radix10policy_hubImmyE10Policy1000ELNS0_9SortOrderE0EmmyNS1_21identity_decomposer_tEEEvPKT1_PSA_PKT2_PSE_T3_iiT4_)
        .other          _ZN3cub18CUB_300001_SM_10006detail10radix_sort31DeviceRadixSortSingleTileKernelINS1_5radix10policy_hubImmyE10Policy1000ELNS0_9SortOrderE0EmmyNS1_21identity_decomposer_tEEEvPKT1_PSA_PKT2_PSE_T3_iiT4_,@"STO_CUDA_ENTRY STV_DEFAULT"
_ZN3cub18CUB_300001_SM_10006detail10radix_sort31DeviceRadixSortSingleTileKernelINS1_5radix10policy_hubImmyE10Policy1000ELNS0_9SortOrderE0EmmyNS1_21identity_decomposer_tEEEvPKT1_PSA_PKT2_PSE_T3_iiT4_:
.text._ZN3cub18CUB_300001_SM_10006detail10radix_sort31DeviceRadixSortSingleTileKernelINS1_5radix10policy_hubImmyE10Policy1000ELNS0_9SortOrderE0EmmyNS1_21identity_decomposer_tEEEvPKT1_PSA_PKT2_PSE_T3_iiT4_:
[----:B------:R-:W-:Y:S01]  /*0000*/  LDC R1, c[0x0][0x37c] ;  /* 0x0000df00ff017b82 */ /* 0x000fe20000000800 */
[----:B------:R-:W0:Y:S01]  /*0010*/  S2R R0, SR_TID.X ;  /* 0x0000000000007919 */ /* 0x000e220000002100 */
[----:B------:R-:W1:Y:S06]  /*0020*/  LDCU UR4, c[0x0][0x3a0] ;  /* 0x00007400ff0477ac */ /* 0x000e6c0008000800 */
[----:B------:R-:W2:Y:S01]  /*0030*/  LDC.64 R4, c[0x0][0x380] ;  /* 0x0000e000ff047b82 */ /* 0x000ea20000000a00 */
[----:B------:R-:W-:Y:S01]  /*0040*/  IMAD.MOV.U32 R12, RZ, RZ, -0x1 ;  /* 0xffffffffff0c7424 */ /* 0x000fe200078e00ff */
[----:B------:R-:W-:Y:S01]  /*0050*/  MOV R17, 0xffffffff ;  /* 0xffffffff00117802 */ /* 0x000fe20000000f00 */
[----:B------:R-:W3:Y:S01]  /*0060*/  LDCU.64 UR10, c[0x0][0x358] ;  /* 0x00006b00ff0a77ac */ /* 0x000ee20008000a00 */
[----:B------:R-:W-:-:S02]  /*0070*/  IMAD.MOV.U32 R13, RZ, RZ, -0x1 ;  /* 0xffffffffff0d7424 */ /* 0x000fc400078e00ff */
[----:B------:R-:W-:Y:S01]  /*0080*/  IMAD.MOV.U32 R14, RZ, RZ, -0x1 ;  /* 0xffffffffff0e7424 */ /* 0x000fe200078e00ff */
[----:B------:R-:W4:Y:S01]  /*0090*/  LDCU.64 UR6, c[0x0][0x3a8] ;  /* 0x00007500ff0677ac */ /* 0x000f220008000a00 */
[----:B------:R-:W-:Y:S01]  /*00a0*/  IMAD.MOV.U32 R15, RZ, RZ, -0x1 ;  /* 0xffffffffff0f7424 */ /* 0x000fe200078e00ff */
[----:B------:R-:W4:Y:S01]  /*00b0*/  LDC.64 R6, c[0x0][0x390] ;  /* 0x0000e400ff067b82 */ /* 0x000f220000000a00 */
[----:B------:R-:W-:Y:S01]  /*00c0*/  IMAD.MOV.U32 R16, RZ, RZ, -0x1 ;  /* 0xffffffffff107424 */ /* 0x000fe200078e00ff */
[----:B------:R-:W0:Y:S01]  /*00d0*/  LDCU UR9, c[0x0][0x3ac] ;  /* 0x00007580ff0977ac */ /* 0x000e220008000800 */
[----:B------:R-:W-:Y:S02]  /*00e0*/  IMAD.MOV.U32 R18, RZ, RZ, -0x1 ;  /* 0xffffffffff127424 */ /* 0x000fe400078e00ff */
[----:B------:R-:W-:Y:S02]  /*00f0*/  IMAD.MOV.U32 R19, RZ, RZ, -0x1 ;  /* 0xffffffffff137424 */ /* 0x000fe400078e00ff */
[----:B------:R-:W-:-:S02]  /*0100*/  IMAD.MOV.U32 R20, RZ, RZ, -0x1 ;  /* 0xffffffffff147424 */ /* 0x000fc400078e00ff */
[----:B------:R-:W-:Y:S02]  /*0110*/  IMAD.MOV.U32 R21, RZ, RZ, -0x1 ;  /* 0xffffffffff157424 */ /* 0x000fe400078e00ff */
[----:B------:R-:W-:Y:S02]  /*0120*/  IMAD.MOV.U32 R22, RZ, RZ, -0x1 ;  /* 0xffffffffff167424 */ /* 0x000fe400078e00ff */
[----:B------:R-:W-:Y:S02]  /*0130*/  IMAD.MOV.U32 R23, RZ, RZ, -0x1 ;  /* 0xffffffffff177424 */ /* 0x000fe400078e00ff */
[----:B------:R-:W-:Y:S02]  /*0140*/  IMAD.MOV.U32 R24, RZ, RZ, -0x1 ;  /* 0xffffffffff187424 */ /* 0x000fe400078e00ff */
[----:B------:R-:W-:Y:S02]  /*0150*/  IMAD.MOV.U32 R25, RZ, RZ, -0x1 ;  /* 0xffffffffff197424 */ /* 0x000fe400078e00ff */
[----:B------:R-:W-:-:S02]  /*0160*/  IMAD.MOV.U32 R26, RZ, RZ, -0x1 ;  /* 0xffffffffff1a7424 */ /* 0x000fc400078e00ff */
[----:B0-----:R-:W-:Y:S02]  /*0170*/  IMAD R9, R0, 0x9, RZ ;  /* 0x0000000900097824 */ /* 0x001fe400078e02ff */
[----:B------:R-:W-:Y:S02]  /*0180*/  IMAD.MOV.U32 R27, RZ, RZ, -0x1 ;  /* 0xffffffffff1b7424 */ /* 0x000fe400078e00ff */
[C---:B------:R-:W-:Y:S01]  /*0190*/  VIADD R2, R9.reuse, 0x1 ;  /* 0x0000000109027836 */ /* 0x040fe20000000000 */
[C---:B-1----:R-:W-:Y:S01]  /*01a0*/  ISETP.GE.AND P6, PT, R9.reuse, UR4, PT ;  /* 0x0000000409007c0c */ /* 0x042fe2000bfc6270 */
[C---:B------:R-:W-:Y:S02]  /*01b0*/  VIADD R3, R9.reuse, 0x2 ;  /* 0x0000000209037836 */ /* 0x040fe40000000000 */
[C---:B------:R-:W-:Y:S01]  /*01c0*/  VIADD R8, R9.reuse, 0x3 ;  /* 0x0000000309087836 */ /* 0x040fe20000000000 */
[----:B------:R-:W-:Y:S01]  /*01d0*/  ISETP.GE.AND P5, PT, R2, UR4, PT ;  /* 0x0000000402007c0c */ /* 0x000fe2000bfa6270 */
[----:B------:R-:W-:Y:S01]  /*01e0*/  VIADD R2, R9, 0x4 ;  /* 0x0000000409027836 */ /* 0x000fe20000000000 */
[----:B------:R-:W-:Y:S01]  /*01f0*/  ISETP.GE.AND P0, PT, R3, UR4, PT ;  /* 0x0000000403007c0c */ /* 0x000fe2000bf06270 */
[C---:B------:R-:W-:Y:S01]  /*0200*/  VIADD R3, R9.reuse, 0x5 ;  /* 0x0000000509037836 */ /* 0x040fe20000000000 */
[----:B------:R-:W-:Y:S01]  /*0210*/  ISETP.GE.AND P1, PT, R8, UR4, PT ;  /* 0x0000000408007c0c */ /* 0x000fe2000bf26270 */
[----:B--2---:R-:W-:Y:S01]  /*0220*/  IMAD.WIDE.U32 R4, R9, 0x8, R4 ;  /* 0x0000000809047825 */ /* 0x004fe200078e0004 */
[----:B------:R-:W-:-:S02]  /*0230*/  ISETP.GE.AND P2, PT, R2, UR4, PT ;  /* 0x0000000402007c0c */ /* 0x000fc4000bf46270 */
[----:B------:R-:W-:Y:S01]  /*0240*/  ISETP.GE.AND P3, PT, R3, UR4, PT ;  /* 0x0000000403007c0c */ /* 0x000fe2000bf66270 */
[----:B------:R-:W-:Y:S01]  /*0250*/  IMAD.MOV.U32 R2, RZ, RZ, -0x1 ;  /* 0xffffffffff027424 */ /* 0x000fe200078e00ff */
[----:B------:R-:W-:Y:S01]  /*0260*/  P2R R8, PR, RZ, 0x20 ;  /* 0x00000020ff087803 */ /* 0x000fe20000000000 */
[----:B------:R-:W-:Y:S02]  /*0270*/  IMAD.MOV.U32 R3, RZ, RZ, -0x1 ;  /* 0xffffffffff037424 */ /* 0x000fe400078e00ff */
[C---:B------:R-:W-:Y:S01]  /*0280*/  VIADD R10, R9.reuse, 0x6 ;  /* 0x00000006090a7836 */ /* 0x040fe20000000000 */
[----:B---3--:R0:W5:Y:S01]  /*0290*/  @!P5 LDG.E.64 R12, desc[UR10][R4.64+0x8] ;  /* 0x0000080a040cd981 */ /* 0x008162000c1e1b00 */
[C---:B------:R-:W-:Y:S02]  /*02a0*/  VIADD R11, R9.reuse, 0x7 ;  /* 0x00000007090b7836 */ /* 0x040fe40000000000 */
[C---:B------:R-:W-:Y:S01]  /*02b0*/  VIADD R46, R9.reuse, 0x8 ;  /* 0x00000008092e7836 */ /* 0x040fe20000000000 */
[----:B------:R0:W5:Y:S01]  /*02c0*/  @!P6 LDG.E.64 R2, desc[UR10][R4.64] ;  /* 0x0000000a0402e981 */ /* 0x000162000c1e1b00 */
[----:B------:R-:W-:Y:S01]  /*02d0*/  ISETP.GE.AND P4, PT, R10, UR4, PT ;  /* 0x000000040a007c0c */ /* 0x000fe2000bf86270 */
[----:B----4-:R-:W-:Y:S01]  /*02e0*/  IMAD.WIDE.U32 R6, R9, 0x8, R6 ;  /* 0x0000000809067825 */ /* 0x010fe200078e0006 */
[----:B------:R-:W-:Y:S01]  /*02f0*/  ISETP.GE.AND P5, PT, R11, UR4, PT ;  /* 0x000000040b007c0c */ /* 0x000fe2000bfa6270 */
[----:B------:R0:W5:Y:S01]  /*0300*/  @!P0 LDG.E.64 R14, desc[UR10][R4.64+0x10] ;  /* 0x0000100a040e8981 */ /* 0x000162000c1e1b00 */
[----:B------:R-:W-:-:S03]  /*0310*/  ISETP.GE.AND P6, PT, R46, UR4, PT ;  /* 0x000000042e007c0c */ /* 0x000fc6000bfc6270 */
[----:B------:R0:W5:Y:S04]  /*0320*/  @!P1 LDG.E.64 R16, desc[UR10][R4.64+0x18] ;  /* 0x0000180a04109981 */ /* 0x000168000c1e1b00 */
[----:B------:R0:W5:Y:S04]  /*0330*/  @!P2 LDG.E.64 R18, desc[UR10][R4.64+0x20] ;  /* 0x0000200a0412a981 */ /* 0x000168000c1e1b00 */
[----:B------:R0:W5:Y:S04]  /*0340*/  @!P3 LDG.E.64 R20, desc[UR10][R4.64+0x28] ;  /* 0x0000280a0414b981 */ /* 0x000168000c1e1b00 */
[----:B------:R0:W5:Y:S04]  /*0350*/  @!P4 LDG.E.64 R22, desc[UR10][R4.64+0x30] ;  /* 0x0000300a0416c981 */ /* 0x000168000c1e1b00 */
[----:B------:R0:W5:Y:S04]  /*0360*/  @!P5 LDG.E.64 R24, desc[UR10][R4.64+0x38] ;  /* 0x0000380a0418d981 */ /* 0x000168000c1e1b00 */
[----:B------:R0:W5:Y:S01]  /*0370*/  @!P6 LDG.E.64 R26, desc[UR10][R4.64+0x40] ;  /* 0x0000400a041ae981 */ /* 0x000162000c1e1b00 */
[----:B------:R-:W-:Y:S01]  /*0380*/  BAR.SYNC.DEFER_BLOCKING 0x0 ;  /* 0x0000000000007b1d */ /* 0x000fe20000010000 */
[----:B------:R-:W-:-:S02]  /*0390*/  P2R R10, PR, RZ, 0x1 ;  /* 0x00000001ff0a7803 */ /* 0x000fc40000000000 */
[----:B------:R-:W-:-:S04]  /*03a0*/  ISETP.NE.AND P0, PT, R8, RZ, PT ;  /* 0x000000ff0800720c */ /* 0x000fc80003f05270 */
[----:B------:R-:W-:Y:S02]  /*03b0*/  P2R R8, PR, RZ, 0x1 ;  /* 0x00000001ff087803 */ /* 0x000fe40000000000 */
[----:B------:R-:W-:Y:S01]  /*03c0*/  ISETP.GE.AND P0, PT, R9, UR4, PT ;  /* 0x0000000409007c0c */ /* 0x000fe2000bf06270 */
[----:B------:R-:W1:-:S12]  /*03d0*/  S2UR UR5, SR_CgaCtaId ;  /* 0x00000000000579c3 */ /* 0x000e580000008800 */
[----:B------:R0:W5:Y:S01]  /*03e0*/  @!P0 LDG.E.64 R28, desc[UR10][R6.64] ;  /* 0x0000000a061c8981 */ /* 0x000162000c1e1b00 */
[----:B------:R-:W-:-:S03]  /*03f0*/  ISETP.NE.AND P0, PT, R8, RZ, PT ;  /* 0x000000ff0800720c */ /* 0x000fc60003f05270 */
[----:B------:R0:W5:Y:S04]  /*0400*/  @!P1 LDG.E.64 R34, desc[UR10][R6.64+0x18] ;  /* 0x0000180a06229981 */ /* 0x000168000c1e1b00 */
[----:B------:R0:W5:Y:S04]  /*0410*/  @!P2 LDG.E.64 R36, desc[UR10][R6.64+0x20] ;  /* 0x0000200a0624a981 */ /* 0x000168000c1e1b00 */
[----:B------:R0:W5:Y:S04]  /*0420*/  @!P3 LDG.E.64 R38, desc[UR10][R6.64+0x28] ;  /* 0x0000280a0626b981 */ /* 0x000168000c1e1b00 */
[----:B------:R0:W5:Y:S01]  /*0430*/  @!P0 LDG.E.64 R30, desc[UR10][R6.64+0x8] ;  /* 0x0000080a061e8981 */ /* 0x000162000c1e1b00 */
[----:B------:R-:W-:-:S03]  /*0440*/  ISETP.NE.AND P0, PT, R10, RZ, PT ;  /* 0x000000ff0a00720c */ /* 0x000fc60003f05270 */
[----:B------:R0:W5:Y:S04]  /*0450*/  @!P4 LDG.E.64 R40, desc[UR10][R6.64+0x30] ;  /* 0x0000300a0628c981 */ /* 0x000168000c1e1b00 */
[----:B------:R0:W5:Y:S04]  /*0460*/  @!P5 LDG.E.64 R42, desc[UR10][R6.64+0x38] ;  /* 0x0000380a062ad981 */ /* 0x000168000c1e1b00 */
[----:B------:R0:W5:Y:S04]  /*0470*/  @!P6 LDG.E.64 R44, desc[UR10][R6.64+0x40] ;  /* 0x0000400a062ce981 */ /* 0x000168000c1e1b00 */
[----:B------:R0:W5:Y:S01]  /*0480*/  @!P0 LDG.E.64 R32, desc[UR10][R6.64+0x10] ;  /* 0x0000100a06208981 */ /* 0x000162000c1e1b00 */
[----:B------:R-:W-:Y:S01]  /*0490*/  UMOV UR4, 0x400 ;  /* 0x0000040000047882 */ /* 0x000fe20000000000 */
[----:B------:R-:W2:Y:S01]  /*04a0*/  S2R R46, SR_LANEID ;  /* 0x00000000002e7919 */ /* 0x000ea20000000000 */
[----:B-1----:R-:W-:Y:S01]  /*04b0*/  ULEA UR4, UR5, UR4, 0x18 ;  /* 0x0000000405047291 */ /* 0x002fe2000f8ec0ff */
[----:B------:R-:W-:-:S05]  /*04c0*/  SHF.R.U32.HI R102, RZ, 0x5, R0 ;  /* 0x00000005ff667819 */ /* 0x000fca0000011600 */
[----:B------:R-:W-:-:S04]  /*04d0*/  LEA R47, R0, UR4, 0x2 ;  /* 0x00000004002f7c11 */ /* 0x000fc8000f8e10ff */
[----:B------:R-:W-:Y:S02]  /*04e0*/  LEA R49, R0, R47, 0x7 ;  /* 0x0000002f00317211 */ /* 0x000fe400078e38ff */
[----:B------:R-:W-:-:S03]  /*04f0*/  LEA R48, R102, UR4, 0x2 ;  /* 0x0000000466307c11 */ /* 0x000fc6000f8e10ff */
[----:B------:R-:W-:Y:S01]  /*0500*/  IMAD R51, R0, -0x3c, R49 ;  /* 0xffffffc400337824 */ /* 0x000fe200078e0231 */
[----:B------:R-:W-:Y:S02]  /*0510*/  UIADD3 UR8, UPT, UPT, UR6, 0x6, URZ ;  /* 0x0000000606087890 */ /* 0x000fe4000fffe0ff */
[----:B------:R-:W-:Y:S01]  /*0520*/  UIADD3 UR5, UPT, UPT, -UR6, UR7, URZ ;  /* 0x0000000706057290 */ /* 0x000fe2000fffe1ff */
[----:B0-----:R-:W-:Y:S11]  /*0530*/  BAR.SYNC.DEFER_BLOCKING 0x0 ;  /* 0x0000000000007b1d */ /* 0x001ff60000010000 */
.L_x_201:
[----:B------:R-:W-:Y:S01]  /*0540*/  UISETP.LT.AND UP0, UPT, UR5, 0x6, UPT ;  /* 0x000000060500788c */ /* 0x000fe2000bf01270 */
[----:B------:R-:W-:Y:S01]  /*0550*/  STS [R47], RZ ;  /* 0x000000ff2f007388 */ /* 0x000fe20000000800 */
[----:B------:R-:W-:Y:S01]  /*0560*/  UMOV UR6, 0x1 ;  /* 0x0000000100067882 */ /* 0x000fe20000000000 */
[----:B------:R-:W-:Y:S01]  /*0570*/  UIADD3 UR7, UPT, UPT, UR8, -0x6, URZ ;  /* 0xfffffffa08077890 */ /* 0x000fe2000fffe0ff */
[----:B--2---:R-:W-:Y:S01]  /*0580*/  ISETP.NE.AND P1, PT, R46, 0x1f, PT ;  /* 0x0000001f2e00780c */ /* 0x004fe20003f25270 */
[----:B------:R-:W-:Y:S01]  /*0590*/  USEL UR4, UR5, 0x6, UP0 ;  /* 0x0000000605047887 */ /* 0x000fe20008000000 */
[----:B------:R-:W-:Y:S01]  /*05a0*/  STS [R47+0x400], RZ ;  /* 0x000400ff2f007388 */ /* 0x000fe20000000800 */
[----:B------:R-:W-:Y:S01]  /*05b0*/  ISETP.NE.AND P2, PT, R102, 0x6, PT ;  /* 0x000000066600780c */ /* 0x000fe20003f45270 */
[----:B------:R-:W-:Y:S01]  /*05c0*/  UISETP.GE.AND UP0, UPT, UR8, UR9, UPT ;  /* 0x000000090800728c */ /* 0x000fe2000bf06270 */
[----:B-----5:R-:W-:Y:S01]  /*05d0*/  SHF.R.U64 R4, R2, UR7, R3 ;  /* 0x0000000702047c19 */ /* 0x020fe20008001203 */
[----:B------:R-:W-:Y:S01]  /*05e0*/  USHF.L.U32 UR4, UR6, UR4, URZ ;  /* 0x0000000406047299 */ /* 0x000fe200080006ff */
[----:B------:R-:W-:Y:S01]  /*05f0*/  STS [R47+0x800], RZ ;  /* 0x000800ff2f007388 */ /* 0x000fe20000000800 */
[----:B0-----:R-:W0:Y:S01]  /*0600*/  S2UR UR6, SR_CgaCtaId ;  /* 0x00000000000679c3 */ /* 0x001e220000008800 */
[----:B------:R-:W-:Y:S01]  /*0610*/  ISETP.NE.AND P3, PT, R102, 0x7, PT ;  /* 0x000000076600780c */ /* 0x000fe20003f65270 */
[----:B------:R-:W-:Y:S01]  /*0620*/  UIADD3 UR4, UPT, UPT, UR4, -0x1, URZ ;  /* 0xffffffff04047890 */ /* 0x000fe2000fffe0ff */
[----:B------:R-:W-:Y:S04]  /*0630*/  STS [R47+0xc00], RZ ;  /* 0x000c00ff2f007388 */ /* 0x000fe80000000800 */
[----:B------:R-:W-:Y:S01]  /*0640*/  STS [R47+0x1000], RZ ;  /* 0x001000ff2f007388 */ /* 0x000fe20000000800 */
[----:B------:R-:W-:-:S03]  /*0650*/  LOP3.LUT R4, R4, UR4, RZ, 0xc0, !PT ;  /* 0x0000000404047c12 */ /* 0x000fc6000f8ec0ff */
[----:B------:R-:W-:Y:S02]  /*0660*/  STS [R47+0x1400], RZ ;  /* 0x001400ff2f007388 */ /* 0x000fe40000000800 */
[----:B------:R-:W-:Y:S01]  /*0670*/  IMAD.SHL.U32 R5, R4, 0x400, RZ ;  /* 0x0000040004057824 */ /* 0x000fe200078e00ff */
[----:B------:R-:W-:Y:S01]  /*0680*/  SHF.R.U32.HI R4, RZ, 0x4, R4 ;  /* 0x00000004ff047819 */ /* 0x000fe20000011604 */
[----:B------:R-:W-:Y:S03]  /*0690*/  STS [R47+0x1800], RZ ;  /* 0x001800ff2f007388 */ /* 0x000fe60000000800 */
[----:B------:R-:W-:Y:S01]  /*06a0*/  LOP3.LUT R52, R5, 0x7c00, RZ, 0xc0, !PT ;  /* 0x00007c0005347812 */ /* 0x000fe200078ec0ff */
[----:B------:R-:W-:Y:S01]  /*06b0*/  STS [R47+0x1c00], RZ ;  /* 0x001c00ff2f007388 */ /* 0x000fe20000000800 */
[----:B------:R-:W-:-:S03]  /*06c0*/  LOP3.LUT R4, R4, 0xffffffe, RZ, 0xc0, !PT ;  /* 0x0ffffffe04047812 */ /* 0x000fc600078ec0ff */
[----:B------:R-:W-:Y:S01]  /*06d0*/  STS [R47+0x2000], RZ ;  /* 0x002000ff2f007388 */ /* 0x000fe20000000800 */
[----:B------:R-:W-:Y:S02]  /*06e0*/  IADD3 R52, PT, PT, R4, R47, R52 ;  /* 0x0000002f04347210 */ /* 0x000fe40007ffe034 */
[----:B------:R-:W-:Y:S01]  /*06f0*/  SHF.R.U64 R4, R12, UR7, R13 ;  /* 0x000000070c047c19 */ /* 0x000fe2000800120d */
[----:B------:R-:W-:Y:S03]  /*0700*/  STS [R47+0x2400], RZ ;  /* 0x002400ff2f007388 */ /* 0x000fe60000000800 */
[----:B------:R-:W-:Y:S01]  /*0710*/  LOP3.LUT R4, R4, UR4, RZ, 0xc0, !PT ;  /* 0x0000000404047c12 */ /* 0x000fe2000f8ec0ff */
[----:B------:R-:W-:Y:S04]  /*0720*/  STS [R47+0x2800], RZ ;  /* 0x002800ff2f007388 */ /* 0x000fe80000000800 */
[----:B------:R-:W-:Y:S01]  /*0730*/  STS [R47+0x2c00], RZ ;  /* 0x002c00ff2f007388 */ /* 0x000fe20000000800 */
[----:B------:R-:W-:Y:S01]  /*0740*/  IMAD.SHL.U32 R5, R4, 0x400, RZ ;  /* 0x0000040004057824 */ /* 0x000fe200078e00ff */
[----:B------:R-:W-:-:S02]  /*0750*/  SHF.R.U32.HI R4, RZ, 0x4, R4 ;  /* 0x00000004ff047819 */ /* 0x000fc40000011604 */
[----:B------:R-:W-:Y:S02]  /*0760*/  STS [R47+0x3000], RZ ;  /* 0x003000ff2f007388 */ /* 0x000fe40000000800 */
[----:B------:R-:W-:Y:S02]  /*0770*/  LOP3.LUT R54, R5, 0x7c00, RZ, 0xc0, !PT ;  /* 0x00007c0005367812 */ /* 0x000fe400078ec0ff */
        /* <DEDUP_REMOVED lines=31> */
[----:B------:R-:W1:Y:S02]  /*0970*/  LDS.U16 R50, [R52] ;  /* 0x0000000034327984 */ /* 0x000e640000000400 */
[----:B-1----:R-:W-:-:S05]  /*0980*/  VIADD R5, R50, 0x1 ;  /* 0x0000000132057836 */ /* 0x002fca0000000000 */
[----:B------:R1:W-:Y:S04]  /*0990*/  STS.U16 [R52], R5 ;  /* 0x0000000534007388 */ /* 0x0003e80000000400 */
[----:B------:R-:W2:Y:S01]  /*09a0*/  LDS.U16 R55, [R54] ;  /* 0x0000000036377984 */ /* 0x000ea20000000400 */
[----:B-1----:R-:W-:Y:S01]  /*09b0*/  IMAD.SHL.U32 R5, R4, 0x400, RZ ;  /* 0x0000040004057824 */ /* 0x002fe200078e00ff */
[----:B------:R-:W-:-:S04]  /*09c0*/  SHF.R.U32.HI R4, RZ, 0x4, R4 ;  /* 0x00000004ff047819 */ /* 0x000fc80000011604 */
[----:B------:R-:W-:Y:S02]  /*09d0*/  LOP3.LUT R58, R5, 0x7c00, RZ, 0xc0, !PT ;  /* 0x00007c00053a7812 */ /* 0x000fe400078ec0ff */
[----:B------:R-:W-:-:S04]  /*09e0*/  LOP3.LUT R4, R4, 0xffffffe, RZ, 0xc0, !PT ;  /* 0x0ffffffe04047812 */ /* 0x000fc800078ec0ff */
[----:B------:R-:W-:Y:S02]  /*09f0*/  IADD3 R58, PT, PT, R4, R47, R58 ;  /* 0x0000002f043a7210 */ /* 0x000fe40007ffe03a */
[----:B------:R-:W-:-:S04]  /*0a00*/  SHF.R.U64 R4, R18, UR7, R19 ;  /* 0x0000000712047c19 */ /* 0x000fc80008001213 */
[----:B------:R-:W-:-:S05]  /*0a10*/  LOP3.LUT R4, R4, UR4, RZ, 0xc0, !PT ;  /* 0x0000000404047c12 */ /* 0x000fca000f8ec0ff */
[----:B------:R-:W-:Y:S01]  /*0a20*/  IMAD.SHL.U32 R6, R4, 0x400, RZ ;  /* 0x0000040004067824 */ /* 0x000fe200078e00ff */
[----:B------:R-:W-:-:S04]  /*0a30*/  SHF.R.U32.HI R4, RZ, 0x4, R4 ;  /* 0x00000004ff047819 */ /* 0x000fc80000011604 */
[----:B------:R-:W-:Y:S02]  /*0a40*/  LOP3.LUT R6, R6, 0x7c00, RZ, 0xc0, !PT ;  /* 0x00007c0006067812 */ /* 0x000fe400078ec0ff */
[----:B------:R-:W-:-:S04]  /*0a50*/  LOP3.LUT R4, R4, 0xffffffe, RZ, 0xc0, !PT ;  /* 0x0ffffffe04047812 */ /* 0x000fc800078ec0ff */
[----:B------:R-:W-:Y:S01]  /*0a60*/  IADD3 R60, PT, PT, R4, R47, R6 ;  /* 0x0000002f043c7210 */ /* 0x000fe20007ffe006 */
[----:B--2---:R-:W-:Y:S01]  /*0a70*/  VIADD R7, R55, 0x1 ;  /* 0x0000000137077836 */ /* 0x004fe20000000000 */
[----:B------:R-:W-:-:S04]  /*0a80*/  SHF.R.U64 R4, R20, UR7, R21 ;  /* 0x0000000714047c19 */ /* 0x000fc80008001215 */
[----:B------:R-:W-:Y:S01]  /*0a90*/  STS.U16 [R54], R7 ;  /* 0x0000000736007388 */ /* 0x000fe20000000400 */
[----:B------:R-:W-:-:S03]  /*0aa0*/  LOP3.LUT R4, R4, UR4, RZ, 0xc0, !PT ;  /* 0x0000000404047c12 */ /* 0x000fc6000f8ec0ff */
        /* <DEDUP_REMOVED lines=10> */
[----:B------:R-:W-:-:S04]  /*0b50*/  LOP3.LUT R4, R4, UR4, RZ, 0xc0, !PT ;  /* 0x0000000404047c12 */ /* 0x000fc8000f8ec0ff */
[----:B------:R-:W-:Y:S02]  /*0b60*/  SHF.L.U32 R6, R4, 0xa, RZ ;  /* 0x0000000a04067819 */ /* 0x000fe400000006ff */
[----:B------:R-:W-:Y:S02]  /*0b70*/  SHF.R.U32.HI R4, RZ, 0x4, R4 ;  /* 0x00000004ff047819 */ /* 0x000fe40000011604 */
[----:B------:R-:W-:Y:S02]  /*0b80*/  LOP3.LUT R6, R6, 0x7c00, RZ, 0xc0, !PT ;  /* 0x00007c0006067812 */ /* 0x000fe400078ec0ff */
[----:B------:R-:W-:-:S04]  /*0b90*/  LOP3.LUT R4, R4, 0xffffffe, RZ, 0xc0, !PT ;  /* 0x0ffffffe04047812 */ /* 0x000fc800078ec0ff */
[----:B------:R-:W-:Y:S02]  /*0ba0*/  IADD3 R64, PT, PT, R4, R47, R6 ;  /* 0x0000002f04407210 */ /* 0x000fe40007ffe006 */
[----:B------:R-:W-:Y:S01]  /*0bb0*/  SHF.R.U64 R4, R24, UR7, R25 ;  /* 0x0000000718047c19 */ /* 0x000fe20008001219 */
[----:B--2---:R-:W-:-:S03]  /*0bc0*/  VIADD R7, R59, 0x1 ;  /* 0x000000013b077836 */ /* 0x004fc60000000000 */
[----:B------:R-:W-:Y:S02]  /*0bd0*/  LOP3.LUT R4, R4, UR4, RZ, 0xc0, !PT ;  /* 0x0000000404047c12 */ /* 0x000fe4000f8ec0ff */
[----:B------:R-:W-:Y:S04]  /*0be0*/  STS.U16 [R58], R7 ;  /* 0x000000073a007388 */ /* 0x000fe80000000400 */
        /* <DEDUP_REMOVED lines=10> */
[----:B------:R-:W-:Y:S01]  /*0c90*/  LOP3.LUT R4, R4, UR4, RZ, 0xc0, !PT ;  /* 0x0000000404047c12 */ /* 0x000fe2000f8ec0ff */
[----:B------:R-:W-:Y:S02]  /*0ca0*/  UMOV UR4, 0x400 ;  /* 0x0000040000047882 */ /* 0x000fe40000000000 */
[----:B0-----:R-:W-:Y:S02]  /*0cb0*/  ULEA UR4, UR6, UR4, 0x18 ;  /* 0x0000000406047291 */ /* 0x001fe4000f8ec0ff */
[----:B------:R-:W-:Y:S01]  /*0cc0*/  IMAD.SHL.U32 R6, R4, 0x400, RZ ;  /* 0x0000040004067824 */ /* 0x000fe200078e00ff */
[----:B------:R-:W-:-:S04]  /*0cd0*/  SHF.R.U32.HI R4, RZ, 0x4, R4 ;  /* 0x00000004ff047819 */ /* 0x000fc80000011604 */
[----:B------:R-:W-:Y:S02]  /*0ce0*/  LOP3.LUT R6, R6, 0x7c00, RZ, 0xc0, !PT ;  /* 0x00007c0006067812 */ /* 0x000fe400078ec0ff */
[----:B------:R-:W-:-:S04]  /*0cf0*/  LOP3.LUT R4, R4, 0xffffffe, RZ, 0xc0, !PT ;  /* 0x0ffffffe04047812 */ /* 0x000fc800078ec0ff */
[----:B------:R-:W-:Y:S01]  /*0d00*/  IADD3 R68, PT, PT, R4, R47, R6 ;  /* 0x0000002f04447210 */ /* 0x000fe20007ffe006 */
[----:B--2---:R-:W-:-:S05]  /*0d10*/  VIADD R7, R63, 0x1 ;  /* 0x000000013f077836 */ /* 0x004fca0000000000 */
[----:B------:R-:W-:Y:S04]  /*0d20*/  STS.U16 [R62], R7 ;  /* 0x000000073e007388 */ /* 0x000fe80000000400 */
[----:B------:R-:W0:Y:S02]  /*0d30*/  LDS.U16 R65, [R64] ;  /* 0x0000000040417984 */ /* 0x000e240000000400 */
[----:B0-----:R-:W-:-:S05]  /*0d40*/  VIADD R5, R65, 0x1 ;  /* 0x0000000141057836 */ /* 0x001fca0000000000 */
[----:B------:R-:W-:Y:S04]  /*0d50*/  STS.U16 [R64], R5 ;  /* 0x0000000540007388 */ /* 0x000fe80000000400 */
[----:B------:R-:W0:Y:S02]  /*0d60*/  LDS.U16 R67, [R66] ;  /* 0x0000000042437984 */ /* 0x000e240000000400 */
[----:B0-----:R-:W-:-:S05]  /*0d70*/  VIADD R7, R67, 0x1 ;  /* 0x0000000143077836 */ /* 0x001fca0000000000 */
[----:B------:R-:W-:Y:S04]  /*0d80*/  STS.U16 [R66], R7 ;  /* 0x0000000742007388 */ /* 0x000fe80000000400 */
[----:B------:R-:W0:Y:S02]  /*0d90*/  LDS.U16 R69, [R68] ;  /* 0x0000000044457984 */ /* 0x000e240000000400 */
[----:B0-----:R-:W-:-:S05]  /*0da0*/  VIADD R5, R69, 0x1 ;  /* 0x0000000145057836 */ /* 0x001fca0000000000 */
[----:B------:R-:W-:Y:S01]  /*0db0*/  STS.U16 [R68], R5 ;  /* 0x0000000544007388 */ /* 0x000fe20000000400 */
[----:B------:R-:W-:Y:S06]  /*0dc0*/  BAR.SYNC.DEFER_BLOCKING 0x0 ;  /* 0x0000000000007b1d */ /* 0x000fec0000010000 */
[----:B------:R-:W-:Y:S04]  /*0dd0*/  LDS R70, [R49] ;  /* 0x0000000031467984 */ /* 0x000fe80000000800 */
[----:B------:R-:W0:Y:S04]  /*0de0*/  LDS R71, [R49+0x4] ;  /* 0x0000040031477984 */ /* 0x000e280000000800 */
[----:B------:R-:W1:Y:S04]  /*0df0*/  LDS R72, [R49+0x8] ;  /* 0x0000080031487984 */ /* 0x000e680000000800 */
[----:B------:R-:W2:Y:S04]  /*0e00*/  LDS R73, [R49+0xc] ;  /* 0x00000c0031497984 */ /* 0x000ea80000000800 */
[----:B------:R-:W3:Y:S04]  /*0e10*/  LDS R74, [R49+0x10] ;  /* 0x00001000314a7984 */ /* 0x000ee80000000800 */
[----:B------:R-:W4:Y:S04]  /*0e20*/  LDS R75, [R49+0x14] ;  /* 0x00001400314b7984 */ /* 0x000f280000000800 */
[----:B------:R-:W4:Y:S04]  /*0e30*/  LDS R76, [R49+0x18] ;  /* 0x00001800314c7984 */ /* 0x000f280000000800 */
[----:B------:R-:W4:Y:S04]  /*0e40*/  LDS R77, [R49+0x1c] ;  /* 0x00001c00314d7984 */ /* 0x000f280000000800 */
[----:B------:R-:W4:Y:S04]  /*0e50*/  LDS R78, [R49+0x20] ;  /* 0x00002000314e7984 */ /* 0x000f280000000800 */
[----:B------:R-:W4:Y:S04]  /*0e60*/  LDS R79, [R49+0x24] ;  /* 0x00002400314f7984 */ /* 0x000f280000000800 */
[----:B------:R-:W4:Y:S01]  /*0e70*/  LDS R80, [R49+0x28] ;  /* 0x0000280031507984 */ /* 0x000f220000000800 */
[----:B0-----:R-:W-:-:S03]  /*0e80*/  IMAD.IADD R71, R70, 0x1, R71 ;  /* 0x0000000146477824 */ /* 0x001fc600078e0247 */
[----:B------:R-:W0:Y:S01]  /*0e90*/  LDS R81, [R49+0x2c] ;  /* 0x00002c0031517984 */ /* 0x000e220000000800 */
[----:B-1----:R-:W-:-:S03]  /*0ea0*/  IMAD.IADD R72, R72, 0x1, R71 ;  /* 0x0000000148487824 */ /* 0x002fc600078e0247 */
[----:B------:R-:W1:Y:S01]  /*0eb0*/  LDS R82, [R49+0x30] ;  /* 0x0000300031527984 */ /* 0x000e620000000800 */
[----:B--2---:R-:W-:-:S03]  /*0ec0*/  IMAD.IADD R73, R73, 0x1, R72 ;  /* 0x0000000149497824 */ /* 0x004fc600078e0248 */
[----:B------:R-:W2:Y:S01]  /*0ed0*/  LDS R83, [R49+0x34] ;  /* 0x0000340031537984 */ /* 0x000ea20000000800 */
[----:B---3--:R-:W-:-:S03]  /*0ee0*/  IMAD.IADD R74, R74, 0x1, R73 ;  /* 0x000000014a4a7824 */ /* 0x008fc600078e0249 */
[----:B------:R-:W3:Y:S01]  /*0ef0*/  LDS R84, [R49+0x38] ;  /* 0x0000380031547984 */ /* 0x000ee20000000800 */
[----:B----4-:R-:W-:-:S03]  /*0f00*/  IMAD.IADD R75, R75, 0x1, R74 ;  /* 0x000000014b4b7824 */ /* 0x010fc600078e024a */
[----:B------:R-:W4:Y:S02]  /*0f10*/  LDS R85, [R49+0x3c] ;  /* 0x00003c0031557984 */ /* 0x000f240000000800 */
[----:B------:R-:W-:Y:S02]  /*0f20*/  IADD3 R76, PT, PT, R76, R75, RZ ;  /* 0x0000004b4c4c7210 */ /* 0x000fe40007ffe0ff */
[----:B------:R-:W4:Y:S04]  /*0f30*/  LDS R86, [R49+0x40] ;  /* 0x0000400031567984 */ /* 0x000f280000000800 */
[----:B------:R-:W4:Y:S01]  /*0f40*/  LDS R87, [R49+0x44] ;  /* 0x0000440031577984 */ /* 0x000f220000000800 */
[----:B------:R-:W-:-:S03]  /*0f50*/  IMAD.IADD R77, R77, 0x1, R76 ;  /* 0x000000014d4d7824 */ /* 0x000fc600078e024c */
[----:B------:R-:W4:Y:S01]  /*0f60*/  LDS R88, [R49+0x48] ;  /* 0x0000480031587984 */ /* 0x000f220000000800 */
[----:B------:R-:W-:-:S03]  /*0f70*/  IMAD.IADD R78, R78, 0x1, R77 ;  /* 0x000000014e4e7824 */ /* 0x000fc600078e024d */
[----:B------:R-:W4:Y:S01]  /*0f80*/  LDS R89, [R49+0x4c] ;  /* 0x00004c0031597984 */ /* 0x000f220000000800 */
[----:B------:R-:W-:-:S03]  /*0f90*/  IMAD.IADD R79, R79, 0x1, R78 ;  /* 0x000000014f4f7824 */ /* 0x000fc600078e024e */
[----:B------:R-:W4:Y:S01]  /*0fa0*/  LDS R90, [R49+0x50] ;  /* 0x00005000315a7984 */ /* 0x000f220000000800 */
[----:B------:R-:W-:-:S03]  /*0fb0*/  IMAD.IADD R80, R80, 0x1, R79 ;  /* 0x0000000150507824 */ /* 0x000fc600078e024f */
        /* <DEDUP_REMOVED lines=10> */
[----:B------:R-:W4:Y:S01]  /*1060*/  LDS R96, [R49+0x68] ;  /* 0x0000680031607984 */ /* 0x000f220000000800 */
[----:B------:R-:W-:-:S03]  /*1070*/  IMAD.IADD R86, R86, 0x1, R85 ;  /* 0x0000000156567824 */ /* 0x000fc600078e0255 */
[----:B------:R-:W4:Y:S01]  /*1080*/  LDS R97, [R49+0x6c] ;  /* 0x00006c0031617984 */ /* 0x000f220000000800 */
[----:B------:R-:W-:-:S03]  /*1090*/  IMAD.IADD R87, R87, 0x1, R86 ;  /* 0x0000000157577824 */ /* 0x000fc600078e0256 */
[----:B------:R-:W4:Y:S02]  /*10a0*/  LDS R98, [R49+0x70] ;  /* 0x0000700031627984 */ /* 0x000f240000000800 */
[----:B------:R-:W-:Y:S02]  /*10b0*/  IADD3 R88, PT, PT, R88, R87, RZ ;  /* 0x0000005758587210 */ /* 0x000fe40007ffe0ff */
[----:B------:R-:W4:Y:S03]  /*10c0*/  LDS R99, [R49+0x74] ;  /* 0x0000740031637984 */ /* 0x000f260000000800 */
[----:B------:R-:W-:Y:S01]  /*10d0*/  IMAD.IADD R89, R89, 0x1, R88 ;  /* 0x0000000159597824 */ /* 0x000fe200078e0258 */
[----:B------:R-:W4:Y:S03]  /*10e0*/  LDS R100, [R49+0x78] ;  /* 0x0000780031647984 */ /* 0x000f260000000800 */
[----:B------:R-:W-:Y:S01]  /*10f0*/  IMAD.IADD R90, R90, 0x1, R89 ;  /* 0x000000015a5a7824 */ /* 0x000fe200078e0259 */
[----:B------:R-:W4:Y:S03]  /*1100*/  LDS R101, [R49+0x7c] ;  /* 0x00007c0031657984 */ /* 0x000f260000000800 */
[----:B------:R-:W-:Y:S01]  /*1110*/  IMAD.IADD R91, R91, 0x1, R90 ;  /* 0x000000015b5b7824 */ /* 0x000fe200078e025a */
[----:B------:R-:W4:Y:S03]  /*1120*/  LDS R4, [R49+0x80] ;  /* 0x0000800031047984 */ /* 0x000f260000000800 */
[----:B0-----:R-:W-:-:S04]  /*1130*/  IMAD.IADD R92, R92, 0x1, R91 ;  /* 0x000000015c5c7824 */ /* 0x001fc800078e025b */
[----:B-1----:R-:W-:-:S04]  /*1140*/  IMAD.IADD R93, R93, 0x1, R92 ;  /* 0x000000015d5d7824 */ /* 0x002fc800078e025c */
[----:B--2---:R-:W-:-:S04]  /*1150*/  IMAD.IADD R94, R94, 0x1, R93 ;  /* 0x000000015e5e7824 */ /* 0x004fc800078e025d */
[----:B---3--:R-:W-:-:S04]  /*1160*/  IMAD.IADD R95, R95, 0x1, R94 ;  /* 0x000000015f5f7824 */ /* 0x008fc800078e025e */
[----:B----4-:R-:W-:-:S04]  /*1170*/  IMAD.IADD R96, R96, 0x1, R95 ;  /* 0x0000000160607824 */ /* 0x010fc800078e025f */
[----:B------:R-:W-:-:S04]  /*1180*/  IMAD.IADD R97, R97, 0x1, R96 ;  /* 0x0000000161617824 */ /* 0x000fc800078e0260 */
[----:B------:R-:W-:-:S04]  /*1190*/  IMAD.IADD R98, R98, 0x1, R97 ;  /* 0x0000000162627824 */ /* 0x000fc800078e0261 */
[----:B------:R-:W-:-:S05]  /*11a0*/  IMAD.IADD R99, R99, 0x1, R98 ;  /* 0x0000000163637824 */ /* 0x000fca00078e0262 */
[----:B------:R-:W-:-:S05]  /*11b0*/  IADD3 R100, PT, PT, R100, R99, RZ ;  /* 0x0000006364647210 */ /* 0x000fca0007ffe0ff */
[----:B------:R-:W-:-:S04]  /*11c0*/  IMAD.IADD R101, R101, 0x1, R100 ;  /* 0x0000000165657824 */ /* 0x000fc800078e0264 */
[----:B------:R-:W-:-:S05]  /*11d0*/  IMAD.IADD R103, R4, 0x1, R101 ;  /* 0x0000000104677824 */ /* 0x000fca00078e0265 */
        /* <DEDUP_REMOVED lines=8> */
[----:B------:R-:W0:Y:S02]  /*1260*/  SHFL.UP P0, R104, R105, 0x10, RZ ;  /* 0x0600000069687989 */ /* 0x000e2400000000ff */
[----:B0-----:R-:W-:Y:S01]  /*1270*/  @P0 IMAD.IADD R104, R105, 0x1, R104 ;  /* 0x0000000169680824 */ /* 0x001fe200078e0268 */
[----:B------:R-:W-:-:S03]  /*1280*/  ISETP.NE.AND P0, PT, R102, 0x1, PT ;  /* 0x000000016600780c */ /* 0x000fc60003f05270 */
[----:B------:R-:W-:Y:S01]  /*1290*/  IMAD.IADD R103, R104, 0x1, -R103 ;  /* 0x0000000168677824 */ /* 0x000fe200078e0a67 */
[----:B------:R-:W-:Y:S01]  /*12a0*/  @!P1 STS [R48+0x8400], R104 ;  /* 0x0084006830009388 */ /* 0x000fe20000000800 */
[----:B------:R-:W-:Y:S01]  /*12b0*/  BAR.SYNC.DEFER_BLOCKING 0x0 ;  /* 0x0000000000007b1d */ /* 0x000fe20000010000 */
[----:B------:R-:W-:-:S05]  /*12c0*/  ISETP.NE.AND P1, PT, R102, 0x4, PT ;  /* 0x000000046600780c */ /* 0x000fca0003f25270 */
[----:B------:R-:W0:Y:S04]  /*12d0*/  LDS.128 R4, [UR4+0x8400] ;  /* 0x00840004ff047984 */ /* 0x000e280008000c00 */
[----:B------:R-:W1:Y:S01]  /*12e0*/  LDS.128 R8, [UR4+0x8410] ;  /* 0x00841004ff087984 */ /* 0x000e620008000c00 */
[C---:B0-----:R-:W-:Y:S01]  /*12f0*/  SEL R53, R4.reuse, R53, !P0 ;  /* 0x0000003504357207 */ /* 0x041fe20004000000 */
[----:B------:R-:W-:Y:S01]  /*1300*/  IMAD.IADD R5, R4, 0x1, R5 ;  /* 0x0000000104057824 */ /* 0x000fe200078e0205 */
[----:B------:R-:W-:-:S03]  /*1310*/  ISETP.NE.AND P0, PT, R102, 0x2, PT ;  /* 0x000000026600780c */ /* 0x000fc60003f05270 */
[----:B------:R-:W-:Y:S01]  /*1320*/  IMAD.IADD R6, R6, 0x1, R5 ;  /* 0x0000000106067824 */ /* 0x000fe200078e0205 */
[----:B------:R-:W-:Y:S02]  /*1330*/  SEL R53, R5, R53, !P0 ;  /* 0x0000003505357207 */ /* 0x000fe40004000000 */
[----:B------:R-:W-:Y:S01]  /*1340*/  ISETP.NE.AND P0, PT, R102, 0x3, PT ;  /* 0x000000036600780c */ /* 0x000fe20003f05270 */
[----:B------:R-:W-:-:S03]  /*1350*/  IMAD.IADD R7, R7, 0x1, R6 ;  /* 0x0000000107077824 */ /* 0x000fc600078e0206 */
[----:B------:R-:W-:Y:S01]  /*1360*/  SEL R53, R6, R53, !P0 ;  /* 0x0000003506357207 */ /* 0x000fe20004000000 */
[C---:B-1----:R-:W-:Y:S01]  /*1370*/  IMAD.IADD R8, R7.reuse, 0x1, R8 ;  /* 0x0000000107087824 */ /* 0x042fe200078e0208 */
[----:B------:R-:W-:Y:S02]  /*1380*/  ISETP.NE.AND P0, PT, R102, 0x5, PT ;  /* 0x000000056600780c */ /* 0x000fe40003f05270 */
[----:B------:R-:W-:Y:S02]  /*1390*/  SEL R53, R7, R53, !P1 ;  /* 0x0000003507357207 */ /* 0x000fe40004800000 */
[----:B------:R-:W-:Y:S02]  /*13a0*/  IADD3 R9, PT, PT, R9, R8, RZ ;  /* 0x0000000809097210 */ /* 0x000fe40007ffe0ff */
[----:B------:R-:W-:Y:S02]  /*13b0*/  SEL R53, R8, R53, !P0 ;  /* 0x0000003508357207 */ /* 0x000fe40004000000 */
[----:B------:R-:W-:Y:S01]  /*13c0*/  ISETP.NE.AND P1, PT, R46, RZ, PT ;  /* 0x000000ff2e00720c */ /* 0x000fe20003f25270 */
[----:B------:R-:W-:Y:S01]  /*13d0*/  IMAD.IADD R10, R10, 0x1, R9 ;  /* 0x000000010a0a7824 */ /* 0x000fe200078e0209 */
[----:B------:R-:W-:-:S02]  /*13e0*/  ISETP.GT.U32.AND P0, PT, R0, 0x1f, PT ;  /* 0x0000001f0000780c */ /* 0x000fc40003f04070 */
[----:B------:R-:W-:Y:S01]  /*13f0*/  SEL R53, R9, R53, !P2 ;  /* 0x0000003509357207 */ /* 0x000fe20005000000 */
[----:B------:R-:W-:Y:S01]  /*1400*/  IMAD.IADD R11, R11, 0x1, R10 ;  /* 0x000000010b0b7824 */ /* 0x000fe200078e020a */
[----:B------:R-:W-:Y:S02]  /*1410*/  ISETP.GT.U32.OR P2, PT, R0, 0x1f, P1 ;  /* 0x0000001f0000780c */ /* 0x000fe40000f44470 */
[----:B------:R-:W-:Y:S02]  /*1420*/  SEL R4, R103, RZ, P1 ;  /* 0x000000ff67047207 */ /* 0x000fe40000800000 */
[----:B------:R-:W-:-:S05]  /*1430*/  SEL R53, R10, R53, !P3 ;  /* 0x000000350a357207 */ /* 0x000fca0005800000 */
[----:B------:R-:W-:Y:S01]  /*1440*/  @P0 IMAD.IADD R103, R53, 0x1, R4 ;  /* 0x0000000135670824 */ /* 0x000fe200078e0204 */
[----:B------:R-:W-:-:S03]  /*1450*/  ISETP.NE.AND P0, PT, R0, RZ, PT ;  /* 0x000000ff0000720c */ /* 0x000fc60003f05270 */
[----:B------:R-:W-:-:S05]  /*1460*/  @!P2 IMAD.U32 R103, R11, 0x10000, RZ ;  /* 0x000100000b67a824 */ /* 0x000fca00078e00ff */
[----:B------:R-:W-:Y:S01]  /*1470*/  @!P2 STS [UR4+0x8428], R103 ;  /* 0x00842867ff00a988 */ /* 0x000fe20008000804 */
[----:B------:R-:W-:Y:S06]  /*1480*/  BAR.SYNC.DEFER_BLOCKING 0x0 ;  /* 0x0000000000007b1d */ /* 0x000fec0000010000 */
[----:B------:R-:W0:Y:S02]  /*1490*/  LDS R4, [UR4+0x8428] ;  /* 0x00842804ff047984 */ /* 0x000e240008000800 */
[----:B0-----:R-:W-:-:S05]  /*14a0*/  SEL R4, R4, RZ, P0 ;  /* 0x000000ff04047207 */ /* 0x001fca0000000000 */
[----:B------:R-:W-:-:S04]  /*14b0*/  IMAD.IADD R4, R4, 0x1, R103 ;  /* 0x0000000104047824 */ /* 0x000fc800078e0267 */
[--C-:B------:R-:W-:Y:S01]  /*14c0*/  IMAD.IADD R70, R70, 0x1, R4.reuse ;  /* 0x0000000146467824 */ /* 0x100fe200078e0204 */
[-C--:B------:R-:W-:Y:S01]  /*14d0*/  IADD3 R10, PT, PT, R75, R4.reuse, RZ ;  /* 0x000000044b0a7210 */ /* 0x080fe20007ffe0ff */
[--C-:B------:R-:W-:Y:S01]  /*14e0*/  IMAD.IADD R6, R71, 0x1, R4.reuse ;  /* 0x0000000147067824 */ /* 0x100fe200078e0204 */
[-C--:B------:R-:W-:Y:S01]  /*14f0*/  IADD3 R114, PT, PT, R87, R4.reuse, RZ ;  /* 0x0000000457727210 */ /* 0x080fe20007ffe0ff */
[--C-:B------:R-:W-:Y:S01]  /*1500*/  IMAD.IADD R72, R72, 0x1, R4.reuse ;  /* 0x0000000148487824 */ /* 0x100fe200078e0204 */
[----:B------:R-:W-:Y:S01]  /*1510*/  IADD3 R99, PT, PT, R99, R4, RZ ;  /* 0x0000000463637210 */ /* 0x000fe20007ffe0ff */
[--C-:B------:R-:W-:Y:S01]  /*1520*/  IMAD.IADD R8, R73, 0x1, R4.reuse ;  /* 0x0000000149087824 */ /* 0x100fe200078e0204 */
[----:B------:R-:W-:Y:S01]  /*1530*/  STS [R49], R4 ;  /* 0x0000000431007388 */ /* 0x000fe20000000800 */
[--C-:B------:R-:W-:Y:S02]  /*1540*/  IMAD.IADD R74, R74, 0x1, R4.reuse ;  /* 0x000000014a4a7824 */ /* 0x100fe400078e0204 */
[--C-:B------:R-:W-:Y:S01]  /*1550*/  IMAD.IADD R76, R76, 0x1, R4.reuse ;  /* 0x000000014c4c7824 */ /* 0x100fe200078e0204 */
[----:B------:R-:W-:Y:S01]  /*1560*/  STS [R49+0x4], R70 ;  /* 0x0000044631007388 */ /* 0x000fe20000000800 */
[----:B------:R-:W-:-:S02]  /*1570*/  IMAD.IADD R104, R77, 0x1, R4 ;  /* 0x000000014d687824 */ /* 0x000fc400078e0204 */
[--C-:B------:R-:W-:Y:S01]  /*1580*/  IMAD.IADD R78, R78, 0x1, R4.reuse ;  /* 0x000000014e4e7824 */ /* 0x100fe200078e0204 */
[----:B------:R-:W-:Y:S01]  /*1590*/  STS [R49+0x8], R6 ;  /* 0x0000080631007388 */ /* 0x000fe20000000800 */
[--C-:B------:R-:W-:Y:S02]  /*15a0*/  IMAD.IADD R106, R79, 0x1, R4.reuse ;  /* 0x000000014f6a7824 */ /* 0x100fe400078e0204 */
[--C-:B------:R-:W-:Y:S01]  /*15b0*/  IMAD.IADD R80, R80, 0x1, R4.reuse ;  /* 0x0000000150507824 */ /* 0x100fe200078e0204 */
[----:B------:R-:W-:Y:S01]  /*15c0*/  STS [R49+0xc], R72 ;  /* 0x00000c4831007388 */ /* 0x000fe20000000800 */
        /* <DEDUP_REMOVED lines=27> */
[----:B------:R-:W-:-:S03]  /*1780*/  IMAD.IADD R101, R101, 0x1, R4 ;  /* 0x0000000165657824 */ /* 0x000fc600078e0204 */
[----:B------:R-:W-:Y:S04]  /*1790*/  STS [R49+0x34], R82 ;  /* 0x0000345231007388 */ /* 0x000fe80000000800 */
        /* <DEDUP_REMOVED lines=18> */
[----:B------:R-:W-:Y:S01]  /*18c0*/  STS [R49+0x80], R101 ;  /* 0x0000806531007388 */ /* 0x000fe20000000800 */
[----:B------:R-:W-:Y:S06]  /*18d0*/  BAR.SYNC.DEFER_BLOCKING 0x0 ;  /* 0x0000000000007b1d */ /* 0x000fec0000010000 */
[----:B------:R-:W0:Y:S04]  /*18e0*/  LDS.U16 R54, [R54] ;  /* 0x0000000036367984 */ /* 0x000e280000000400 */
[----:B------:R-:W1:Y:S04]  /*18f0*/  LDS.U16 R5, [R52] ;  /* 0x0000000034057984 */ /* 0x000e680000000400 */
[----:B------:R-:W2:Y:S04]  /*1900*/  LDS.U16 R56, [R56] ;  /* 0x0000000038387984 */ /* 0x000ea80000000400 */
[----:B------:R-:W3:Y:S04]  /*1910*/  LDS.U16 R58, [R58] ;  /* 0x000000003a3a7984 */ /* 0x000ee80000000400 */
[----:B------:R-:W4:Y:S04]  /*1920*/  LDS.U16 R60, [R60] ;  /* 0x000000003c3c7984 */ /* 0x000f280000000400 */
[----:B------:R-:W4:Y:S04]  /*1930*/  LDS.U16 R62, [R62] ;  /* 0x000000003e3e7984 */ /* 0x000f280000000400 */
[----:B------:R-:W4:Y:S04]  /*1940*/  LDS.U16 R64, [R64] ;  /* 0x0000000040407984 */ /* 0x000f280000000400 */
[----:B------:R-:W4:Y:S04]  /*1950*/  LDS.U16 R66, [R66] ;  /* 0x0000000042427984 */ /* 0x000f280000000400 */
[----:B------:R-:W4:Y:S01]  /*1960*/  LDS.U16 R68, [R68] ;  /* 0x0000000044447984 */ /* 0x000f220000000400 */
[----:B0-----:R-:W-:-:S02]  /*1970*/  IMAD.IADD R7, R55, 0x1, R54 ;  /* 0x0000000137077824 */ /* 0x001fc400078e0236 */
[----:B-1----:R-:W-:Y:S02]  /*1980*/  IMAD.IADD R5, R50, 0x1, R5 ;  /* 0x0000000132057824 */ /* 0x002fe400078e0205 */
[----:B--2---:R-:W-:Y:S02]  /*1990*/  IMAD.IADD R9, R57, 0x1, R56 ;  /* 0x0000000139097824 */ /* 0x004fe400078e0238 */
[----:B---3--:R-:W-:Y:S02]  /*19a0*/  IMAD.IADD R11, R59, 0x1, R58 ;  /* 0x000000013b0b7824 */ /* 0x008fe400078e023a */
[----:B----4-:R-:W-:Y:S02]  /*19b0*/  IMAD.IADD R55, R61, 0x1, R60 ;  /* 0x000000013d377824 */ /* 0x010fe400078e023c */
[----:B------:R-:W-:Y:S02]  /*19c0*/  IMAD.IADD R62, R63, 0x1, R62 ;  /* 0x000000013f3e7824 */ /* 0x000fe400078e023e */
[----:B------:R-:W-:-:S02]  /*19d0*/  IMAD.IADD R64, R65, 0x1, R64 ;  /* 0x0000000141407824 */ /* 0x000fc400078e0240 */
[----:B------:R-:W-:Y:S02]  /*19e0*/  IMAD.IADD R66, R67, 0x1, R66 ;  /* 0x0000000143427824 */ /* 0x000fe400078e0242 */
[----:B------:R-:W-:Y:S01]  /*19f0*/  IMAD.IADD R68, R69, 0x1, R68 ;  /* 0x0000000145447824 */ /* 0x000fe200078e0244 */
[----:B------:R-:W-:Y:S06]  /*1a00*/  BAR.SYNC.DEFER_BLOCKING 0x0 ;  /* 0x0000000000007b1d */ /* 0x000fec0000010000 */
[----:B------:R-:W-:Y:S05]  /*1a10*/  BRA.U UP0, `(.L_x_200) ;  /* 0x0000000100d07547 */ /* 0x000fea000b800000 */
[----:B------:R-:W-:Y:S01]  /*1a20*/  LEA R5, R5, UR4, 0x3 ;  /* 0x0000000405057c11 */ /* 0x000fe2000f8e18ff */
[----:B------:R-:W-:Y:S01]  /*1a30*/  UIADD3 UR8, UPT, UPT, UR8, 0x6, URZ ;  /* 0x0000000608087890 */ /* 0x000fe2000fffe0ff */
[----:B------:R-:W-:Y:S01]  /*1a40*/  LEA R7, R7, UR4, 0x3 ;  /* 0x0000000407077c11 */ /* 0x000fe2000f8e18ff */
[----:B------:R-:W-:Y:S01]  /*1a50*/  UIADD3 UR5, UPT, UPT, UR5, -0x6, URZ ;  /* 0xfffffffa05057890 */ /* 0x000fe2000fffe0ff */
[----:B------:R-:W-:Y:S01]  /*1a60*/  LEA R9, R9, UR4, 0x3 ;  /* 0x0000000409097c11 */ /* 0x000fe2000f8e18ff */
[----:B------:R0:W-:Y:S01]  /*1a70*/  STS.64 [R5], R2 ;  /* 0x0000000205007388 */ /* 0x0001e20000000a00 */
[----:B------:R-:W-:Y:S02]  /*1a80*/  LEA R11, R11, UR4, 0x3 ;  /* 0x000000040b0b7c11 */ /* 0x000fe4000f8e18ff */
[----:B------:R-:W-:Y:S01]  /*1a90*/  LEA R55, R55, UR4, 0x3 ;  /* 0x0000000437377c11 */ /* 0x000fe2000f8e18ff */
[----:B------:R0:W-:Y:S01]  /*1aa0*/  STS.64 [R7], R12 ;  /* 0x0000000c07007388 */ /* 0x0001e20000000a00 */
[----:B------:R-:W-:-:S02]  /*1ab0*/  LEA R57, R62, UR4, 0x3 ;  /* 0x000000043e397c11 */ /* 0x000fc4000f8e18ff */
[----:B------:R-:W-:Y:S01]  /*1ac0*/  LEA R59, R64, UR4, 0x3 ;  /* 0x00000004403b7c11 */ /* 0x000fe2000f8e18ff */
[----:B------:R0:W-:Y:S01]  /*1ad0*/  STS.64 [R9], R14 ;  /* 0x0000000e09007388 */ /* 0x0001e20000000a00 */
[----:B------:R-:W-:Y:S02]  /*1ae0*/  LEA R61, R66, UR4, 0x3 ;  /* 0x00000004423d7c11 */ /* 0x000fe4000f8e18ff */
[----:B------:R-:W-:Y:S01]  /*1af0*/  LEA R63, R68, UR4, 0x3 ;  /* 0x00000004443f7c11 */ /* 0x000fe2000f8e18ff */
[----:B------:R0:W-:Y:S04]  /*1b00*/  STS.64 [R11], R16 ;  /* 0x000000100b007388 */ /* 0x0001e80000000a00 */
[----:B------:R0:W-:Y:S04]  /*1b10*/  STS.64 [R55], R18 ;  /* 0x0000001237007388 */ /* 0x0001e80000000a00 */
[----:B------:R0:W-:Y:S04]  /*1b20*/  STS.64 [R57], R20 ;  /* 0x0000001439007388 */ /* 0x0001e80000000a00 */
[----:B------:R0:W-:Y:S04]  /*1b30*/  STS.64 [R59], R22 ;  /* 0x000000163b007388 */ /* 0x0001e80000000a00 */
[----:B------:R0:W-:Y:S04]  /*1b40*/  STS.64 [R61], R24 ;  /* 0x000000183d007388 */ /* 0x0001e80000000a00 */
[----:B------:R0:W-:Y:S01]  /*1b50*/  STS.64 [R63], R26 ;  /* 0x0000001a3f007388 */ /* 0x0001e20000000a00 */
[----:B------:R-:W-:Y:S06]  /*1b60*/  BAR.SYNC.DEFER_BLOCKING 0x0 ;  /* 0x0000000000007b1d */ /* 0x000fec0000010000 */
[----:B------:R0:W1:Y:S04]  /*1b70*/  LDS.64 R2, [R51] ;  /* 0x0000000033027984 */ /* 0x0000680000000a00 */
[----:B------:R0:W3:Y:S04]  /*1b80*/  LDS.64 R12, [R51+0x8] ;  /* 0x00000800330c7984 */ /* 0x0000e80000000a00 */
[----:B------:R0:W4:Y:S04]  /*1b90*/  LDS.64 R14, [R51+0x10] ;  /* 0x00001000330e7984 */ /* 0x0001280000000a00 */
[----:B------:R0:W2:Y:S04]  /*1ba0*/  LDS.64 R16, [R51+0x18] ;  /* 0x0000180033107984 */ /* 0x0000a80000000a00 */
[----:B------:R0:W0:Y:S04]  /*1bb0*/  LDS.64 R18, [R51+0x20] ;  /* 0x0000200033127984 */ /* 0x0000280000000a00 */
[----:B------:R0:W0:Y:S04]  /*1bc0*/  LDS.64 R20, [R51+0x28] ;  /* 0x0000280033147984 */ /* 0x0000280000000a00 */
[----:B------:R0:W0:Y:S04]  /*1bd0*/  LDS.64 R22, [R51+0x30] ;  /* 0x0000300033167984 */ /* 0x0000280000000a00 */
[----:B------:R0:W0:Y:S04]  /*1be0*/  LDS.64 R24, [R51+0x38] ;  /* 0x0000380033187984 */ /* 0x0000280000000a00 */
[----:B------:R0:W0:Y:S01]  /*1bf0*/  LDS.64 R26, [R51+0x40] ;  /* 0x00004000331a7984 */ /* 0x0000220000000a00 */
[----:B------:R-:W-:Y:S06]  /*1c00*/  BAR.SYNC.DEFER_BLOCKING 0x0 ;  /* 0x0000000000007b1d */ /* 0x000fec0000010000 */
[----:B------:R0:W-:Y:S04]  /*1c10*/  STS.64 [R5], R28 ;  /* 0x0000001c05007388 */ /* 0x0001e80000000a00 */
[----:B------:R0:W-:Y:S04]  /*1c20*/  STS.64 [R7], R30 ;  /* 0x0000001e07007388 */ /* 0x0001e80000000a00 */
[----:B------:R0:W-:Y:S04]  /*1c30*/  STS.64 [R9], R32 ;  /* 0x0000002009007388 */ /* 0x0001e80000000a00 */
[----:B------:R0:W-:Y:S04]  /*1c40*/  STS.64 [R11], R34 ;  /* 0x000000220b007388 */ /* 0x0001e80000000a00 */
[----:B------:R0:W-:Y:S04]  /*1c50*/  STS.64 [R55], R36 ;  /* 0x0000002437007388 */ /* 0x0001e80000000a00 */
[----:B------:R0:W-:Y:S04]  /*1c60*/  STS.64 [R57], R38 ;  /* 0x0000002639007388 */ /* 0x0001e80000000a00 */
[----:B------:R0:W-:Y:S04]  /*1c70*/  STS.64 [R59], R40 ;  /* 0x000000283b007388 */ /* 0x0001e80000000a00 */
[----:B------:R0:W-:Y:S04]  /*1c80*/  STS.64 [R61], R42 ;  /* 0x0000002a3d007388 */ /* 0x0001e80000000a00 */
[----:B------:R0:W-:Y:S01]  /*1c90*/  STS.64 [R63], R44 ;  /* 0x0000002c3f007388 */ /* 0x0001e20000000a00 */
[----:B------:R-:W-:Y:S06]  /*1ca0*/  BAR.SYNC.DEFER_BLOCKING 0x0 ;  /* 0x0000000000007b1d */ /* 0x000fec0000010000 */
[----:B------:R0:W0:Y:S04]  /*1cb0*/  LDS.64 R28, [R51] ;  /* 0x00000000331c7984 */ /* 0x0000280000000a00 */
[----:B------:R0:W0:Y:S04]  /*1cc0*/  LDS.64 R30, [R51+0x8] ;  /* 0x00000800331e7984 */ /* 0x0000280000000a00 */
[----:B------:R0:W0:Y:S04]  /*1cd0*/  LDS.64 R32, [R51+0x10] ;  /* 0x0000100033207984 */ /* 0x0000280000000a00 */
[----:B------:R0:W0:Y:S04]  /*1ce0*/  LDS.64 R34, [R51+0x18] ;  /* 0x0000180033227984 */ /* 0x0000280000000a00 */
[----:B------:R0:W0:Y:S04]  /*1cf0*/  LDS.64 R36, [R51+0x20] ;  /* 0x0000200033247984 */ /* 0x0000280000000a00 */
[----:B------:R0:W0:Y:S04]  /*1d00*/  LDS.64 R38, [R51+0x28] ;  /* 0x0000280033267984 */ /* 0x0000280000000a00 */
[----:B------:R0:W0:Y:S04]  /*1d10*/  LDS.64 R40, [R51+0x30] ;  /* 0x0000300033287984 */ /* 0x0000280000000a00 */
[----:B------:R0:W0:Y:S04]  /*1d20*/  LDS.64 R42, [R51+0x38] ;  /* 0x00003800332a7984 */ /* 0x0000280000000a00 */
[----:B------:R0:W0:Y:S01]  /*1d30*/  LDS.64 R44, [R51+0x40] ;  /* 0x00004000332c7984 */ /* 0x0000220000000a00 */
[----:B------:R-:W-:Y:S06]  /*1d40*/  BAR.SYNC.DEFER_BLOCKING 0x0 ;  /* 0x0000000000007b1d */ /* 0x000fec0000010000 */
[----:B-1234-:R-:W-:Y:S05]  /*1d50*/  BRA `(.L_x_201) ;  /* 0xffffffe400f87947 */ /* 0x01efea000383ffff */
.L_x_200:
[----:B------:R-:W-:Y:S01]  /*1d60*/  LEA R49, R5, UR4, 0x3 ;  /* 0x0000000405317c11 */ /* 0x000fe2000f8e18ff */
[----:B------:R-:W0:Y:S01]  /*1d70*/  LDCU.64 UR6, c[0x0][0x3a0] ;  /* 0x00007400ff0677ac */ /* 0x000e220008000a00 */
[----:B------:R-:W-:Y:S01]  /*1d80*/  LEA R53, R7, UR4, 0x3 ;  /* 0x0000000407357c11 */ /* 0x000fe2000f8e18ff */
[----:B------:R-:W-:Y:S01]  /*1d90*/  IMAD R52, R0, -0x40, R51 ;  /* 0xffffffc000347824 */ /* 0x000fe200078e0233 */
[----:B------:R-:W-:Y:S01]  /*1da0*/  LEA R57, R9, UR4, 0x3 ;  /* 0x0000000409397c11 */ /* 0x000fe2000f8e18ff */
[----:B------:R-:W-:Y:S01]  /*1db0*/  STS.64 [R49], R2 ;  /* 0x0000000231007388 */ /* 0x000fe20000000a00 */
[----:B------:R-:W-:Y:S01]  /*1dc0*/  LEA R59, R11, UR4, 0x3 ;  /* 0x000000040b3b7c11 */ /* 0x000fe2000f8e18ff */
[----:B------:R-:W1:Y:S01]  /*1dd0*/  LDC.64 R50, c[0x0][0x398] ;  /* 0x0000e600ff327b82 */ /* 0x000e620000000a00 */
[----:B------:R-:W-:Y:S01]  /*1de0*/  LEA R55, R55, UR4, 0x3 ;  /* 0x0000000437377c11 */ /* 0x000fe2000f8e18ff */
[----:B------:R-:W-:Y:S01]  /*1df0*/  STS.64 [R53], R12 ;  /* 0x0000000c35007388 */ /* 0x000fe20000000a00 */
[----:B------:R-:W-:-:S02]  /*1e00*/  LEA R61, R62, UR4, 0x3 ;  /* 0x000000043e3d7c11 */ /* 0x000fc4000f8e18ff */
[----:B------:R-:W-:Y:S01]  /*1e10*/  LEA R63, R64, UR4, 0x3 ;  /* 0x00000004403f7c11 */ /* 0x000fe2000f8e18ff */
[----:B------:R-:W-:Y:S01]  /*1e20*/  STS.64 [R57], R14 ;  /* 0x0000000e39007388 */ /* 0x000fe20000000a00 */
[----:B------:R-:W-:Y:S02]  /*1e30*/  LEA R65, R66, UR4, 0x3 ;  /* 0x0000000442417c11 */ /* 0x000fe4000f8e18ff */
[----:B------:R-:W-:Y:S01]  /*1e40*/  LEA R67, R68, UR4, 0x3 ;  /* 0x0000000444437c11 */ /* 0x000fe2000f8e18ff */
[----:B------:R-:W-:Y:S01]  /*1e50*/  STS.64 [R59], R16 ;  /* 0x000000103b007388 */ /* 0x000fe20000000a00 */
[----:B0-----:R-:W-:-:S03]  /*1e60*/  MOV R4, UR7 ;  /* 0x0000000700047c02 */ /* 0x001fc60008000f00 */
[----:B------:R-:W-:Y:S01]  /*1e70*/  STS.64 [R55], R18 ;  /* 0x0000001237007388 */ /* 0x000fe20000000a00 */
[----:B------:R-:W-:-:S03]  /*1e80*/  ISETP.LT.U32.AND P2, PT, R0, UR6, PT ;  /* 0x0000000600007c0c */ /* 0x000fc6000bf41070 */
[----:B------:R-:W-:Y:S01]  /*1e90*/  STS.64 [R61], R20 ;  /* 0x000000143d007388 */ /* 0x000fe20000000a00 */
[----:B------:R-:W-:-:S03]  /*1ea0*/  ISETP.GT.U32.AND.EX P2, PT, R4, RZ, PT, P2 ;  /* 0x000000ff0400720c */ /* 0x000fc60003f44120 */
[----:B------:R0:W-:Y:S04]  /*1eb0*/  STS.64 [R63], R22 ;  /* 0x000000163f007388 */ /* 0x0001e80000000a00 */
[----:B------:R2:W-:Y:S04]  /*1ec0*/  STS.64 [R65], R24 ;  /* 0x0000001841007388 */ /* 0x0005e80000000a00 */
[----:B------:R3:W-:Y:S01]  /*1ed0*/  STS.64 [R67], R26 ;  /* 0x0000001a43007388 */ /* 0x0007e20000000a00 */
[----:B------:R-:W-:Y:S01]  /*1ee0*/  BAR.SYNC.DEFER_BLOCKING 0x0 ;  /* 0x0000000000007b1d */ /* 0x000fe20000010000 */
[----:B0-----:R-:W-:-:S02]  /*1ef0*/  VIADD R22, R0, 0x100 ;  /* 0x0000010000167836 */ /* 0x001fc40000000000 */
[C---:B------:R-:W-:Y:S02]  /*1f00*/  VIADD R23, R0.reuse, 0x200 ;  /* 0x0000020000177836 */ /* 0x040fe40000000000 */
[----:B--2---:R-:W-:Y:S01]  /*1f10*/  VIADD R24, R0, 0x300 ;  /* 0x0000030000187836 */ /* 0x004fe20000000000 */
[----:B------:R-:W-:Y:S02]  /*1f20*/  ISETP.LT.U32.AND P1, PT, R22, UR6, PT ;  /* 0x0000000616007c0c */ /* 0x000fe4000bf21070 */
[----:B---3--:R-:W-:Y:S02]  /*1f30*/  LOP3.LUT R26, R0, 0x400, RZ, 0xfc, !PT ;  /* 0x00000400001a7812 */ /* 0x008fe400078efcff */
[----:B------:R-:W-:Y:S02]  /*1f40*/  ISETP.LT.U32.AND P0, PT, R23, UR6, PT ;  /* 0x0000000617007c0c */ /* 0x000fe4000bf01070 */
[----:B------:R-:W-:Y:S02]  /*1f50*/  ISETP.LT.U32.AND P4, PT, R24, UR6, PT ;  /* 0x0000000618007c0c */ /* 0x000fe4000bf81070 */
[----:B------:R-:W-:Y:S01]  /*1f60*/  ISETP.LT.U32.AND P6, PT, R26, UR6, PT ;  /* 0x000000061a007c0c */ /* 0x000fe2000bfc1070 */
[----:B------:R-:W0:Y:S04]  /*1f70*/  LDS.64 R2, [R52] ;  /* 0x0000000034027984 */ /* 0x000e280000000a00 */
[----:B------:R-:W-:Y:S04]  /*1f80*/  LDS.64 R4, [R52+0x800] ;  /* 0x0008000034047984 */ /* 0x000fe80000000a00 */
[----:B------:R-:W-:Y:S04]  /*1f90*/  LDS.64 R6, [R52+0x1000] ;  /* 0x0010000034067984 */ /* 0x000fe80000000a00 */
[----:B------:R-:W-:Y:S04]  /*1fa0*/  LDS.64 R8, [R52+0x1800] ;  /* 0x0018000034087984 */ /* 0x000fe80000000a00 */
[----:B------:R-:W-:Y:S04]  /*1fb0*/  LDS.64 R10, [R52+0x2000] ;  /* 0x00200000340a7984 */ /* 0x000fe80000000a00 */
[----:B------:R-:W-:Y:S04]  /*1fc0*/  LDS.64 R12, [R52+0x2800] ;  /* 0x00280000340c7984 */ /* 0x000fe80000000a00 */
[----:B------:R-:W-:Y:S04]  /*1fd0*/  LDS.64 R14, [R52+0x3000] ;  /* 0x00300000340e7984 */ /* 0x000fe80000000a00 */
[----:B------:R-:W-:Y:S04]  /*1fe0*/  LDS.64 R16, [R52+0x3800] ;  /* 0x0038000034107984 */ /* 0x000fe80000000a00 */
[----:B------:R-:W-:Y:S01]  /*1ff0*/  LDS.64 R18, [R52+0x4000] ;  /* 0x0040000034127984 */ /* 0x000fe20000000a00 */
[----:B------:R-:W-:Y:S06]  /*2000*/  BAR.SYNC.DEFER_BLOCKING 0x0 ;  /* 0x0000000000007b1d */ /* 0x000fec0000010000 */
[----:B------:R2:W-:Y:S04]  /*2010*/  STS.64 [R49], R28 ;  /* 0x0000001c31007388 */ /* 0x0005e80000000a00 */
[----:B------:R-:W-:Y:S04]  /*2020*/  STS.64 [R53], R30 ;  /* 0x0000001e35007388 */ /* 0x000fe80000000a00 */
[----:B------:R-:W-:Y:S04]  /*2030*/  STS.64 [R57], R32 ;  /* 0x0000002039007388 */ /* 0x000fe80000000a00 */
[----:B------:R-:W-:Y:S01]  /*2040*/  STS.64 [R59], R34 ;  /* 0x000000223b007388 */ /* 0x000fe20000000a00 */
[----:B--2---:R-:W2:Y:S01]  /*2050*/  LDC.64 R48, c[0x0][0x388] ;  /* 0x0000e200ff307b82 */ /* 0x004ea20000000a00 */
[----:B------:R-:W-:-:S02]  /*2060*/  IMAD.U32 R28, RZ, RZ, UR7 ;  /* 0x00000007ff1c7e24 */ /* 0x000fc4000f8e00ff */
[----:B------:R1:W-:Y:S03]  /*2070*/  STS.64 [R55], R36 ;  /* 0x0000002437007388 */ /* 0x0003e60000000a00 */
[----:B------:R-:W-:Y:S01]  /*2080*/  ISETP.GT.U32.AND.EX P1, PT, R28, RZ, PT, P1 ;  /* 0x000000ff1c00720c */ /* 0x000fe20003f24110 */
[----:B------:R3:W-:Y:S04]  /*2090*/  STS.64 [R61], R38 ;  /* 0x000000263d007388 */ /* 0x0007e80000000a00 */
[----:B------:R-:W-:Y:S04]  /*20a0*/  STS.64 [R63], R40 ;  /* 0x000000283f007388 */ /* 0x000fe80000000a00 */
[----:B------:R-:W-:Y:S01]  /*20b0*/  STS.64 [R65], R42 ;  /* 0x0000002a41007388 */ /* 0x000fe20000000a00 */
[----:B-1----:R-:W-:-:S03]  /*20c0*/  IMAD.WIDE.U32 R36, R0, 0x8, R50 ;  /* 0x0000000800247825 */ /* 0x002fc600078e0032 */
[----:B------:R-:W-:Y:S01]  /*20d0*/  STS.64 [R67], R44 ;  /* 0x0000002c43007388 */ /* 0x000fe20000000a00 */
[C---:B---3--:R-:W-:Y:S02]  /*20e0*/  VIADD R38, R0.reuse, 0x500 ;  /* 0x0000050000267836 */ /* 0x048fe40000000000 */
[C---:B------:R-:W-:Y:S01]  /*20f0*/  VIADD R39, R0.reuse, 0x600 ;  /* 0x0000060000277836 */ /* 0x040fe20000000000 */
[----:B------:R-:W-:Y:S01]  /*2100*/  BAR.SYNC.DEFER_BLOCKING 0x0 ;  /* 0x0000000000007b1d */ /* 0x000fe20000010000 */
[----:B--2---:R-:W-:Y:S01]  /*2110*/  IMAD.WIDE.U32 R34, R0, 0x8, R48 ;  /* 0x0000000800227825 */ /* 0x004fe200078e0030 */
[----:B------:R-:W-:Y:S02]  /*2120*/  ISETP.LT.U32.AND P5, PT, R38, UR6, PT ;  /* 0x0000000626007c0c */ /* 0x000fe4000bfa1070 */
[----:B------:R-:W-:Y:S01]  /*2130*/  ISETP.LT.U32.AND P3, PT, R39, UR6, PT ;  /* 0x0000000627007c0c */ /* 0x000fe2000bf61070 */
[C---:B------:R-:W-:Y:S01]  /*2140*/  VIADD R38, R0.reuse, 0x700 ;  /* 0x0000070000267836 */ /* 0x040fe20000000000 */
[----:B------:R-:W-:Y:S01]  /*2150*/  LOP3.LUT R0, R0, 0x800, RZ, 0xfc, !PT ;  /* 0x0000080000007812 */ /* 0x000fe200078efcff */
[----:B------:R-:W1:Y:S04]  /*2160*/  @P2 LDS.64 R46, [R52] ;  /* 0x00000000342e2984 */ /* 0x000e680000000a00 */
[----:B------:R-:W2:Y:S04]  /*2170*/  LDS.64 R20, [R52+0x800] ;  /* 0x0008000034147984 */ /* 0x000ea80000000a00 */
[----:B------:R-:W3:Y:S04]  /*2180*/  LDS.64 R22, [R52+0x1000] ;  /* 0x0010000034167984 */ /* 0x000ee80000000a00 */
[----:B------:R-:W4:Y:S04]  /*2190*/  LDS.64 R24, [R52+0x1800] ;  /* 0x0018000034187984 */ /* 0x000f280000000a00 */
[----:B------:R-:W5:Y:S04]  /*21a0*/  LDS.64 R26, [R52+0x2000] ;  /* 0x00200000341a7984 */ /* 0x000f680000000a00 */
[----:B------:R-:W5:Y:S04]  /*21b0*/  LDS.64 R28, [R52+0x2800] ;  /* 0x00280000341c7984 */ /* 0x000f680000000a00 */
[----:B------:R-:W5:Y:S04]  /*21c0*/  LDS.64 R30, [R52+0x3000] ;  /* 0x00300000341e7984 */ /* 0x000f680000000a00 */
[----:B------:R-:W5:Y:S04]  /*21d0*/  LDS.64 R32, [R52+0x3800] ;  /* 0x0038000034207984 */ /* 0x000f680000000a00 */
[----:B0-----:R0:W-:Y:S04]  /*21e0*/  @P2 STG.E.64 desc[UR10][R34.64], R2 ;  /* 0x0000000222002986 */ /* 0x0011e8000c101b0a */
[----:B-1----:R1:W-:Y:S01]  /*21f0*/  @P2 STG.E.64 desc[UR10][R36.64], R46 ;  /* 0x0000002e24002986 */ /* 0x0023e2000c101b0a */
[----:B------:R-:W-:Y:S01]  /*2200*/  ISETP.LT.U32.AND P2, PT, R38, UR6, PT ;  /* 0x0000000626007c0c */ /* 0x000fe2000bf41070 */
[----:B------:R-:W-:-:S02]  /*2210*/  IMAD.U32 R38, RZ, RZ, UR7 ;  /* 0x00000007ff267e24 */ /* 0x000fc4000f8e00ff */
[----:B------:R1:W-:Y:S01]  /*2220*/  @P1 STG.E.64 desc[UR10][R34.64+0x800], R4 ;  /* 0x0008000422001986 */ /* 0x0003e2000c101b0a */
[----:B0-----:R-:W-:Y:S02]  /*2230*/  IMAD.U32 R2, RZ, RZ, UR7 ;  /* 0x00000007ff027e24 */ /* 0x001fe4000f8e00ff */
[----:B------:R-:W-:Y:S01]  /*2240*/  ISETP.GT.U32.AND.EX P0, PT, R38, RZ, PT, P0 ;  /* 0x000000ff2600720c */ /* 0x000fe20003f04100 */
[----:B--2---:R1:W-:Y:S01]  /*2250*/  @P1 STG.E.64 desc[UR10][R36.64+0x800], R20 ;  /* 0x0008001424001986 */ /* 0x0043e2000c101b0a */
[----:B------:R-:W-:Y:S01]  /*2260*/  ISETP.LT.U32.AND P1, PT, R0, UR6, PT ;  /* 0x0000000600007c0c */ /* 0x000fe2000bf21070 */
[----:B------:R-:W-:Y:S01]  /*2270*/  IMAD.U32 R0, RZ, RZ, UR7 ;  /* 0x00000007ff007e24 */ /* 0x000fe2000f8e00ff */
[----:B------:R-:W-:Y:S02]  /*2280*/  ISETP.GT.U32.AND.EX P6, PT, R38, RZ, PT, P6 ;  /* 0x000000ff2600720c */ /* 0x000fe40003fc4160 */
[----:B------:R-:W-:Y:S02]  /*2290*/  ISETP.GT.U32.AND.EX P5, PT, R2, RZ, PT, P5 ;  /* 0x000000ff0200720c */ /* 0x000fe40003fa4150 */
[----:B------:R-:W-:-:S02]  /*22a0*/  ISETP.GT.U32.AND.EX P4, PT, R0, RZ, PT, P4 ;  /* 0x000000ff0000720c */ /* 0x000fc40003f84140 */
[----:B------:R-:W-:Y:S02]  /*22b0*/  ISETP.GT.U32.AND.EX P3, PT, R0, RZ, PT, P3 ;  /* 0x000000ff0000720c */ /* 0x000fe40003f64130 */
[----:B------:R-:W-:Y:S01]  /*22c0*/  ISETP.GT.U32.AND.EX P2, PT, R2, RZ, PT, P2 ;  /* 0x000000ff0200720c */ /* 0x000fe20003f44120 */
[----:B------:R1:W-:Y:S01]  /*22d0*/  @P0 STG.E.64 desc[UR10][R34.64+0x1000], R6 ;  /* 0x0010000622000986 */ /* 0x0003e2000c101b0a */
[----:B------:R-:W-:-:S03]  /*22e0*/  ISETP.GT.U32.AND.EX P1, PT, R0, RZ, PT, P1 ;  /* 0x000000ff0000720c */ /* 0x000fc60003f24110 */
[----:B---3--:R1:W-:Y:S04]  /*22f0*/  @P0 STG.E.64 desc[UR10][R36.64+0x1000], R22 ;  /* 0x0010001624000986 */ /* 0x0083e8000c101b0a */
[----:B------:R1:W-:Y:S04]  /*2300*/  @P4 STG.E.64 desc[UR10][R34.64+0x1800], R8 ;  /* 0x0018000822004986 */ /* 0x0003e8000c101b0a */
[----:B----4-:R1:W-:Y:S04]  /*2310*/  @P4 STG.E.64 desc[UR10][R36.64+0x1800], R24 ;  /* 0x0018001824004986 */ /* 0x0103e8000c101b0a */
[----:B------:R1:W-:Y:S04]  /*2320*/  @P6 STG.E.64 desc[UR10][R34.64+0x2000], R10 ;  /* 0x0020000a22006986 */ /* 0x0003e8000c101b0a */
[----:B-----5:R1:W-:Y:S04]  /*2330*/  @P6 STG.E.64 desc[UR10][R36.64+0x2000], R26 ;  /* 0x0020001a24006986 */ /* 0x0203e8000c101b0a */
[----:B------:R1:W-:Y:S04]  /*2340*/  @P5 STG.E.64 desc[UR10][R34.64+0x2800], R12 ;  /* 0x0028000c22005986 */ /* 0x0003e8000c101b0a */
[----:B------:R1:W-:Y:S04]  /*2350*/  @P5 STG.E.64 desc[UR10][R36.64+0x2800], R28 ;  /* 0x0028001c24005986 */ /* 0x0003e8000c101b0a */
[----:B------:R1:W-:Y:S04]  /*2360*/  @P3 STG.E.64 desc[UR10][R34.64+0x3000], R14 ;  /* 0x0030000e22003986 */ /* 0x0003e8000c101b0a */
[----:B------:R1:W-:Y:S04]  /*2370*/  @P3 STG.E.64 desc[UR10][R36.64+0x3000], R30 ;  /* 0x0030001e24003986 */ /* 0x0003e8000c101b0a */
[----:B------:R1:W-:Y:S04]  /*2380*/  @P2 STG.E.64 desc[UR10][R34.64+0x3800], R16 ;  /* 0x0038001022002986 */ /* 0x0003e8000c101b0a */
[----:B------:R1:W-:Y:S01]  /*2390*/  @P2 STG.E.64 desc[UR10][R36.64+0x3800], R32 ;  /* 0x0038002024002986 */ /* 0x0003e2000c101b0a */
[----:B------:R-:W-:Y:S05]  /*23a0*/  @!P1 EXIT ;  /* 0x000000000000994d */ /* 0x000fea0003800000 */
[----:B------:R-:W0:Y:S04]  /*23b0*/  LDS.64 R2, [R52+0x4000] ;  /* 0x0040000034027984 */ /* 0x000e280000000a00 */
[----:B------:R-:W-:Y:S04]  /*23c0*/  STG.E.64 desc[UR10][R34.64+0x4000], R18 ;  /* 0x0040001222007986 */ /* 0x000fe8000c101b0a */
[----:B0-----:R-:W-:Y:S01]  /*23d0*/  STG.E.64 desc[UR10][R36.64+0x4000], R2 ;  /* 0x0040000224007986 */ /* 0x001fe2000c101b0a */
[----:B------:R-:W-:Y:S05]  /*23e0*/  EXIT ;  /* 0x000000000000794d */ /* 0x000fea0003800000 */
.L_x_202:
        /* <DEDUP_REMOVED lines=9> */
.L_x_2369:


//--------------------- .text._ZN3cub18CUB_300001_SM_10006detail10radix_sort29DeviceRadixSortOnesweepKernelINS1_5radix10policy_hubIm7double2yE10Policy1000ELNS0_9SortOrderE0EmS6_yiiNS1_21identity_decomposer_tEEEvPT5_SC_PT3_PKSD_PT1_PKSH_PT2_PKSL_T4_iiT6_ --------------------------
	.section	.text._ZN3cub18CUB_300001_SM_10006detail10radix_sort29DeviceRadixSortOnesweepKernelINS1_5radix10policy_hubIm7double2yE10Policy1000ELNS0_9SortOrderE0EmS6_yiiNS1_21identity_decomposer_tEEEvPT5_SC_PT3_PKSD_PT1_PKSH_PT2_PKSL_T4_iiT6_,"ax",@progbits
	.align	128
        .global         _ZN3cub18CUB_300001_SM_10006detail10radix_sort29DeviceRadixSortOnesweepKernelINS1_5radix10policy_hubIm7double2yE10Policy1000ELNS0_9SortOrderE0EmS6_yiiNS1_21identity_decomposer_tEEEvPT5_SC_PT3_PKSD_PT1_PKSH_PT2_PKSL_T4_iiT6_
        .type           _ZN3cub18CUB_300001_SM_10006detail10radix_sort29DeviceRadixSortOnesweepKernelINS1_5radix10policy_hubIm7double2yE10Policy1000ELNS0_9SortOrderE0EmS6_yiiNS1_21identity_decomposer_tEEEvPT5_SC_PT3_PKSD_PT1_PKSH_PT2_PKSL_T4_iiT6_,@function
        .size           _ZN3cub18CUB_300001_SM_10006detail10radix_sort29DeviceRadixSortOnesweepKernelINS1_5radix10policy_hubIm7double2yE10Policy1000ELNS0_9SortOrderE0EmS6_yiiNS1_21identity_decomposer_tEEEvPT5_SC_PT3_PKSD_PT1_PKSH_PT2_PKSL_T4_iiT6_,(.L_x_2370 - _ZN3cub18CUB_300001_SM_10006detail10radix_sort29DeviceRadixSortOnesweepKernelINS1_5radix10policy_hubIm7double2yE10Policy1000ELNS0_9SortOrderE0EmS6_yiiNS1_21identity_decomposer_tEEEvPT5_SC_PT3_PKSD_PT1_PKSH_PT2_PKSL_T4_iiT6_)
        .other          _ZN3cub18CUB_300001_SM_10006detail10radix_sort29DeviceRadixSortOnesweepKernelINS1_5radix10policy_hubIm7double2yE10Policy1000ELNS0_9SortOrderE0EmS6_yiiNS1_21identity_decomposer_tEEEvPT5_SC_PT3_PKSD_PT1_PKSH_PT2_PKSL_T4_iiT6_,@"STO_CUDA_ENTRY STV_DEFAULT"
_ZN3cub18CUB_300001_SM_10006detail10radix_sort29DeviceRadixSortOnesweepKernelINS1_5radix10policy_hubIm7double2yE10Policy1000ELNS0_9SortOrderE0EmS6_yiiNS1_21identity_decomposer_tEEEvPT5_SC_PT3_PKSD_PT1_PKSH_PT2_PKSL_T4_iiT6_:
.text._ZN3cub18CUB_300001_SM_10006detail10radix_sort29DeviceRadixSortOnesweepKernelINS1_5radix10policy_hubIm7double2yE10Policy1000ELNS0_9SortOrderE0EmS6_yiiNS1_21identity_decomposer_tEEEvPT5_SC_PT3_PKSD_PT1_PKSH_PT2_PKSL_T4_iiT6_:
        /* <DEDUP_REMOVED lines=16> */
.L_x_204:
[----:B------:R-:W-:Y:S05]  /*0100*/  BSYNC.RECONVERGENT B0 ;  /* 0x0000000000007941 */ /* 0x000fea0003800200 */
.L_x_203:
        /* <DEDUP_REMOVED lines=23> */
[----:B------:R0:W5:Y:S01]  /*0280*/  LDG.E.64 R6, desc[UR8][R16.64+0x500] ;  /* 0x0005000810067981 */ /* 0x000162000c1e1b00 */
[----:B------:R-:W-:Y:S05]  /*0290*/  BRA `(.L_x_206) ;  /* 0x0000000000987947 */ /* 0x000fea0003800000 */
.L_x_205:
[C---:B------:R-:W-:Y:S01]  /*02a0*/  LOP3.LUT R28, R5.reuse, 0x1f, RZ, 0xc0, !PT ;  /* 0x0000001f051c7812 */ /* 0x040fe200078ec0ff */
[----:B------:R-:W0:Y:S01]  /*02b0*/  LDCU.64 UR6, c[0x0][0x3a8] ;  /* 0x00007500ff0677ac */ /* 0x000e220008000a00 */
[----:B------:R-:W-:Y:S01]  /*02c0*/  LOP3.LUT R3, R5, 0x3e0, RZ, 0xc0, !PT ;  /* 0x000003e005037812 */ /* 0x000fe200078ec0ff */
[----:B------:R-:W-:Y:S01]  /*02d0*/  IMAD.MOV.U32 R18, RZ, RZ, -0x1 ;  /* 0xffffffffff127424 */ /* 0x000fe200078e00ff */
[----:B------:R-:W-:Y:S01]  /*02e0*/  IADD3 R7, PT, PT, -R27, UR4, RZ ;  /* 0x000000041b077c10 */ /* 0x000fe2000fffe1ff */
[----:B------:R-:W-:Y:S02]  /*02f0*/  IMAD.MOV.U32 R19, RZ, RZ, -0x1 ;  /* 0xffffffffff137424 */ /* 0x000fe400078e00ff */
[----:B------:R-:W-:Y:S02]  /*0300*/  IMAD R28, R3, 0x6, R28 ;  /* 0x00000006031c7824 */ /* 0x000fe400078e021c */
[----:B------:R-:W-:Y:S02]  /*0310*/  IMAD.MOV.U32 R14, RZ, RZ, -0x1 ;  /* 0xffffffffff0e7424 */ /* 0x000fe400078e00ff */
        /* <DEDUP_REMOVED lines=10> */
[----:B------:R-:W-:Y:S01]  /*03c0*/  IMAD.X R20, RZ, RZ, R20, P3 ;  /* 0x000000ffff147224 */ /* 0x000fe200018e0614 */
[-C--:B------:R-:W-:Y:S01]  /*03d0*/  ISETP.GE.AND P3, PT, R6, R7.reuse, PT ;  /* 0x000000070600720c */ /* 0x080fe20003f66270 */
[----:B------:R-:W-:Y:S01]  /*03e0*/  IMAD.MOV.U32 R15, RZ, RZ, -0x1 ;  /* 0xffffffffff0f7424 */ /* 0x000fe200078e00ff */
[----:B------:R-:W-:Y:S01]  /*03f0*/  ISETP.GE.AND P4, PT, R8, R7, PT ;  /* 0x000000070800720c */ /* 0x000fe20003f86270 */
[----:B------:R-:W-:Y:S01]  /*0400*/  IMAD.MOV.U32 R12, RZ, RZ, -0x1 ;  /* 0xffffffffff0c7424 */ /* 0x000fe200078e00ff */
[----:B0-----:R-:W-:Y:S01]  /*0410*/  LEA R16, P6, R3, UR6, 0x3 ;  /* 0x0000000603107c11 */ /* 0x001fe2000f8c18ff */
[----:B------:R-:W-:-:S02]  /*0420*/  IMAD.MOV.U32 R13, RZ, RZ, -0x1 ;  /* 0xffffffffff0d7424 */ /* 0x000fc400078e00ff */
[----:B------:R-:W-:Y:S01]  /*0430*/  IMAD.MOV.U32 R10, RZ, RZ, -0x1 ;  /* 0xffffffffff0a7424 */ /* 0x000fe200078e00ff */
[----:B------:R-:W-:Y:S01]  /*0440*/  LEA.HI.X R17, R3, UR7, R20, 0x3, P6 ;  /* 0x0000000703117c11 */ /* 0x000fe2000b0f1c14 */
[----:B------:R-:W-:Y:S02]  /*0450*/  IMAD.MOV.U32 R11, RZ, RZ, -0x1 ;  /* 0xffffffffff0b7424 */ /* 0x000fe400078e00ff */
[----:B------:R-:W-:Y:S02]  /*0460*/  IMAD.MOV.U32 R8, RZ, RZ, -0x1 ;  /* 0xffffffffff087424 */ /* 0x000fe400078e00ff */
[----:B------:R-:W-:Y:S01]  /*0470*/  IMAD.MOV.U32 R9, RZ, RZ, -0x1 ;  /* 0xffffffffff097424 */ /* 0x000fe200078e00ff */
[----:B------:R1:W5:Y:S01]  /*0480*/  @!P0 LDG.E.64 R18, desc[UR8][R16.64] ;  /* 0x0000000810128981 */ /* 0x000362000c1e1b00 */
[----:B------:R-:W-:Y:S02]  /*0490*/  IMAD.MOV.U32 R6, RZ, RZ, -0x1 ;  /* 0xffffffffff067424 */ /* 0x000fe400078e00ff */
[----:B------:R-:W-:Y:S01]  /*04a0*/  IMAD.MOV.U32 R7, RZ, RZ, -0x1 ;  /* 0xffffffffff077424 */ /* 0x000fe200078e00ff */
[----:B------:R1:W5:Y:S04]  /*04b0*/  @!P1 LDG.E.64 R14, desc[UR8][R16.64+0x100] ;  /* 0x00010008100e9981 */ /* 0x000368000c1e1b00 */
[----:B------:R1:W5:Y:S04]  /*04c0*/  @!P2 LDG.E.64 R12, desc[UR8][R16.64+0x200] ;  /* 0x00020008100ca981 */ /* 0x000368000c1e1b00 */
[----:B------:R1:W5:Y:S04]  /*04d0*/  @!P3 LDG.E.64 R10, desc[UR8][R16.64+0x300] ;  /* 0x00030008100ab981 */ /* 0x000368000c1e1b00 */
[----:B------:R1:W5:Y:S04]  /*04e0*/  @!P4 LDG.E.64 R8, desc[UR8][R16.64+0x400] ;  /* 0x000400081008c981 */ /* 0x000368000c1e1b00 */
[----:B------:R1:W5:Y:S02]  /*04f0*/  @!P5 LDG.E.64 R6, desc[UR8][R16.64+0x500] ;  /* 0x000500081006d981 */ /* 0x000364000c1e1b00 */
.L_x_206:
[----:B01----:R-:W-:Y:S01]  /*0500*/  VIMNMX R17, PT, PT, R24, 0xe0, !PT ;  /* 0x000000e018117848 */ /* 0x003fe20007fe0100 */
[----:B------:R-:W0:Y:S01]  /*0510*/  LDCU UR4, c[0x0][0x3c8] ;  /* 0x00007900ff0477ac */ /* 0x000e220008000800 */
[----:B------:R-:W-:Y:S01]  /*0520*/  BSSY.RECONVERGENT B0, `(.L_x_207) ;  /* 0x0000025000007945 */ /* 0x000fe20003800200 */
[----:B------:R-:W-:Y:S01]  /*0530*/  IMAD.SHL.U32 R2, R2, 0x400, RZ ;  /* 0x0000040002027824 */ /* 0x000fe200078e00ff */
[--C-:B------:R-:W-:Y:S01]  /*0540*/  IADD3 R17, PT, PT, R17, 0x1f, -R24.reuse ;  /* 0x0000001f11117810 */ /* 0x100fe20007ffe818 */
[----:B------:R-:W-:Y:S01]  /*0550*/  UMOV UR5, 0xffffffff ;  /* 0xffffffff00057882 */ /* 0x000fe20000000000 */
[----:B------:R-:W-:Y:S02]  /*0560*/  IMAD.MOV.U32 R26, RZ, RZ, R24 ;  /* 0x000000ffff1a7224 */ /* 0x000fe400078e0018 */
[C---:B------:R-:W-:Y:S02]  /*0570*/  ISETP.GE.U32.AND P0, PT, R17.reuse, 0x1e0, PT ;  /* 0x000001e01100780c */ /* 0x040fe40003f06070 */
[----:B------:R-:W-:-:S04]  /*0580*/  LEA.HI R16, R17, 0x1, RZ, 0x1b ;  /* 0x0000000111107811 */ /* 0x000fc800078fd8ff */
[----:B------:R-:W-:-:S04]  /*0590*/  LOP3.LUT R21, R16, 0xf, RZ, 0xc0, !PT ;  /* 0x0000000f10157812 */ /* 0x000fc800078ec0ff */
[----:B------:R-:W-:Y:S01]  /*05a0*/  ISETP.NE.AND P1, PT, R21, RZ, PT ;  /* 0x000000ff1500720c */ /* 0x000fe20003f25270 */
[----:B0-----:R-:W-:Y:S02]  /*05b0*/  USHF.L.U32 UR4, UR5, UR4, URZ ;  /* 0x0000000405047299 */ /* 0x001fe400080006ff */
[----:B------:R-:W-:Y:S10]  /*05c0*/  @!P0 BRA `(.L_x_208) ;  /* 0x0000000000688947 */ /* 0x000ff40003800000 */
[----:B------:R-:W-:Y:S01]  /*05d0*/  IMAD R30, R24, 0x4, R2 ;  /* 0x00000004181e7824 */ /* 0x000fe200078e0202 */
[----:B------:R-:W-:Y:S01]  /*05e0*/  LOP3.LUT R17, R16, 0xffffff0, RZ, 0xc0, !PT ;  /* 0x0ffffff010117812 */ /* 0x000fe200078ec0ff */
[----:B------:R-:W-:-:S03]  /*05f0*/  IMAD.MOV.U32 R26, RZ, RZ, R24 ;  /* 0x000000ffff1a7224 */ /* 0x000fc600078e0018 */
[----:B------:R-:W-:Y:S01]  /*0600*/  IADD3 R30, PT, PT, R30, 0x400, R25 ;  /* 0x000004001e1e7810 */ /* 0x000fe20007ffe019 */
[----:B------:R-:W-:-:S07]  /*0610*/  IMAD.MOV R17, RZ, RZ, -R17 ;  /* 0x000000ffff117224 */ /* 0x000fce00078e0a11 */
.L_x_209:
        /* <DEDUP_REMOVED lines=21> */
.L_x_208:
[----:B------:R-:W-:Y:S05]  /*0770*/  BSYNC.RECONVERGENT B0 ;  /* 0x0000000000007941 */ /* 0x000fea0003800200 */
.L_x_207:
        /* <DEDUP_REMOVED lines=18> */
.L_x_213:
[----:B------:R-:W-:Y:S05]  /*08a0*/  BSYNC.RECONVERGENT B1 ;  /* 0x0000000000017941 */ /* 0x000fea0003800200 */
.L_x_212:
        /* <DEDUP_REMOVED lines=11> */
[----:B------:R-:W-:Y:S02]  /*0960*/  IMAD R2, R26, 0x4, R2 ;  /* 0x000000041a027824 */ /* 0x000fe400078e0202 */
[----:B------:R-:W-:Y:S02]  /*0970*/  IMAD.MOV R16, RZ, RZ, -R16 ;  /* 0x000000ffff107224 */ /* 0x000fe400078e0a10 */
[----:B------:R-:W-:-:S07]  /*0980*/  IMAD.IADD R2, R25, 0x1, R2 ;  /* 0x0000000119027824 */ /* 0x000fce00078e0202 */
.L_x_214:
[----:B------:R-:W-:Y:S01]  /*0990*/  VIADD R16, R16, 0x1 ;  /* 0x0000000110107836 */ /* 0x000fe20000000000 */
[----:B------:R0:W-:Y:S04]  /*09a0*/  STS [R2], RZ ;  /* 0x000000ff02007388 */ /* 0x0001e80000000800 */
[----:B------:R-:W-:Y:S01]  /*09b0*/  ISETP.NE.AND P0, PT, R16, RZ, PT ;  /* 0x000000ff1000720c */ /* 0x000fe20003f05270 */
[----:B0-----:R-:W-:-:S12]  /*09c0*/  VIADD R2, R2, 0x80 ;  /* 0x0000008002027836 */ /* 0x001fd80000000000 */
[----:B------:R-:W-:Y:S05]  /*09d0*/  @P0 BRA `(.L_x_214) ;  /* 0xfffffffc00ec0947 */ /* 0x000fea000383ffff */
.L_x_211:
[----:B------:R-:W-:Y:S05]  /*09e0*/  BSYNC.RECONVERGENT B0 ;  /* 0x0000000000007941 */ /* 0x000fea0003800200 */
.L_x_210:
[----:B------:R-:W2:Y:S01]  /*09f0*/  LDCU UR5, c[0x0][0x3c4] ;  /* 0x00007880ff0577ac */ /* 0x000ea20008000800 */
[----:B01----:R-:W0:Y:S01]  /*0a00*/  LDC.64 R16, c[0x0][0x380] ;  /* 0x0000e000ff107b82 */ /* 0x003e220000000a00 */
[C---:B------:R-:W-:Y:S01]  /*0a10*/  ISETP.GT.U32.AND P2, PT, R5.reuse, 0xff, PT ;  /* 0x000000ff0500780c */ /* 0x040fe20003f44070 */
[----:B------:R-:W-:Y:S01]  /*0a20*/  BSSY.RECONVERGENT B0, `(.L_x_215) ;  /* 0x0000042000007945 */ /* 0x000fe20003800200 */
[----:B------:R-:W-:Y:S02]  /*0a30*/  IMAD R40, R5, 0x4, R25 ;  /* 0x0000000405287824 */ /* 0x000fe400078e0219 */
[----:B------:R-:W-:Y:S01]  /*0a40*/  IMAD.MOV.U32 R23, RZ, RZ, RZ ;  /* 0x000000ffff177224 */ /* 0x000fe200078e00ff */
[----:B------:R-:W-:Y:S02]  /*0a50*/  P2R R49, PR, RZ, 0x4 ;  /* 0x00000004ff317803 */ /* 0x000fe40000000000 */
[----:B--2--5:R-:W-:Y:S02]  /*0a60*/  SHF.R.U64 R29, R18, UR5, R19 ;  /* 0x00000005121d7c19 */ /* 0x024fe40008001213 */
[----:B------:R-:W-:-:S02]  /*0a70*/  SHF.R.U64 R38, R14, UR5, R15 ;  /* 0x000000050e267c19 */ /* 0x000fc4000800120f */
[----:B------:R-:W-:Y:S02]  /*0a80*/  SHF.R.U64 R36, R12, UR5, R13 ;  /* 0x000000050c247c19 */ /* 0x000fe4000800120d */
[----:B------:R-:W-:Y:S02]  /*0a90*/  SHF.R.U64 R34, R10, UR5, R11 ;  /* 0x000000050a227c19 */ /* 0x000fe4000800120b */
[----:B------:R-:W-:Y:S02]  /*0aa0*/  SHF.R.U64 R26, R8, UR5, R9 ;  /* 0x00000005081a7c19 */ /* 0x000fe40008001209 */
[----:B------:R-:W-:Y:S02]  /*0ab0*/  LOP3.LUT R29, R29, UR4, RZ, 0x30, !PT ;  /* 0x000000041d1d7c12 */ /* 0x000fe4000f8e30ff */
[----:B------:R-:W-:Y:S02]  /*0ac0*/  SHF.R.U64 R30, R6, UR5, R7 ;  /* 0x00000005061e7c19 */ /* 0x000fe40008001207 */
[----:B------:R-:W-:Y:S01]  /*0ad0*/  LOP3.LUT R38, R38, UR4, RZ, 0x30, !PT ;  /* 0x0000000426267c12 */ /* 0x000fe2000f8e30ff */
[--C-:B------:R-:W-:Y:S01]  /*0ae0*/  IMAD R39, R29, 0x4, R33.reuse ;  /* 0x000000041d277824 */ /* 0x100fe200078e0221 */
[----:B------:R-:W-:Y:S01]  /*0af0*/  LOP3.LUT R36, R36, UR4, RZ, 0x30, !PT ;  /* 0x0000000424247c12 */ /* 0x000fe2000f8e30ff */
[----:B------:R-:W-:Y:S01]  /*0b00*/  NOP ;  /* 0x0000000000007918 */ /* 0x000fe20000000000 */
[----:B------:R-:W-:Y:S01]  /*0b10*/  LOP3.LUT R34, R34, UR4, RZ, 0x30, !PT ;  /* 0x0000000422227c12 */ /* 0x000fe2000f8e30ff */
[--C-:B------:R-:W-:Y:S01]  /*0b20*/  IMAD R37, R38, 0x4, R33.reuse ;  /* 0x0000000426257824 */ /* 0x100fe200078e0221 */
[----:B------:R-:W-:Y:S01]  /*0b30*/  LOP3.LUT R26, R26, UR4, RZ, 0x30, !PT ;  /* 0x000000041a1a7c12 */ /* 0x000fe2000f8e30ff */
[--C-:B------:R-:W-:Y:S01]  /*0b40*/  IMAD R35, R36, 0x4, R33.reuse ;  /* 0x0000000424237824 */ /* 0x100fe200078e0221 */
[----:B------:R-:W-:Y:S01]  /*0b50*/  LOP3.LUT R30, R30, UR4, RZ, 0x30, !PT ;  /* 0x000000041e1e7c12 */ /* 0x000fe2000f8e30ff */
[--C-:B------:R-:W-:Y:S01]  /*0b60*/  IMAD R31, R34, 0x4, R33.reuse ;  /* 0x00000004221f7824 */ /* 0x100fe200078e0221 */
[----:B------:R1:W-:Y:S01]  /*0b70*/  ATOMS.POPC.INC.32 RZ, [R39+URZ] ;  /* 0x0000000027ff7f8c */ /* 0x0003e2000d8000ff */
[----:B------:R-:W-:-:S02]  /*0b80*/  IMAD R32, R26, 0x4, R33 ;  /* 0x000000041a207824 */ /* 0x000fc400078e0221 */
[----:B------:R-:W-:Y:S01]  /*0b90*/  IMAD R33, R30, 0x4, R33 ;  /* 0x000000041e217824 */ /* 0x000fe200078e0221 */
[----:B------:R1:W-:Y:S04]  /*0ba0*/  ATOMS.POPC.INC.32 RZ, [R37+URZ] ;  /* 0x0000000025ff7f8c */ /* 0x0003e8000d8000ff */
[----:B------:R1:W-:Y:S04]  /*0bb0*/  ATOMS.POPC.INC.32 RZ, [R35+URZ] ;  /* 0x0000000023ff7f8c */ /* 0x0003e8000d8000ff */
[----:B------:R1:W-:Y:S04]  /*0bc0*/  ATOMS.POPC.INC.32 RZ, [R31+URZ] ;  /* 0x000000001fff7f8c */ /* 0x0003e8000d8000ff */
[----:B------:R1:W-:Y:S04]  /*0bd0*/  ATOMS.POPC.INC.32 RZ, [R32+URZ] ;  /* 0x0000000020ff7f8c */ /* 0x0003e8000d8000ff */
[----:B------:R1:W-:Y:S01]  /*0be0*/  ATOMS.POPC.INC.32 RZ, [R33+URZ] ;  /* 0x0000000021ff7f8c */ /* 0x0003e2000d8000ff */
[----:B------:R-:W-:Y:S06]  /*0bf0*/  BAR.SYNC.DEFER_BLOCKING 0x0 ;  /* 0x0000000000007b1d */ /* 0x000fec0000010000 */
[----:B0-----:R-:W-:Y:S05]  /*0c00*/  @P2 BRA `(.L_x_216) ;  /* 0x00000000008c2947 */ /* 0x001fea0003800000 */
[----:B------:R-:W-:Y:S04]  /*0c10*/  LDS R21, [R40] ;  /* 0x0000000028157984 */ /* 0x000fe80000000800 */
[----:B------:R-:W0:Y:S04]  /*0c20*/  LDS R2, [R40+0x400] ;  /* 0x0004000028027984 */ /* 0x000e280000000800 */
[----:B------:R-:W2:Y:S04]  /*0c30*/  LDS R42, [R40+0x800] ;  /* 0x00080000282a7984 */ /* 0x000ea80000000800 */
[----:B------:R-:W3:Y:S04]  /*0c40*/  LDS R44, [R40+0xc00] ;  /* 0x000c0000282c7984 */ /* 0x000ee80000000800 */
[----:B------:R-:W4:Y:S04]  /*0c50*/  LDS R46, [R40+0x1000] ;  /* 0x00100000282e7984 */ /* 0x000f280000000800 */
[----:B------:R-:W5:Y:S04]  /*0c60*/  LDS R48, [R40+0x1400] ;  /* 0x0014000028307984 */ /* 0x000f680000000800 */
[----:B------:R-:W1:Y:S04]  /*0c70*/  LDS R50, [R40+0x1800] ;  /* 0x0018000028327984 */ /* 0x000e680000000800 */
[----:B------:R-:W1:Y:S04]  /*0c80*/  LDS R52, [R40+0x1c00] ;  /* 0x001c000028347984 */ /* 0x000e680000000800 */
[----:B------:R-:W1:Y:S04]  /*0c90*/  LDS R54, [R40+0x2000] ;  /* 0x0020000028367984 */ /* 0x000e680000000800 */
[----:B------:R-:W1:Y:S04]  /*0ca0*/  LDS R56, [R40+0x2400] ;  /* 0x0024000028387984 */ /* 0x000e680000000800 */
[----:B------:R-:W1:Y:S01]  /*0cb0*/  LDS R58, [R40+0x2800] ;  /* 0x00280000283a7984 */ /* 0x000e620000000800 */
[----:B0-----:R-:W-:-:S03]  /*0cc0*/  IMAD.IADD R23, R21, 0x1, R2 ;  /* 0x0000000115177824 */ /* 0x001fc600078e0202 */
[----:B------:R-:W-:Y:S01]  /*0cd0*/  STS [R40+0x400], R21 ;  /* 0x0004001528007388 */ /* 0x000fe20000000800 */
[----:B--2---:R-:W-:-:S03]  /*0ce0*/  IMAD.IADD R41, R23, 0x1, R42 ;  /* 0x0000000117297824 */ /* 0x004fc600078e022a */
[----:B------:R-:W0:Y:S01]  /*0cf0*/  LDS R2, [R40+0x2c00] ;  /* 0x002c000028027984 */ /* 0x000e220000000800 */
[----:B---3--:R-:W-:-:S03]  /*0d00*/  IMAD.IADD R43, R41, 0x1, R44 ;  /* 0x00000001292b7824 */ /* 0x008fc600078e022c */
[----:B------:R-:W-:Y:S01]  /*0d10*/  STS [R40+0xc00], R41 ;  /* 0x000c002928007388 */ /* 0x000fe20000000800 */
[----:B----4-:R-:W-:-:S03]  /*0d20*/  IMAD.IADD R45, R43, 0x1, R46 ;  /* 0x000000012b2d7824 */ /* 0x010fc600078e022e */
[----:B------:R-:W-:Y:S01]  /*0d30*/  STS [R40+0x1000], R43 ;  /* 0x0010002b28007388 */ /* 0x000fe20000000800 */
[----:B-----5:R-:W-:-:S03]  /*0d40*/  IMAD.IADD R47, R45, 0x1, R48 ;  /* 0x000000012d2f7824 */ /* 0x020fc600078e0230 */
[----:B------:R-:W-:Y:S01]  /*0d50*/  STS [R40+0x1400], R45 ;  /* 0x0014002d28007388 */ /* 0x000fe20000000800 */
[----:B-1----:R-:W-:-:S03]  /*0d60*/  IMAD.IADD R51, R47, 0x1, R50 ;  /* 0x000000012f337824 */ /* 0x002fc600078e0232 */
[----:B------:R-:W-:Y:S01]  /*0d70*/  STS [R40+0x1800], R47 ;  /* 0x0018002f28007388 */ /* 0x000fe20000000800 */
[----:B------:R-:W-:-:S03]  /*0d80*/  IMAD.IADD R53, R51, 0x1, R52 ;  /* 0x0000000133357824 */ /* 0x000fc600078e0234 */
[----:B------:R-:W-:Y:S01]  /*0d90*/  STS [R40+0x1c00], R51 ;  /* 0x001c003328007388 */ /* 0x000fe20000000800 */
[----:B------:R-:W-:-:S03]  /*0da0*/  IMAD.IADD R55, R53, 0x1, R54 ;  /* 0x0000000135377824 */ /* 0x000fc600078e0236 */
[----:B------:R-:W-:Y:S01]  /*0db0*/  STS [R40+0x2000], R53 ;  /* 0x0020003528007388 */ /* 0x000fe20000000800 */
[----:B------:R-:W-:-:S03]  /*0dc0*/  IMAD.IADD R57, R55, 0x1, R56 ;  /* 0x0000000137397824 */ /* 0x000fc600078e0238 */
[----:B------:R-:W-:Y:S01]  /*0dd0*/  STS [R40+0x2400], R55 ;  /* 0x0024003728007388 */ /* 0x000fe20000000800 */
[----:B------:R-:W-:-:S03]  /*0de0*/  IMAD.IADD R59, R57, 0x1, R58 ;  /* 0x00000001393b7824 */ /* 0x000fc600078e023a */
[----:B------:R-:W-:Y:S04]  /*0df0*/  STS [R40+0x2800], R57 ;  /* 0x0028003928007388 */ /* 0x000fe80000000800 */
[----:B------:R-:W-:Y:S04]  /*0e00*/  STS [R40], RZ ;  /* 0x000000ff28007388 */ /* 0x000fe80000000800 */
[----:B------:R-:W-:Y:S04]  /*0e10*/  STS [R40+0x2c00], R59 ;  /* 0x002c003b28007388 */ /* 0x000fe80000000800 */
[----:B------:R0:W-:Y:S02]  /*0e20*/  STS [R40+0x800], R23 ;  /* 0x0008001728007388 */ /* 0x0001e40000000800 */
[----:B0-----:R-:W-:-:S07]  /*0e30*/  IMAD.IADD R23, R59, 0x1, R2 ;  /* 0x000000013b177824 */ /* 0x001fce00078e0202 */
.L_x_216:
[----:B------:R-:W-:Y:S05]  /*0e40*/  BSYNC.RECONVERGENT B0 ;  /* 0x0000000000007941 */ /* 0x000fea0003800200 */
.L_x_215:
[C---:B------:R-:W-:Y:S01]  /*0e50*/  ISETP.NE.AND P0, PT, R23.reuse, 0x900, PT ;  /* 0x000009001700780c */ /* 0x040fe20003f05270 */
[----:B------:R-:W-:Y:S01]  /*0e60*/  IMAD R21, R0, 0x100, R5 ;  /* 0x0000010000157824 */ /* 0x000fe200078e0205 */
[----:B------:R-:W-:Y:S01]  /*0e70*/  @!P2 LOP3.LUT R41, R23, 0x40000000, RZ, 0xfc, !PT ;  /* 0x400000001729a812 */ /* 0x000fe200078efcff */
[----:B------:R-:W0:Y:S01]  /*0e80*/  LDCU.64 UR6, c[0x0][0x3b8] ;  /* 0x00007700ff0677ac */ /* 0x000e220008000a00 */
[----:B------:R-:W-:Y:S01]  /*0e90*/  ISETP.LT.U32.AND P0, PT, R5, 0x100, !P0 ;  /* 0x000001000500780c */ /* 0x000fe20004701070 */
[----:B------:R-:W-:Y:S01]  /*0ea0*/  IMAD.WIDE R16, R21, 0x4, R16 ;  /* 0x0000000415107825 */ /* 0x000fe200078e0210 */
[----:B------:R-:W2:Y:S04]  /*0eb0*/  LDC.64 R44, c[0x0][0x398] ;  /* 0x0000e600ff2c7b82 */ /* 0x000ea80000000a00 */
[----:B------:R3:W-:Y:S04]  /*0ec0*/  @!P2 STG.E.STRONG.SYS desc[UR8][R16.64], R41 ;  /* 0x000000291000a986 */ /* 0x0007e8000c115908 */
[----:B------:R-:W4:Y:S08]  /*0ed0*/  LDC.64 R42, c[0x0][0x390] ;  /* 0x0000e400ff2a7b82 */ /* 0x000f300000000a00 */
[----:B------:R-:W-:Y:S06]  /*0ee0*/  BAR.RED.OR.DEFER_BLOCKING 0x0, P0 ;  /* 0x0000000000007b1d */ /* 0x000fec0000014800 */
[----:B------:R-:W5:Y:S01]  /*0ef0*/  B2R.RESULT RZ, P0 ;  /* 0x0000000000ff731c */ /* 0x000f620000004000 */
[----:B0-----:R-:W-:-:S04]  /*0f00*/  LEA R2, P1, R3, UR6, 0x4 ;  /* 0x0000000603027c11 */ /* 0x001fc8000f8220ff */
[----:B------:R-:W-:Y:S01]  /*0f10*/  LEA.HI.X R3, R3, UR7, R20, 0x4, P1 ;  /* 0x0000000703037c11 */ /* 0x000fe200088f2414 */
[----:B--2---:R-:W-:Y:S01]  /*0f20*/  IMAD.WIDE.U32 R20, R5, 0x8, R44 ;  /* 0x0000000805147825 */ /* 0x004fe200078e002c */
[----:B---3-5:R-:W-:Y:S07]  /*0f30*/  @!P0 BRA `(.L_x_217) ;  /* 0x0000000800888947 */ /* 0x028fee0003800000 */
[C---:B------:R-:W-:Y:S01]  /*0f40*/  ISETP.GT.U32.AND P0, PT, R5.reuse, R29, PT ;  /* 0x0000001d0500720c */ /* 0x040fe20003f04070 */
[----:B------:R-:W-:Y:S01]  /*0f50*/  BSSY B1, `(.L_x_218) ;  /* 0x000002d000017945 */ /* 0x000fe20003800000 */
[C---:B-1--4-:R-:W-:Y:S02]  /*0f60*/  IMAD.WIDE.U32 R30, R5.reuse, 0x8, R42 ;  /* 0x00000008051e7825 */ /* 0x052fe400078e002a */
[----:B------:R-:W-:Y:S02]  /*0f70*/  SEL R37, RZ, 0x900, !P0 ;  /* 0x00000900ff257807 */ /* 0x000fe40004000000 */
[----:B------:R-:W-:Y:S01]  /*0f80*/  IMAD R35, R5, 0x8, R25 ;  /* 0x0000000805237824 */ /* 0x000fe200078e0219 */
[----:B------:R-:W-:Y:S06]  /*0f90*/  @P2 BRA `(.L_x_219) ;  /* 0x0000000000a02947 */ /* 0x000fec0003800000 */
[----:B------:R-:W2:Y:S01]  /*0fa0*/  LDG.E.64 R20, desc[UR8][R20.64] ;  /* 0x0000000814147981 */ /* 0x000ea2000c1e1b00 */
[----:B------:R-:W-:Y:S01]  /*0fb0*/  IMAD.MOV.U32 R26, RZ, RZ, R23 ;  /* 0x000000ffff1a7224 */ /* 0x000fe200078e0017 */
[----:B--2---:R-:W-:-:S04]  /*0fc0*/  IADD3 R24, P0, PT, -R37, R20, RZ ;  /* 0x0000001425187210 */ /* 0x004fc80007f1e1ff */
[----:B------:R-:W-:Y:S02]  /*0fd0*/  IADD3.X R25, PT, PT, R21, -0x1, RZ, P0, !PT ;  /* 0xffffffff15197810 */ /* 0x000fe400007fe4ff */
[----:B------:R-:W-:-:S03]  /*0fe0*/  ISETP.GE.AND P0, PT, R0, 0x1, PT ;  /* 0x000000010000780c */ /* 0x000fc60003f06270 */
[----:B------:R0:W-:Y:S10]  /*0ff0*/  STS.64 [R35+0x9000], R24 ;  /* 0x0090001823007388 */ /* 0x0001f40000000a00 */
[----:B------:R-:W-:Y:S05]  /*1000*/  @!P0 BRA `(.L_x_220) ;  /* 0x00000000006c8947 */ /* 0x000fea0003800000 */
[----:B------:R-:W-:Y:S01]  /*1010*/  BSSY B0, `(.L_x_221) ;  /* 0x0000019000007945 */ /* 0x000fe20003800000 */
[----:B0-----:R-:W-:Y:S02]  /*1020*/  IMAD.MOV.U32 R24, RZ, RZ, -0x1 ;  /* 0xffffffffff187424 */ /* 0x001fe400078e00ff */
[----:B------:R-:W-:Y:S02]  /*1030*/  IMAD.MOV.U32 R25, RZ, RZ, R0 ;  /* 0x000000ffff197224 */ /* 0x000fe400078e0000 */
[----:B------:R-:W-:-:S07]  /*1040*/  IMAD.MOV.U32 R26, RZ, RZ, R23 ;  /* 0x000000ffff1a7224 */ /* 0x000fce00078e0017 */
.L_x_225:
[----:B------:R-:W0:Y:S01]  /*1050*/  LDC.64 R20, c[0x0][0x380] ;  /* 0x0000e000ff147b82 */ /* 0x000e220000000a00 */
[----:B------:R-:W-:Y:S01]  /*1060*/  VIADD R39, R25, 0xffffffff ;  /* 0xffffffff19277836 */ /* 0x000fe20000000000 */
[----:B------:R-:W-:Y:S03]  /*1070*/  BSSY B2, `(.L_x_222) ;  /* 0x0000008000027945 */ /* 0x000fe60003800000 */
[----:B------:R-:W-:-:S04]  /*1080*/  IMAD R33, R39, 0x100, R5 ;  /* 0x0000010027217824 */ /* 0x000fc800078e0205 */
[----:B0-----:R-:W-:-:S07]  /*1090*/  IMAD.WIDE R20, R33, 0x4, R20 ;  /* 0x0000000421147825 */ /* 0x001fce00078e0214 */
.L_x_223:
[----:B------:R-:W-:Y:S05]  /*10a0*/  YIELD ;  /* 0x0000000000007946 */ /* 0x000fea0003800000 */
[----:B------:R0:W-:Y:S06]  /*10b0*/  MEMBAR.SC.CTA ;  /* 0x0000000000007992 */ /* 0x0001ec0000000000 */
[----:B0-----:R-:W2:Y:S02]  /*10c0*/  LDG.E.STRONG.SYS R32, desc[UR8][R20.64] ;  /* 0x0000000814207981 */ /* 0x001ea4000c1f5900 */
[----:B--2---:R-:W-:-:S13]  /*10d0*/  ISETP.NE.AND P0, PT, R32, RZ, PT ;  /* 0x000000ff2000720c */ /* 0x004fda0003f05270 */
[----:B------:R-:W-:Y:S05]  /*10e0*/  @!P0 BRA `(.L_x_223) ;  /* 0xfffffffc00ec8947 */ /* 0x000fea000383ffff */
[----:B------:R-:W-:Y:S05]  /*10f0*/  BSYNC B2 ;  /* 0x0000000000027941 */ /* 0x000fea0003800000 */
.L_x_222:
[----:B------:R-:W-:Y:S01]  /*1100*/  BSSY.RECONVERGENT B2, `(.L_x_224) ;  /* 0x0000006000027945 */ /* 0x000fe20003800200 */
[C---:B------:R-:W-:Y:S02]  /*1110*/  ISETP.GT.AND P0, PT, R32.reuse, -0x1, PT ;  /* 0xffffffff2000780c */ /* 0x040fe40003f04270 */
[----:B------:R-:W-:Y:S01]  /*1120*/  LOP3.LUT R21, R32, 0x3fffffff, RZ, 0xc0, !PT ;  /* 0x3fffffff20157812 */ /* 0x000fe200078ec0ff */
[----:B------:R-:W-:Y:S05]  /*1130*/  WARPSYNC.EXCLUSIVE R24 ;  /* 0x0000000018007348 */ /* 0x000fea0003a00000 */
[----:B------:R-:W-:-:S05]  /*1140*/  IMAD.IADD R26, R21, 0x1, R26 ;  /* 0x00000001151a7824 */ /* 0x000fca00078e021a */
[----:B------:R-:W-:-:S07]  /*1150*/  VOTE.ANY R24, PT, P0 ;  /* 0x0000000000187806 */ /* 0x000fce00000e0100 */
[----:B------:R-:W-:Y:S05]  /*1160*/  BSYNC.RECONVERGENT B2 ;  /* 0x0000000000027941 */ /* 0x000fea0003800200 */
.L_x_224:
[----:B------:R-:W-:Y:S01]  /*1170*/  ISETP.GT.U32.AND P1, PT, R25, 0x1, PT ;  /* 0x000000011900780c */ /* 0x000fe20003f24070 */
[----:B------:R-:W-:-:S12]  /*1180*/  IMAD.MOV.U32 R25, RZ, RZ, R39 ;  /* 0x000000ffff197224 */ /* 0x000fd800078e0027 */
[----:B------:R-:W-:Y:S05]  /*1190*/  @P0 BRA P1, `(.L_x_225) ;  /* 0xfffffffc00ac0947 */ /* 0x000fea000083ffff */
[----:B------:R-:W-:Y:S05]  /*11a0*/  BSYNC B0 ;  /* 0x0000000000007941 */ /* 0x000fea0003800000 */
.L_x_221:
[----:B------:R1:W2:Y:S02]  /*11b0*/  LDS.64 R24, [R35+0x9000] ;  /* 0x0090000023187984 */ /* 0x0002a40000000a00 */
.L_x_220:
[C---:B------:R-:W-:Y:S01]  /*11c0*/  IMAD.IADD R21, R26.reuse, 0x1, -R23 ;  /* 0x000000011a157824 */ /* 0x040fe200078e0a17 */
[----:B------:R-:W-:-:S04]  /*11d0*/  LOP3.LUT R33, R26, 0x80000000, RZ, 0xfc, !PT ;  /* 0x800000001a217812 */ /* 0x000fc800078efcff */
[C---:B--2---:R-:W-:Y:S01]  /*11e0*/  IADD3 R20, P0, PT, R21.reuse, R24, RZ ;  /* 0x0000001815147210 */ /* 0x044fe20007f1e0ff */
[----:B------:R2:W-:Y:S03]  /*11f0*/  STG.E.STRONG.SYS desc[UR8][R16.64], R33 ;  /* 0x0000002110007986 */ /* 0x0005e6000c115908 */
[----:B------:R-:W-:-:S05]  /*1200*/  LEA.HI.X.SX32 R21, R21, R25, 0x1, P0 ;  /* 0x0000001915157211 */ /* 0x000fca00000f0eff */
[----:B------:R2:W-:Y:S04]  /*1210*/  STS.64 [R35+0x9000], R20 ;  /* 0x0090001423007388 */ /* 0x0005e80000000a00 */
.L_x_219:
[----:B------:R-:W-:Y:S05]  /*1220*/  BSYNC B1 ;  /* 0x0000000000017941 */ /* 0x000fea0003800000 */
.L_x_218:
[----:B--2---:R-:W2:Y:S01]  /*1230*/  LDC.64 R16, c[0x0][0x390] ;  /* 0x0000e400ff107b82 */ /* 0x004ea20000000a00 */
[----:B------:R-:W-:Y:S05]  /*1240*/  WARPSYNC.ALL ;  /* 0x0000000000007948 */ /* 0x000fea0003800000 */
[----:B------:R-:W-:Y:S02]  /*1250*/  UMOV UR5, 0x400 ;  /* 0x0000040000057882 */ /* 0x000fe40000000000 */
[----:B------:R-:W3:Y:S08]  /*1260*/  LDC R33, c[0x0][0x3c0] ;  /* 0x0000f000ff217b82 */ /* 0x000ef00000000800 */
[----:B------:R-:W4:Y:S01]  /*1270*/  S2UR UR6, SR_CgaCtaId ;  /* 0x00000000000679c3 */ /* 0x000f220000008800 */
[----:B--2---:R-:W-:-:S02]  /*1280*/  ISETP.EQ.U32.AND P1, PT, R16, RZ, PT ;  /* 0x000000ff1000720c */ /* 0x004fc40003f22070 */
[----:B---3--:R-:W-:-:S04]  /*1290*/  ISETP.GE.AND P0, PT, R22, R33, PT ;  /* 0x000000211600720c */ /* 0x008fc80003f06270 */
[----:B------:R-:W-:-:S04]  /*12a0*/  ISETP.EQ.OR.EX P0, PT, R17, RZ, !P0, P1 ;  /* 0x000000ff1100720c */ /* 0x000fc80004702710 */
[----:B------:R-:W-:Y:S01]  /*12b0*/  ISETP.GT.U32.OR P0, PT, R5, 0xff, P0 ;  /* 0x000000ff0500780c */ /* 0x000fe20000704470 */
[----:B----4-:R-:W-:-:S06]  /*12c0*/  ULEA UR5, UR6, UR5, 0x18 ;  /* 0x0000000506057291 */ /* 0x010fcc000f8ec0ff */
[----:B------:R-:W-:-:S06]  /*12d0*/  LEA R16, R29, UR5, 0x3 ;  /* 0x000000051d107c11 */ /* 0x000fcc000f8e18ff */
[----:B------:R-:W2:Y:S02]  /*12e0*/  @!P0 LDS.64 R4, [R35+0x9000] ;  /* 0x0090000023048984 */ /* 0x000ea40000000a00 */
[--C-:B--2---:R-:W-:Y:S02]  /*12f0*/  @!P0 IADD3 R4, P1, P2, R4, R37, R23.reuse ;  /* 0x0000002504048210 */ /* 0x104fe40007a3e017 */
[----:B------:R-:W-:-:S04]  /*1300*/  @!P0 SHF.R.S32.HI R23, RZ, 0x1f, R23 ;  /* 0x0000001fff178819 */ /* 0x000fc80000011417 */
[----:B------:R-:W-:-:S05]  /*1310*/  @!P0 IADD3.X R5, PT, PT, R5, RZ, R23, P1, P2 ;  /* 0x000000ff05058210 */ /* 0x000fca0000fe4417 */
[----:B------:R2:W-:Y:S01]  /*1320*/  @!P0 STG.E.64 desc[UR8][R30.64], R4 ;  /* 0x000000041e008986 */ /* 0x0005e2000c101b08 */
[----:B------:R-:W-:Y:S01]  /*1330*/  BAR.SYNC.DEFER_BLOCKING 0x0 ;  /* 0x0000000000007b1d */ /* 0x000fe20000010000 */
[----:B------:R-:W-:-:S05]  /*1340*/  ISETP.GT.AND P0, PT, R22, R33, PT ;  /* 0x000000211600720c */ /* 0x000fca0003f04270 */
[----:B------:R-:W3:Y:S08]  /*1350*/  LDS.64 R16, [R16+0x9000] ;  /* 0x0090000010107984 */ /* 0x000ef00000000a00 */
[----:B--2---:R-:W-:Y:S05]  /*1360*/  @P0 BRA `(.L_x_226) ;  /* 0x0000000000300947 */ /* 0x004fea0003800000 */
[----:B------:R-:W2:Y:S01]  /*1370*/  LDCU.64 UR4, c[0x0][0x3a0] ;  /* 0x00007400ff0477ac */ /* 0x000ea20008000a00 */
[----:B---3--:R-:W-:-:S05]  /*1380*/  IADD3 R29, P1, PT, R28, R16, RZ ;  /* 0x000000101c1d7210 */ /* 0x008fca0007f3e0ff */
        /* <DEDUP_REMOVED lines=8> */
[----:B------:R3:W-:Y:S01]  /*1410*/  STG.E.64 desc[UR8][R4.64+0x500], R6 ;  /* 0x0005000604007986 */ /* 0x0007e2000c101b08 */
[----:B------:R-:W-:Y:S05]  /*1420*/  BRA `(.L_x_227) ;  /* 0x00000000005c7947 */ /* 0x000fea0003800000 */
.L_x_226:
[----:B------:R-:W2:Y:S01]  /*1430*/  LDCU.64 UR4, c[0x0][0x3a0] ;  /* 0x00007400ff0477ac */ /* 0x000ea20008000a00 */
[----:B---3--:R-:W-:Y:S01]  /*1440*/  IADD3 R29, P1, PT, R28, R16, RZ ;  /* 0x000000101c1d7210 */ /* 0x008fe20007f3e0ff */
[----:B------:R-:W-:Y:S02]  /*1450*/  IMAD R21, R0, -0x900, R33 ;  /* 0xfffff70000157824 */ /* 0x000fe400078e0221 */
[C---:B------:R-:W-:Y:S02]  /*1460*/  VIADD R4, R28.reuse, 0x20 ;  /* 0x000000201c047836 */ /* 0x040fe40000000000 */
[----:B------:R-:W-:Y:S02]  /*1470*/  VIADD R16, R28, 0x40 ;  /* 0x000000401c107836 */ /* 0x000fe40000000000 */
[----:B------:R-:W-:Y:S01]  /*1480*/  IMAD.X R30, RZ, RZ, R17, P1 ;  /* 0x000000ffff1e7224 */ /* 0x000fe200008e0611 */
[-C--:B------:R-:W-:Y:S01]  /*1490*/  ISETP.GE.AND P2, PT, R4, R21.reuse, PT ;  /* 0x000000150400720c */ /* 0x080fe20003f46270 */
[----:B------:R-:W-:Y:S01]  /*14a0*/  VIADD R20, R28, 0x80 ;  /* 0x000000801c147836 */ /* 0x000fe20000000000 */
[-C--:B------:R-:W-:Y:S01]  /*14b0*/  ISETP.GE.AND P3, PT, R16, R21.reuse, PT ;  /* 0x000000151000720c */ /* 0x080fe20003f66270 */
[C---:B------:R-:W-:Y:S01]  /*14c0*/  VIADD R16, R28.reuse, 0x60 ;  /* 0x000000601c107836 */ /* 0x040fe20000000000 */
[CC--:B------:R-:W-:Y:S01]  /*14d0*/  ISETP.GE.AND P1, PT, R28.reuse, R21.reuse, PT ;  /* 0x000000151c00720c */ /* 0x0c0fe20003f26270 */
[----:B------:R-:W-:Y:S01]  /*14e0*/  VIADD R22, R28, 0xa0 ;  /* 0x000000a01c167836 */ /* 0x000fe20000000000 */
[----:B------:R-:W-:-:S02]  /*14f0*/  ISETP.GE.AND P5, PT, R20, R21, PT ;  /* 0x000000151400720c */ /* 0x000fc40003fa6270 */
[----:B------:R-:W-:Y:S02]  /*1500*/  ISETP.GE.AND P4, PT, R16, R21, PT ;  /* 0x000000151000720c */ /* 0x000fe40003f86270 */
[----:B--2---:R-:W-:-:S04]  /*1510*/  LEA R4, P6, R29, UR4, 0x3 ;  /* 0x000000041d047c11 */ /* 0x004fc8000f8c18ff */
[----:B------:R-:W-:Y:S02]  /*1520*/  LEA.HI.X R5, R29, UR5, R30, 0x3, P6 ;  /* 0x000000051d057c11 */ /* 0x000fe4000b0f1c1e */
[----:B------:R-:W-:-:S03]  /*1530*/  ISETP.GE.AND P6, PT, R22, R21, PT ;  /* 0x000000151600720c */ /* 0x000fc60003fc6270 */
[----:B------:R2:W-:Y:S04]  /*1540*/  @!P1 STG.E.64 desc[UR8][R4.64], R18 ;  /* 0x0000001204009986 */ /* 0x0005e8000c101b08 */
[----:B------:R2:W-:Y:S04]  /*1550*/  @!P2 STG.E.64 desc[UR8][R4.64+0x100], R14 ;  /* 0x0001000e0400a986 */ /* 0x0005e8000c101b08 */
[----:B------:R2:W-:Y:S04]  /*1560*/  @!P3 STG.E.64 desc[UR8][R4.64+0x200], R12 ;  /* 0x0002000c0400b986 */ /* 0x0005e8000c101b08 */
[----:B------:R2:W-:Y:S04]  /*1570*/  @!P4 STG.E.64 desc[UR8][R4.64+0x300], R10 ;  /* 0x0003000a0400c986 */ /* 0x0005e8000c101b08 */
[----:B------:R2:W-:Y:S04]  /*1580*/  @!P5 STG.E.64 desc[UR8][R4.64+0x400], R8 ;  /* 0x000400080400d986 */ /* 0x0005e8000c101b08 */
[----:B------:R2:W-:Y:S02]  /*1590*/  @!P6 STG.E.64 desc[UR8][R4.64+0x500], R6 ;  /* 0x000500060400e986 */ /* 0x0005e4000c101b08 */
.L_x_227:
[----:B------:R-:W-:Y:S05]  /*15a0*/  @P0 BRA `(.L_x_228) ;  /* 0x00000000001c0947 */ /* 0x000fea0003800000 */
[----:B--23--:R2:W5:Y:S04]  /*15b0*/  LDG.E.128 R4, desc[UR8][R2.64] ;  /* 0x0000000802047981 */ /* 0x00c568000c1e1d00 */
[----:B------:R2:W5:Y:S04]  /*15c0*/  LDG.E.128 R8, desc[UR8][R2.64+0x200] ;  /* 0x0002000802087981 */ /* 0x000568000c1e1d00 */
[----:B------:R2:W5:Y:S04]  /*15d0*/  LDG.E.128 R12, desc[UR8][R2.64+0x400] ;  /* 0x00040008020c7981 */ /* 0x000568000c1e1d00 */
[----:B------:R2:W5:Y:S04]  /*15e0*/  LDG.E.128 R16, desc[UR8][R2.64+0x600] ;  /* 0x0006000802107981 */ /* 0x000568000c1e1d00 */
[----:B------:R2:W5:Y:S04]  /*15f0*/  LDG.E.128 R20, desc[UR8][R2.64+0x800] ;  /* 0x0008000802147981 */ /* 0x000568000c1e1d00 */
[----:B0-----:R2:W5:Y:S01]  /*1600*/  LDG.E.128 R24, desc[UR8][R2.64+0xa00] ;  /* 0x000a000802187981 */ /* 0x001562000c1e1d00 */
[----:B------:R-:W-:Y:S05]  /*1610*/  BRA `(.L_x_229) ;  /* 0x0000000000487947 */ /* 0x000fea0003800000 */
.L_x_228:
[----:B------:R-:W-:Y:S02]  /*1620*/  IMAD.IADD R31, R33, 0x1, -R27 ;  /* 0x00000001211f7824 */ /* 0x000fe400078e0a1b */
        /* <DEDUP_REMOVED lines=9> */
[-C--:B------:R-:W-:Y:S02]  /*16c0*/  ISETP.GE.AND P5, PT, R32, R31.reuse, PT ;  /* 0x0000001f2000720c */ /* 0x080fe40003fa6270 */
[----:B------:R-:W-:-:S03]  /*16d0*/  ISETP.GE.AND P6, PT, R38, R31, PT ;  /* 0x0000001f2600720c */ /* 0x000fc60003fc6270 */
[----:B--23--:R3:W5:Y:S04]  /*16e0*/  @!P1 LDG.E.128 R4, desc[UR8][R2.64] ;  /* 0x0000000802049981 */ /* 0x00c768000c1e1d00 */
[----:B------:R3:W5:Y:S04]  /*16f0*/  @!P2 LDG.E.128 R8, desc[UR8][R2.64+0x200] ;  /* 0x000200080208a981 */ /* 0x000768000c1e1d00 */
[----:B------:R3:W5:Y:S04]  /*1700*/  @!P3 LDG.E.128 R12, desc[UR8][R2.64+0x400] ;  /* 0x00040008020cb981 */ /* 0x000768000c1e1d00 */
[----:B------:R3:W5:Y:S04]  /*1710*/  @!P4 LDG.E.128 R16, desc[UR8][R2.64+0x600] ;  /* 0x000600080210c981 */ /* 0x000768000c1e1d00 */
[----:B------:R3:W5:Y:S04]  /*1720*/  @!P5 LDG.E.128 R20, desc[UR8][R2.64+0x800] ;  /* 0x000800080214d981 */ /* 0x000768000c1e1d00 */
[----:B0-----:R3:W5:Y:S02]  /*1730*/  @!P6 LDG.E.128 R24, desc[UR8][R2.64+0xa00] ;  /* 0x000a00080218e981 */ /* 0x001764000c1e1d00 */
.L_x_229:
[----:B------:R-:W-:Y:S05]  /*1740*/  @P0 BRA `(.L_x_230) ;  /* 0x0000000000280947 */ /* 0x000fea0003800000 */
[----:B------:R-:W2:Y:S02]  /*1750*/  LDCU.64 UR4, c[0x0][0x3b0] ;  /* 0x00007600ff0477ac */ /* 0x000ea40008000a00 */
[----:B--23--:R-:W-:-:S04]  /*1760*/  LEA R2, P0, R29, UR4, 0x4 ;  /* 0x000000041d027c11 */ /* 0x00cfc8000f8020ff */
[----:B------:R-:W-:-:S05]  /*1770*/  LEA.HI.X R3, R29, UR5, R30, 0x4, P0 ;  /* 0x000000051d037c11 */ /* 0x000fca00080f241e */
[----:B-----5:R-:W-:Y:S04]  /*1780*/  STG.E.128 desc[UR8][R2.64], R4 ;  /* 0x0000000402007986 */ /* 0x020fe8000c101d08 */
[----:B------:R-:W-:Y:S04]  /*1790*/  STG.E.128 desc[UR8][R2.64+0x200], R8 ;  /* 0x0002000802007986 */ /* 0x000fe8000c101d08 */
[----:B------:R-:W-:Y:S04]  /*17a0*/  STG.E.128 desc[UR8][R2.64+0x400], R12 ;  /* 0x0004000c02007986 */ /* 0x000fe8000c101d08 */
[----:B------:R-:W-:Y:S04]  /*17b0*/  STG.E.128 desc[UR8][R2.64+0x600], R16 ;  /* 0x0006001002007986 */ /* 0x000fe8000c101d08 */
[----:B------:R-:W-:Y:S04]  /*17c0*/  STG.E.128 desc[UR8][R2.64+0x800], R20 ;  /* 0x0008001402007986 */ /* 0x000fe8000c101d08 */
[----:B------:R-:W-:Y:S01]  /*17d0*/  STG.E.128 desc[UR8][R2.64+0xa00], R24 ;  /* 0x000a001802007986 */ /* 0x000fe2000c101d08 */
[----:B------:R-:W-:Y:S05]  /*17e0*/  EXIT ;  /* 0x000000000000794d */ /* 0x000fea0003800000 */
.L_x_230:
[----:B------:R-:W0:Y:S01]  /*17f0*/  LDCU.64 UR4, c[0x0][0x3b0] ;  /* 0x00007600ff0477ac */ /* 0x000e220008000a00 */
[----:B------:R-:W-:Y:S02]  /*1800*/  IMAD R33, R0, -0x900, R33 ;  /* 0xfffff70000217824 */ /* 0x000fe400078e0221 */
[C---:B------:R-:W-:Y:S02]  /*1810*/  VIADD R0, R28.reuse, 0x20 ;  /* 0x000000201c007836 */ /* 0x040fe40000000000 */
[C---:B--23--:R-:W-:Y:S01]  /*1820*/  VIADD R2, R28.reuse, 0x40 ;  /* 0x000000401c027836 */ /* 0x04cfe20000000000 */
[CC--:B------:R-:W-:Y:S01]  /*1830*/  ISETP.GE.AND P0, PT, R28.reuse, R33.reuse, PT ;  /* 0x000000211c00720c */ /* 0x0c0fe20003f06270 */
[----:B------:R-:W-:Y:S01]  /*1840*/  VIADD R32, R28, 0x80 ;  /* 0x000000801c207836 */ /* 0x000fe20000000000 */
[-C--:B------:R-:W-:Y:S01]  /*1850*/  ISETP.GE.AND P2, PT, R0, R33.reuse, PT ;  /* 0x000000210000720c */ /* 0x080fe20003f46270 */
[----:B------:R-:W-:Y:S01]  /*1860*/  VIADD R0, R28, 0x60 ;  /* 0x000000601c007836 */ /* 0x000fe20000000000 */
[-C--:B------:R-:W-:Y:S01]  /*1870*/  ISETP.GE.AND P3, PT, R2, R33.reuse, PT ;  /* 0x000000210200720c */ /* 0x080fe20003f66270 */
[----:B------:R-:W-:Y:S01]  /*1880*/  VIADD R28, R28, 0xa0 ;  /* 0x000000a01c1c7836 */ /* 0x000fe20000000000 */
[----:B------:R-:W-:-:S02]  /*1890*/  ISETP.GE.AND P5, PT, R32, R33, PT ;  /* 0x000000212000720c */ /* 0x000fc40003fa6270 */
[----:B------:R-:W-:Y:S02]  /*18a0*/  ISETP.GE.AND P4, PT, R0, R33, PT ;  /* 0x000000210000720c */ /* 0x000fe40003f86270 */
[----:B0-----:R-:W-:-:S04]  /*18b0*/  LEA R2, P1, R29, UR4, 0x4 ;  /* 0x000000041d027c11 */ /* 0x001fc8000f8220ff */
[----:B------:R-:W-:Y:S02]  /*18c0*/  LEA.HI.X R3, R29, UR5, R30, 0x4, P1 ;  /* 0x000000051d037c11 */ /* 0x000fe400088f241e */
[----:B------:R-:W-:-:S03]  /*18d0*/  ISETP.GE.AND P1, PT, R28, R33, PT ;  /* 0x000000211c00720c */ /* 0x000fc60003f26270 */
[----:B-----5:R0:W-:Y:S04]  /*18e0*/  @!P0 STG.E.128 desc[UR8][R2.64], R4 ;  /* 0x0000000402008986 */ /* 0x0201e8000c101d08 */
[----:B------:R0:W-:Y:S04]  /*18f0*/  @!P2 STG.E.128 desc[UR8][R2.64+0x200], R8 ;  /* 0x000200080200a986 */ /* 0x0001e8000c101d08 */
[----:B------:R0:W-:Y:S04]  /*1900*/  @!P3 STG.E.128 desc[UR8][R2.64+0x400], R12 ;  /* 0x0004000c0200b986 */ /* 0x0001e8000c101d08 */
[----:B------:R0:W-:Y:S04]  /*1910*/  @!P4 STG.E.128 desc[UR8][R2.64+0x600], R16 ;  /* 0x000600100200c986 */ /* 0x0001e8000c101d08 */
[----:B------:R0:W-:Y:S01]  /*1920*/  @!P5 STG.E.128 desc[UR8][R2.64+0x800], R20 ;  /* 0x000800140200d986 */ /* 0x0001e2000c101d08 */
[----:B------:R-:W-:Y:S05]  /*1930*/  @P1 EXIT ;  /* 0x000000000000194d */ /* 0x000fea0003800000 */
[----:B------:R-:W-:Y:S01]  /*1940*/  STG.E.128 desc[UR8][R2.64+0xa00], R24 ;  /* 0x000a001802007986 */ /* 0x000fe2000c101d08 */
[----:B------:R-:W-:Y:S05]  /*1950*/  EXIT ;  /* 0x000000000000794d */ /* 0x000fea0003800000 */
.L_x_217:
[----:B------:R-:W-:Y:S01]  /*1960*/  IMAD.MOV.U32 R4, RZ, RZ, RZ ;  /* 0x000000ffff047224 */ /* 0x000fe200078e00ff */
[C---:B------:R-:W-:Y:S01]  /*1970*/  ISETP.GT.U32.AND P0, PT, R5.reuse, 0x1f, PT ;  /* 0x0000001f0500780c */ /* 0x040fe20003f04070 */
[----:B------:R-:W-:Y:S05]  /*1980*/  WARPSYNC.ALL ;  /* 0x0000000000007948 */ /* 0x000fea0003800000 */
[----:B----4-:R-:W-:-:S04]  /*1990*/  IMAD.HI.U32 R42, R5, 0x15555556, R4 ;  /* 0x15555556052a7827 */ /* 0x010fc800078e0004 */
        /* <DEDUP_REMOVED lines=15> */
[----:B------:R-:W-:Y:S04]  /*1a90*/  LDS R44, [R27+0x3434] ;  /* 0x003434001b2c7984 */ /* 0x000fe80000000800 */
[----:B------:R-:W0:Y:S04]  /*1aa0*/  LDS R41, [R27+0x3438] ;  /* 0x003438001b297984 */ /* 0x000e280000000800 */
[----:B------:R-:W1:Y:S01]  /*1ab0*/  LDS R54, [R27+0x343c] ;  /* 0x00343c001b367984 */ /* 0x000e620000000800 */
[----:B--2---:R-:W-:-:S04]  /*1ac0*/  IADD3 R55, PT, PT, R47, R48, R45 ;  /* 0x000000302f377210 */ /* 0x004fc80007ffe02d */
[----:B---3--:R-:W-:-:S04]  /*1ad0*/  IADD3 R55, PT, PT, R51, R55, R50 ;  /* 0x0000003733377210 */ /* 0x008fc80007ffe032 */
[----:B----4-:R-:W-:-:S04]  /*1ae0*/  IADD3 R55, PT, PT, R53, R55, R52 ;  /* 0x0000003735377210 */ /* 0x010fc80007ffe034 */
[----:B-----5:R-:W-:-:S04]  /*1af0*/  IADD3 R55, PT, PT, R43, R55, R46 ;  /* 0x000000372b377210 */ /* 0x020fc80007ffe02e */
[----:B0-----:R-:W-:-:S05]  /*1b00*/  IADD3 R55, PT, PT, R41, R55, R44 ;  /* 0x0000003729377210 */ /* 0x001fca0007ffe02c */
[----:B-1----:R-:W-:Y:S01]  /*1b10*/  IMAD.IADD R54, R54, 0x1, R55 ;  /* 0x0000000136367824 */ /* 0x002fe200078e0237 */
        /* <DEDUP_REMOVED lines=10> */
.L_x_287:
        /* <DEDUP_REMOVED lines=25> */
.L_x_231:
[----:B------:R-:W-:Y:S05]  /*1d50*/  WARPSYNC.ALL ;  /* 0x0000000000007948 */ /* 0x000fea0003800000 */
[----:B------:R-:W-:Y:S01]  /*1d60*/  BAR.SYNC.DEFER_BLOCKING 0x0 ;  /* 0x0000000000007b1d */ /* 0x000fe20000010000 */
[----:B------:R-:W-:-:S05]  /*1d70*/  ISETP.NE.AND P0, PT, R49, RZ, PT ;  /* 0x000000ff3100720c */ /* 0x000fca0003f05270 */
[----:B------:R-:W-:Y:S01]  /*1d80*/  BSSY.RECONVERGENT B0, `(.L_x_233) ;  /* 0x0000027000007945 */ /* 0x000fe20003800200 */
[----:B0-----:R-:W0:Y:S07]  /*1d90*/  LDS R42, [R42+0x3410] ;  /* 0x003410002a2a7984 */ /* 0x001e2e0000000800 */
[----:B------:R-:W-:Y:S05]  /*1da0*/  @P0 BRA `(.L_x_234) ;  /* 0x0000000000900947 */ /* 0x000fea0003800000 */
[----:B--2---:R-:W0:Y:S04]  /*1db0*/  LDS R27, [R40] ;  /* 0x00000000281b7984 */ /* 0x004e280000000800 */
        /* <DEDUP_REMOVED lines=8> */
[----:B------:R-:W1:Y:S04]  /*1e40*/  LDS R59, [R40+0x2400] ;  /* 0x00240000283b7984 */ /* 0x000e680000000800 */
[----:B------:R-:W1:Y:S01]  /*1e50*/  LDS R61, [R40+0x2800] ;  /* 0x00280000283d7984 */ /* 0x000e620000000800 */
[----:B0-----:R-:W-:-:S03]  /*1e60*/  IMAD.IADD R27, R42, 0x1, R27 ;  /* 0x000000012a1b7824 */ /* 0x001fc600078e021b */
[----:B------:R-:W0:Y:S01]  /*1e70*/  LDS R63, [R40+0x2c00] ;  /* 0x002c0000283f7984 */ /* 0x000e220000000800 */
[C---:B--2---:R-:W-:Y:S02]  /*1e80*/  IMAD.IADD R41, R42.reuse, 0x1, R41 ;  /* 0x000000012a297824 */ /* 0x044fe400078e0229 */
[C---:B---3--:R-:W-:Y:S01]  /*1e90*/  IMAD.IADD R43, R42.reuse, 0x1, R43 ;  /* 0x000000012a2b7824 */ /* 0x048fe200078e022b */
[----:B------:R3:W-:Y:S01]  /*1ea0*/  STS [R40], R27 ;  /* 0x0000001b28007388 */ /* 0x0007e20000000800 */
[----:B----4-:R-:W-:-:S03]  /*1eb0*/  IMAD.IADD R45, R42, 0x1, R45 ;  /* 0x000000012a2d7824 */ /* 0x010fc600078e022d */
[----:B------:R3:W-:Y:S01]  /*1ec0*/  STS [R40+0x400], R41 ;  /* 0x0004002928007388 */ /* 0x0007e20000000800 */
[----:B-----5:R-:W-:-:S03]  /*1ed0*/  IMAD.IADD R47, R42, 0x1, R47 ;  /* 0x000000012a2f7824 */ /* 0x020fc600078e022f */
[----:B------:R3:W-:Y:S01]  /*1ee0*/  STS [R40+0x800], R43 ;  /* 0x0008002b28007388 */ /* 0x0007e20000000800 */
[----:B-1----:R-:W-:-:S03]  /*1ef0*/  IMAD.IADD R51, R42, 0x1, R51 ;  /* 0x000000012a337824 */ /* 0x002fc600078e0233 */
        /* <DEDUP_REMOVED lines=11> */
[----:B0-----:R-:W-:-:S03]  /*1fb0*/  IMAD.IADD R63, R42, 0x1, R63 ;  /* 0x000000012a3f7824 */ /* 0x001fc600078e023f */
[----:B------:R3:W-:Y:S04]  /*1fc0*/  STS [R40+0x2400], R59 ;  /* 0x0024003b28007388 */ /* 0x0007e80000000800 */
[----:B------:R3:W-:Y:S04]  /*1fd0*/  STS [R40+0x2800], R61 ;  /* 0x0028003d28007388 */ /* 0x0007e80000000800 */
[----:B------:R3:W-:Y:S02]  /*1fe0*/  STS [R40+0x2c00], R63 ;  /* 0x002c003f28007388 */ /* 0x0007e40000000800 */
.L_x_234:
[----:B------:R-:W-:Y:S05]  /*1ff0*/  BSYNC.RECONVERGENT B0 ;  /* 0x0000000000007941 */ /* 0x000fea0003800200 */
.L_x_233:
[----:B------:R-:W-:Y:S01]  /*2000*/  BAR.SYNC.DEFER_BLOCKING 0x0 ;  /* 0x0000000000007b1d */ /* 0x000fe20000010000 */
[----:B------:R-:W-:-:S05]  /*2010*/  R2P PR, R29, 0x7f ;  /* 0x0000007f1d007804 */ /* 0x000fca0000000000 */
[----:B------:R-:W-:Y:S08]  /*2020*/  BSSY.RECONVERGENT B0, `(.L_x_235) ;  /* 0x0000021000007945 */ /* 0x000ff00003800200 */
[----:B--23--:R-:W-:Y:S02]  /*2030*/  VOTE.ANY R27, PT, P0 ;  /* 0x00000000001b7806 */ /* 0x00cfe400000e0100 */
        /* <DEDUP_REMOVED lines=8> */
[----:B------:R-:W-:Y:S02]  /*20c0*/  LOP3.LUT R27, R44, R27, RZ, 0xc0, !PT ;  /* 0x0000001b2c1b7212 */ /* 0x000fe400078ec0ff */
[----:B------:R-:W-:Y:S02]  /*20d0*/  VOTE.ANY R40, PT, P4 ;  /* 0x0000000000287806 */ /* 0x000fe400020e0100 */
[----:B------:R-:W-:Y:S02]  /*20e0*/  LOP3.LUT R27, R46, R27, RZ, 0xc0, !PT ;  /* 0x0000001b2e1b7212 */ /* 0x000fe400078ec0ff */
[----:B------:R-:W-:Y:S02]  /*20f0*/  @!P4 LOP3.LUT R40, RZ, R40, RZ, 0x33, !PT ;  /* 0x00000028ff28c212 */ /* 0x000fe400078e33ff */
[----:B------:R-:W-:-:S02]  /*2100*/  VOTE.ANY R44, PT, P5 ;  /* 0x00000000002c7806 */ /* 0x000fc400028e0100 */
[----:B------:R-:W-:Y:S02]  /*2110*/  LOP3.LUT R27, R40, R27, RZ, 0xc0, !PT ;  /* 0x0000001b281b7212 */ /* 0x000fe400078ec0ff */
[----:B------:R-:W-:Y:S02]  /*2120*/  LOP3.LUT P0, RZ, R29, 0x80, RZ, 0xc0, !PT ;  /* 0x000000801dff7812 */ /* 0x000fe4000780c0ff */
[----:B------:R-:W-:Y:S02]  /*2130*/  @!P5 LOP3.LUT R44, RZ, R44, RZ, 0x33, !PT ;  /* 0x0000002cff2cd212 */ /* 0x000fe400078e33ff */
[----:B------:R-:W-:Y:S02]  /*2140*/  VOTE.ANY R29, PT, P6 ;  /* 0x00000000001d7806 */ /* 0x000fe400030e0100 */
[----:B------:R-:W-:Y:S02]  /*2150*/  LOP3.LUT R44, R44, R27, RZ, 0xc0, !PT ;  /* 0x0000001b2c2c7212 */ /* 0x000fe400078ec0ff */
[----:B------:R-:W2:Y:S01]  /*2160*/  S2R R27, SR_LEMASK ;  /* 0x00000000001b7919 */ /* 0x000ea20000003a00 */
[----:B------:R-:W-:-:S04]  /*2170*/  @!P6 LOP3.LUT R29, RZ, R29, RZ, 0x33, !PT ;  /* 0x0000001dff1de212 */ /* 0x000fc800078e33ff */
[----:B------:R-:W-:Y:S02]  /*2180*/  VOTE.ANY R41, PT, P0 ;  /* 0x0000000000297806 */ /* 0x000fe400000e0100 */
[----:B------:R-:W-:Y:S01]  /*2190*/  LOP3.LUT R44, R29, R44, RZ, 0xc0, !PT ;  /* 0x0000002c1d2c7212 */ /* 0x000fe200078ec0ff */
[----:B------:R-:W-:Y:S01]  /*21a0*/  IMAD.MOV.U32 R29, RZ, RZ, RZ ;  /* 0x000000ffff1d7224 */ /* 0x000fe200078e00ff */
[----:B------:R-:W-:-:S04]  /*21b0*/  @!P0 LOP3.LUT R41, RZ, R41, RZ, 0x33, !PT ;  /* 0x00000029ff298212 */ /* 0x000fc800078e33ff */
[----:B------:R-:W-:-:S04]  /*21c0*/  LOP3.LUT R44, R41, R44, RZ, 0xc0, !PT ;  /* 0x0000002c292c7212 */ /* 0x000fc800078ec0ff */
[----:B------:R-:W3:Y:S01]  /*21d0*/  FLO.U32 R41, R44 ;  /* 0x0000002c00297300 */ /* 0x000ee200000e0000 */
[----:B--2---:R-:W-:Y:S02]  /*21e0*/  LOP3.LUT R40, R27, R44, RZ, 0xc0, !PT ;  /* 0x0000002c1b287212 */ /* 0x004fe400078ec0ff */
[----:B---3--:R-:W-:-:S05]  /*21f0*/  ISETP.NE.AND P0, PT, R24, R41, PT ;  /* 0x000000291800720c */ /* 0x008fca0003f05270 */
[----:B------:R-:W2:Y:S08]  /*2200*/  POPC R40, R40 ;  /* 0x0000002800287309 */ /* 0x000eb00000000000 */
[----:B------:R-:W-:Y:S05]  /*2210*/  @P0 BRA `(.L_x_236) ;  /* 0x0000000000040947 */ /* 0x000fea0003800000 */
[----:B--2---:R3:W4:Y:S02]  /*2220*/  ATOMS.ADD R29, [R39], R40 ;  /* 0x00000028271d738c */ /* 0x0047240000000000 */
.L_x_236:
[----:B------:R-:W-:Y:S05]  /*2230*/  BSYNC.RECONVERGENT B0 ;  /* 0x0000000000007941 */ /* 0x000fea0003800200 */
.L_x_235:
[----:B------:R-:W-:Y:S01]  /*2240*/  R2P PR, R38, 0x7f ;  /* 0x0000007f26007804 */ /* 0x000fe20000000000 */
[----:B----4-:R4:W0:Y:S01]  /*2250*/  SHFL.IDX PT, R29, R29, R41, 0x1f ;  /* 0x00001f291d1d7589 */ /* 0x01082200000e0000 */
[----:B------:R-:W-:Y:S11]  /*2260*/  BSSY.RECONVERGENT B0, `(.L_x_237) ;  /* 0x0000020000007945 */ /* 0x000ff60003800200 */
[----:B-1-3--:R-:W-:-:S02]  /*2270*/  VOTE.ANY R39, PT, P0 ;  /* 0x0000000000277806 */ /* 0x00afc400000e0100 */
[----:B------:R-:W-:Y:S02]  /*2280*/  VOTE.ANY R44, PT, P1 ;  /* 0x00000000002c7806 */ /* 0x000fe400008e0100 */
[----:B------:R-:W-:Y:S02]  /*2290*/  @!P0 LOP3.LUT R39, RZ, R39, RZ, 0x33, !PT ;  /* 0x00000027ff278212 */ /* 0x000fe400078e33ff */
[----:B------:R-:W-:Y:S02]  /*22a0*/  @!P1 LOP3.LUT R44, RZ, R44, RZ, 0x33, !PT ;  /* 0x0000002cff2c9212 */ /* 0x000fe400078e33ff */
[----:B------:R-:W-:Y:S02]  /*22b0*/  VOTE.ANY R46, PT, P2 ;  /* 0x00000000002e7806 */ /* 0x000fe400010e0100 */
[----:B------:R-:W-:Y:S02]  /*22c0*/  LOP3.LUT R39, R44, R39, RZ, 0xc0, !PT ;  /* 0x000000272c277212 */ /* 0x000fe400078ec0ff */
[----:B------:R-:W-:-:S02]  /*22d0*/  @!P2 LOP3.LUT R46, RZ, R46, RZ, 0x33, !PT ;  /* 0x0000002eff2ea212 */ /* 0x000fc400078e33ff */
[----:B------:R-:W-:Y:S02]  /*22e0*/  VOTE.ANY R44, PT, P3 ;  /* 0x00000000002c7806 */ /* 0x000fe400018e0100 */
[----:B------:R-:W-:Y:S02]  /*22f0*/  LOP3.LUT P0, RZ, R38, 0x80, RZ, 0xc0, !PT ;  /* 0x0000008026ff7812 */ /* 0x000fe4000780c0ff */
[----:B------:R-:W-:Y:S02]  /*2300*/  LOP3.LUT R39, R46, R39, RZ, 0xc0, !PT ;  /* 0x000000272e277212 */ /* 0x000fe400078ec0ff */
        /* <DEDUP_REMOVED lines=10> */
[----:B------:R-:W-:Y:S02]  /*23b0*/  LOP3.LUT R39, R44, R39, RZ, 0xc0, !PT ;  /* 0x000000272c277212 */ /* 0x000fe400078ec0ff */
[----:B------:R-:W-:Y:S02]  /*23c0*/  @!P0 LOP3.LUT R46, RZ, R46, RZ, 0x33, !PT ;  /* 0x0000002eff2e8212 */ /* 0x000fe400078e33ff */
[----:B------:R-:W-:-:S04]  /*23d0*/  LOP3.LUT R39, R38, R39, RZ, 0xc0, !PT ;  /* 0x0000002726277212 */ /* 0x000fc800078ec0ff */
[----:B------:R-:W-:Y:S01]  /*23e0*/  LOP3.LUT R46, R46, R39, RZ, 0xc0, !PT ;  /* 0x000000272e2e7212 */ /* 0x000fe200078ec0ff */
[----:B------:R-:W-:-:S03]  /*23f0*/  IMAD.MOV.U32 R39, RZ, RZ, RZ ;  /* 0x000000ffff277224 */ /* 0x000fc600078e00ff */
[----:B------:R-:W1:Y:S01]  /*2400*/  FLO.U32 R43, R46 ;  /* 0x0000002e002b7300 */ /* 0x000e6200000e0000 */
[----:B------:R-:W-:-:S07]  /*2410*/  LOP3.LUT R38, R27, R46, RZ, 0xc0, !PT ;  /* 0x0000002e1b267212 */ /* 0x000fce00078ec0ff */
[----:B------:R-:W3:Y:S01]  /*2420*/  POPC R38, R38 ;  /* 0x0000002600267309 */ /* 0x000ee20000000000 */
[----:B-1----:R-:W-:-:S13]  /*2430*/  ISETP.NE.AND P0, PT, R24, R43, PT ;  /* 0x0000002b1800720c */ /* 0x002fda0003f05270 */
[----:B0--34-:R-:W-:Y:S05]  /*2440*/  @P0 BRA `(.L_x_238) ;  /* 0x0000000000040947 */ /* 0x019fea0003800000 */
[----:B------:R0:W1:Y:S02]  /*2450*/  ATOMS.ADD R39, [R37], R38 ;  /* 0x000000262527738c */ /* 0x0000640000000000 */
.L_x_238:
[----:B------:R-:W-:Y:S05]  /*2460*/  BSYNC.RECONVERGENT B0 ;  /* 0x0000000000007941 */ /* 0x000fea0003800200 */
.L_x_237:
        /* <DEDUP_REMOVED lines=27> */
[----:B-1----:R0:W1:Y:S02]  /*2620*/  SHFL.IDX PT, R37, R39, R43, 0x1f ;  /* 0x00001f2b27257589 */ /* 0x00206400000e0000 */
[----:B------:R-:W3:Y:S01]  /*2630*/  FLO.U32 R45, R46 ;  /* 0x0000002e002d7300 */ /* 0x000ee200000e0000 */
[----:B------:R-:W-:-:S07]  /*2640*/  LOP3.LUT R36, R27, R46, RZ, 0xc0, !PT ;  /* 0x0000002e1b247212 */ /* 0x000fce00078ec0ff */
[----:B------:R-:W4:Y:S01]  /*2650*/  POPC R36, R36 ;  /* 0x0000002400247309 */ /* 0x000f220000000000 */
[----:B---3--:R-:W-:-:S13]  /*2660*/  ISETP.NE.AND P0, PT, R24, R45, PT ;  /* 0x0000002d1800720c */ /* 0x008fda0003f05270 */
[----:B01--4-:R-:W-:Y:S05]  /*2670*/  @P0 BRA `(.L_x_240) ;  /* 0x0000000000040947 */ /* 0x013fea0003800000 */
[----:B------:R0:W1:Y:S02]  /*2680*/  ATOMS.ADD R41, [R35], R36 ;  /* 0x000000242329738c */ /* 0x0000640000000000 */
.L_x_240:
[----:B------:R-:W-:Y:S05]  /*2690*/  BSYNC.RECONVERGENT B0 ;  /* 0x0000000000007941 */ /* 0x000fea0003800200 */
.L_x_239:
[----:B------:R-:W-:Y:S01]  /*26a0*/  R2P PR, R34, 0x7f ;  /* 0x0000007f22007804 */ /* 0x000fe20000000000 */
[----:B------:R-:W-:-:S12]  /*26b0*/  BSSY.RECONVERGENT B0, `(.L_x_241) ;  /* 0x0000021000007945 */ /* 0x000fd80003800200 */
        /* <DEDUP_REMOVED lines=22> */
[----:B------:R-:W-:Y:S01]  /*2820*/  LOP3.LUT R35, R34, R35, RZ, 0xc0, !PT ;  /* 0x0000002322237212 */ /* 0x000fe200078ec0ff */
[----:B------:R-:W-:-:S03]  /*2830*/  IMAD.MOV.U32 R34, RZ, RZ, RZ ;  /* 0x000000ffff227224 */ /* 0x000fc600078e00ff */
        /* <DEDUP_REMOVED lines=8> */
.L_x_242:
[----:B------:R-:W-:Y:S05]  /*28c0*/  BSYNC.RECONVERGENT B0 ;  /* 0x0000000000007941 */ /* 0x000fea0003800200 */
.L_x_241:
        /* <DEDUP_REMOVED lines=30> */
[----:B------:R0:W4:Y:S01]  /*2ab0*/  POPC R47, R26 ;  /* 0x0000001a002f7309 */ /* 0x0001220000000000 */
[----:B---3--:R-:W-:-:S13]  /*2ac0*/  ISETP.NE.AND P0, PT, R24, R46, PT ;  /* 0x0000002e1800720c */ /* 0x008fda0003f05270 */
[----:B01--4-:R-:W-:Y:S05]  /*2ad0*/  @P0 BRA `(.L_x_244) ;  /* 0x0000000000040947 */ /* 0x013fea0003800000 */
[----:B------:R0:W1:Y:S02]  /*2ae0*/  ATOMS.ADD R39, [R32], R47 ;  /* 0x0000002f2027738c */ /* 0x0000640000000000 */
.L_x_244:
[----:B------:R-:W-:Y:S05]  /*2af0*/  BSYNC.RECONVERGENT B0 ;  /* 0x0000000000007941 */ /* 0x000fea0003800200 */
.L_x_243:
[----:B------:R-:W-:Y:S01]  /*2b00*/  R2P PR, R30, 0x7f ;  /* 0x0000007f1e007804 */ /* 0x000fe20000000000 */
[----:B-1----:R1:W3:Y:S01]  /*2b10*/  SHFL.IDX PT, R39, R39, R46, 0x1f ;  /* 0x00001f2e27277589 */ /* 0x0022e200000e0000 */
[----:B------:R-:W-:Y:S11]  /*2b20*/  BSSY.RECONVERGENT B0, `(.L_x_245) ;  /* 0x0000020000007945 */ /* 0x000ff60003800200 */
[----:B------:R-:W-:-:S02]  /*2b30*/  VOTE.ANY R26, PT, P0 ;  /* 0x00000000001a7806 */ /* 0x000fc400000e0100 */
        /* <DEDUP_REMOVED lines=22> */
[----:B------:R-:W-:-:S04]  /*2ca0*/  LOP3.LUT R26, R45, R26, RZ, 0xc0, !PT ;  /* 0x0000001a2d1a7212 */ /* 0x000fc800078ec0ff */
[----:B------:R-:W4:Y:S01]  /*2cb0*/  FLO.U32 R41, R26 ;  /* 0x0000001a00297300 */ /* 0x000f2200000e0000 */
[----:B------:R-:W-:-:S07]  /*2cc0*/  LOP3.LUT R27, R27, R26, RZ, 0xc0, !PT ;  /* 0x0000001a1b1b7212 */ /* 0x000fce00078ec0ff */
[----:B------:R-:W0:Y:S01]  /*2cd0*/  POPC R27, R27 ;  /* 0x0000001b001b7309 */ /* 0x000e220000000000 */
[----:B----4-:R-:W-:Y:S01]  /*2ce0*/  ISETP.NE.AND P0, PT, R24, R41, PT ;  /* 0x000000291800720c */ /* 0x010fe20003f05270 */
[----:B------:R-:W-:-:S12]  /*2cf0*/  IMAD.MOV.U32 R24, RZ, RZ, RZ ;  /* 0x000000ffff187224 */ /* 0x000fd800078e00ff */
[----:B01-3--:R-:W-:Y:S05]  /*2d00*/  @P0 BRA `(.L_x_246) ;  /* 0x0000000000040947 */ /* 0x00bfea0003800000 */
[----:B------:R0:W1:Y:S02]  /*2d10*/  ATOMS.ADD R24, [R33], R27 ;  /* 0x0000001b2118738c */ /* 0x0000640000000000 */
.L_x_246:
[----:B------:R-:W-:Y:S05]  /*2d20*/  BSYNC.RECONVERGENT B0 ;  /* 0x0000000000007941 */ /* 0x000fea0003800200 */
.L_x_245:
[----:B-1----:R-:W1:Y:S01]  /*2d30*/  SHFL.IDX PT, R24, R24, R41, 0x1f ;  /* 0x00001f2918187589 */ /* 0x002e6200000e0000 */
[----:B--2---:R-:W-:Y:S01]  /*2d40*/  IMAD.IADD R30, R40, 0x1, R29 ;  /* 0x00000001281e7824 */ /* 0x004fe200078e021d */
[----:B------:R-:W-:Y:S01]  /*2d50*/  BAR.SYNC.DEFER_BLOCKING 0x0 ;  /* 0x0000000000007b1d */ /* 0x000fe20000010000 */
[----:B------:R-:W-:Y:S01]  /*2d60*/  IMAD.IADD R32, R38, 0x1, R37 ;  /* 0x0000000126207824 */ /* 0x000fe200078e0225 */
[----:B------:R-:W-:Y:S01]  /*2d70*/  ISETP.NE.AND P0, PT, R49, RZ, PT ;  /* 0x000000ff3100720c */ /* 0x000fe20003f05270 */
[----:B------:R-:W-:Y:S02]  /*2d80*/  IMAD.IADD R34, R36, 0x1, R35 ;  /* 0x0000000124227824 */ /* 0x000fe400078e0223 */
[----:B------:R-:W-:Y:S01]  /*2d90*/  IMAD.IADD R36, R44, 0x1, R31 ;  /* 0x000000012c247824 */ /* 0x000fe200078e021f */
[----:B------:R-:W-:Y:S01]  /*2da0*/  BSSY B1, `(.L_x_247) ;  /* 0x000003a000017945 */ /* 0x000fe20003800000 */
[----:B------:R-:W-:Y:S02]  /*2db0*/  IMAD R29, R30, 0x8, R25 ;  /* 0x000000081e1d7824 */ /* 0x000fe400078e0219 */
[----:B------:R-:W-:-:S02]  /*2dc0*/  IMAD.IADD R38, R47, 0x1, R39 ;  /* 0x000000012f267824 */ /* 0x000fc400078e0227 */
[--C-:B------:R-:W-:Y:S02]  /*2dd0*/  IMAD R31, R34, 0x8, R25.reuse ;  /* 0x00000008221f7824 */ /* 0x100fe400078e0219 */
[--C-:B0-----:R-:W-:Y:S02]  /*2de0*/  IMAD R33, R36, 0x8, R25.reuse ;  /* 0x0000000824217824 */ /* 0x101fe400078e0219 */
[--C-:B------:R-:W-:Y:S02]  /*2df0*/  IMAD R35, R38, 0x8, R25.reuse ;  /* 0x0000000826237824 */ /* 0x100fe400078e0219 */
[----:B-1----:R-:W-:Y:S02]  /*2e00*/  IMAD.IADD R40, R27, 0x1, R24 ;  /* 0x000000011b287824 */ /* 0x002fe400078e0218 */
[--C-:B------:R-:W-:Y:S01]  /*2e10*/  IMAD R27, R32, 0x8, R25.reuse ;  /* 0x00000008201b7824 */ /* 0x100fe200078e0219 */
[----:B------:R0:W-:Y:S01]  /*2e20*/  STS.64 [R29+-0x8], R18 ;  /* 0xfffff8121d007388 */ /* 0x0001e20000000a00 */
[----:B------:R-:W-:-:S03]  /*2e30*/  IMAD R37, R40, 0x8, R25 ;  /* 0x0000000828257824 */ /* 0x000fc600078e0219 */
[----:B------:R1:W-:Y:S04]  /*2e40*/  STS.64 [R27+-0x8], R14 ;  /* 0xfffff80e1b007388 */ /* 0x0003e80000000a00 */
[----:B------:R1:W-:Y:S04]  /*2e50*/  STS.64 [R31+-0x8], R12 ;  /* 0xfffff80c1f007388 */ /* 0x0003e80000000a00 */
[----:B------:R1:W-:Y:S01]  /*2e60*/  STS.64 [R33+-0x8], R10 ;  /* 0xfffff80a21007388 */ /* 0x0003e20000000a00 */
[----:B0-----:R-:W-:Y:S01]  /*2e70*/  IMAD R29, R5, 0x8, R25 ;  /* 0x00000008051d7824 */ /* 0x001fe200078e0219 */
[----:B------:R-:W-:-:S02]  /*2e80*/  SHF.R.S32.HI R19, RZ, 0x1f, R42 ;  /* 0x0000001fff137819 */ /* 0x000fc4000001142a */
[----:B------:R1:W-:Y:S04]  /*2e90*/  STS.64 [R35+-0x8], R8 ;  /* 0xfffff80823007388 */ /* 0x0003e80000000a00 */
[----:B------:R1:W-:Y:S01]  /*2ea0*/  STS.64 [R37+-0x8], R6 ;  /* 0xfffff80625007388 */ /* 0x0003e20000000a00 */
[----:B------:R-:W-:Y:S05]  /*2eb0*/  @P0 BRA `(.L_x_248) ;  /* 0x0000000000a00947 */ /* 0x000fea0003800000 */
[----:B------:R-:W2:Y:S01]  /*2ec0*/  LDG.E.64 R20, desc[UR8][R20.64] ;  /* 0x0000000814147981 */ /* 0x000ea2000c1e1b00 */
[----:B-1----:R-:W-:Y:S01]  /*2ed0*/  IMAD.MOV.U32 R8, RZ, RZ, R23 ;  /* 0x000000ffff087224 */ /* 0x002fe200078e0017 */
[----:B--2---:R-:W-:-:S05]  /*2ee0*/  IADD3 R6, P0, PT, -R42, R20, RZ ;  /* 0x000000142a067210 */ /* 0x004fca0007f1e1ff */
[----:B------:R-:W-:Y:S01]  /*2ef0*/  IMAD.X R7, R21, 0x1, ~R19, P0 ;  /* 0x0000000115077824 */ /* 0x000fe200000e0e13 */
[----:B------:R-:W-:-:S04]  /*2f00*/  ISETP.GE.AND P0, PT, R0, 0x1, PT ;  /* 0x000000010000780c */ /* 0x000fc80003f06270 */
[----:B------:R0:W-:Y:S09]  /*2f10*/  STS.64 [R29+0x9000], R6 ;  /* 0x009000061d007388 */ /* 0x0001f20000000a00 */
[----:B------:R-:W-:Y:S05]  /*2f20*/  @!P0 BRA `(.L_x_249) ;  /* 0x00000000006c8947 */ /* 0x000fea0003800000 */
[----:B------:R-:W-:Y:S01]  /*2f30*/  BSSY B0, `(.L_x_250) ;  /* 0x0000019000007945 */ /* 0x000fe20003800000 */
[----:B------:R-:W-:Y:S02]  /*2f40*/  IMAD.MOV.U32 R9, RZ, RZ, -0x1 ;  /* 0xffffffffff097424 */ /* 0x000fe400078e00ff */
[----:B------:R-:W-:Y:S02]  /*2f50*/  IMAD.MOV.U32 R10, RZ, RZ, R0 ;  /* 0x000000ffff0a7224 */ /* 0x000fe400078e0000 */
[----:B------:R-:W-:-:S07]  /*2f60*/  IMAD.MOV.U32 R8, RZ, RZ, R23 ;  /* 0x000000ffff087224 */ /* 0x000fce00078e0017 */
.L_x_254:
[----:B0-----:R-:W0:Y:S01]  /*2f70*/  LDC.64 R6, c[0x0][0x380] ;  /* 0x0000e000ff067b82 */ /* 0x001e220000000a00 */
[----:B------:R-:W-:Y:S01]  /*2f80*/  VIADD R13, R10, 0xffffffff ;  /* 0xffffffff0a0d7836 */ /* 0x000fe20000000000 */
[----:B------:R-:W-:Y:S03]  /*2f90*/  BSSY B2, `(.L_x_251) ;  /* 0x0000008000027945 */ /* 0x000fe60003800000 */
[----:B------:R-:W-:-:S04]  /*2fa0*/  IMAD R11, R13, 0x100, R5 ;  /* 0x000001000d0b7824 */ /* 0x000fc800078e0205 */
[----:B0-----:R-:W-:-:S07]  /*2fb0*/  IMAD.WIDE R6, R11, 0x4, R6 ;  /* 0x000000040b067825 */ /* 0x001fce00078e0206 */
.L_x_252:
[----:B------:R-:W-:Y:S05]  /*2fc0*/  YIELD ;  /* 0x0000000000007946 */ /* 0x000fea0003800000 */
[----:B------:R0:W-:Y:S06]  /*2fd0*/  MEMBAR.SC.CTA ;  /* 0x0000000000007992 */ /* 0x0001ec0000000000 */
[----:B0-----:R-:W2:Y:S02]  /*2fe0*/  LDG.E.STRONG.SYS R11, desc[UR8][R6.64] ;  /* 0x00000008060b7981 */ /* 0x001ea4000c1f5900 */
[----:B--2---:R-:W-:-:S13]  /*2ff0*/  ISETP.NE.AND P0, PT, R11, RZ, PT ;  /* 0x000000ff0b00720c */ /* 0x004fda0003f05270 */
[----:B------:R-:W-:Y:S05]  /*3000*/  @!P0 BRA `(.L_x_252) ;  /* 0xfffffffc00ec8947 */ /* 0x000fea000383ffff */
[----:B------:R-:W-:Y:S05]  /*3010*/  BSYNC B2 ;  /* 0x0000000000027941 */ /* 0x000fea0003800000 */
.L_x_251:
[----:B------:R-:W-:Y:S01]  /*3020*/  BSSY.RECONVERGENT B2, `(.L_x_253) ;  /* 0x0000006000027945 */ /* 0x000fe20003800200 */
[C---:B------:R-:W-:Y:S02]  /*3030*/  ISETP.GT.AND P0, PT, R11.reuse, -0x1, PT ;  /* 0xffffffff0b00780c */ /* 0x040fe40003f04270 */
[----:B------:R-:W-:Y:S01]  /*3040*/  LOP3.LUT R11, R11, 0x3fffffff, RZ, 0xc0, !PT ;  /* 0x3fffffff0b0b7812 */ /* 0x000fe200078ec0ff */
[----:B------:R-:W-:Y:S05]  /*3050*/  WARPSYNC.EXCLUSIVE R9 ;  /* 0x0000000009007348 */ /* 0x000fea0003a00000 */
[----:B------:R-:W-:-:S05]  /*3060*/  IMAD.IADD R8, R11, 0x1, R8 ;  /* 0x000000010b087824 */ /* 0x000fca00078e0208 */
[----:B------:R-:W-:-:S07]  /*3070*/  VOTE.ANY R9, PT, P0 ;  /* 0x0000000000097806 */ /* 0x000fce00000e0100 */
[----:B------:R-:W-:Y:S05]  /*3080*/  BSYNC.RECONVERGENT B2 ;  /* 0x0000000000027941 */ /* 0x000fea0003800200 */
.L_x_253:
[----:B------:R-:W-:Y:S01]  /*3090*/  ISETP.GT.U32.AND P1, PT, R10, 0x1, PT ;  /* 0x000000010a00780c */ /* 0x000fe20003f24070 */
[----:B------:R-:W-:-:S12]  /*30a0*/  IMAD.MOV.U32 R10, RZ, RZ, R13 ;  /* 0x000000ffff0a7224 */ /* 0x000fd800078e000d */
[----:B------:R-:W-:Y:S05]  /*30b0*/  @P0 BRA P1, `(.L_x_254) ;  /* 0xfffffffc00ac0947 */ /* 0x000fea000083ffff */
[----:B------:R-:W-:Y:S05]  /*30c0*/  BSYNC B0 ;  /* 0x0000000000007941 */ /* 0x000fea0003800000 */
.L_x_250:
[----:B------:R1:W2:Y:S02]  /*30d0*/  LDS.64 R6, [R29+0x9000] ;  /* 0x009000001d067984 */ /* 0x0002a40000000a00 */
.L_x_249:
[C---:B------:R-:W-:Y:S01]  /*30e0*/  IMAD.IADD R11, R8.reuse, 0x1, -R23 ;  /* 0x00000001080b7824 */ /* 0x040fe200078e0a17 */
[----:B------:R-:W-:-:S04]  /*30f0*/  LOP3.LUT R9, R8, 0x80000000, RZ, 0xfc, !PT ;  /* 0x8000000008097812 */ /* 0x000fc800078efcff */
[C---:B0-2---:R-:W-:Y:S01]  /*3100*/  IADD3 R6, P0, PT, R11.reuse, R6, RZ ;  /* 0x000000060b067210 */ /* 0x045fe20007f1e0ff */
[----:B------:R0:W-:Y:S03]  /*3110*/  STG.E.STRONG.SYS desc[UR8][R16.64], R9 ;  /* 0x0000000910007986 */ /* 0x0001e6000c115908 */
[----:B------:R-:W-:-:S05]  /*3120*/  LEA.HI.X.SX32 R7, R11, R7, 0x1, P0 ;  /* 0x000000070b077211 */ /* 0x000fca00000f0eff */
[----:B------:R0:W-:Y:S04]  /*3130*/  STS.64 [R29+0x9000], R6 ;  /* 0x009000061d007388 */ /* 0x0001e80000000a00 */
.L_x_248:
[----:B------:R-:W-:Y:S05]  /*3140*/  BSYNC B1 ;  /* 0x0000000000017941 */ /* 0x000fea0003800000 */
.L_x_247:
        /* <DEDUP_REMOVED lines=11> */
[----:B0-----:R-:W-:-:S04]  /*3200*/  IADD3 R42, P0, P1, R8, R42, R23 ;  /* 0x0000002a082a7210 */ /* 0x001fc8000791e017 */
[----:B------:R-:W-:-:S05]  /*3210*/  IADD3.X R43, PT, PT, R9, R19, R10, P0, P1 ;  /* 0x00000013092b7210 */ /* 0x000fca00007e240a */
[----:B------:R0:W-:Y:S04]  /*3220*/  STG.E.64 desc[UR8][R6.64], R42 ;  /* 0x0000002a06007986 */ /* 0x0001e8000c101b08 */
.L_x_255:
        /* <DEDUP_REMOVED lines=73> */
.L_x_256:
[----:B------:R-:W-:Y:S01]  /*36c0*/  IMAD R9, R0, -0x900, R31 ;  /* 0xfffff70000097824 */ /* 0x000fe200078e021f */
[----:B------:R-:W-:Y:S01]  /*36d0*/  BSSY.RECONVERGENT B0, `(.L_x_258) ;  /* 0x0000019000007945 */ /* 0x000fe20003800200 */
[C---:B0-----:R-:W-:Y:S02]  /*36e0*/  VIADD R6, R5.reuse, 0x180 ;  /* 0x0000018005067836 */ /* 0x041fe40000000000 */
[C---:B------:R-:W-:Y:S01]  /*36f0*/  VIADD R7, R5.reuse, 0x300 ;  /* 0x0000030005077836 */ /* 0x040fe20000000000 */
[CC--:B------:R-:W-:Y:S01]  /*3700*/  ISETP.GE.AND P6, PT, R5.reuse, R9.reuse, PT ;  /* 0x000000090500720c */ /* 0x0c0fe20003fc6270 */
[C---:B------:R-:W-:Y:S01]  /*3710*/  VIADD R8, R5.reuse, 0x480 ;  /* 0x0000048005087836 */ /* 0x040fe20000000000 */
[-C--:B------:R-:W-:Y:S01]  /*3720*/  ISETP.GE.AND P1, PT, R6, R9.reuse, PT ;  /* 0x000000090600720c */ /* 0x080fe20003f26270 */
[----:B------:R-:W-:Y:S01]  /*3730*/  VIADD R6, R5, 0x600 ;  /* 0x0000060005067836 */ /* 0x000fe20000000000 */
[-C--:B------:R-:W-:Y:S01]  /*3740*/  ISETP.GE.AND P2, PT, R7, R9.reuse, PT ;  /* 0x000000090700720c */ /* 0x080fe20003f46270 */
[----:B------:R-:W-:Y:S01]  /*3750*/  VIADD R7, R5, 0x780 ;  /* 0x0000078005077836 */ /* 0x000fe20000000000 */
[----:B------:R-:W-:-:S02]  /*3760*/  ISETP.GE.AND P3, PT, R8, R9, PT ;  /* 0x000000090800720c */ /* 0x000fc40003f66270 */
[-C--:B------:R-:W-:Y:S02]  /*3770*/  ISETP.GE.AND P4, PT, R6, R9.reuse, PT ;  /* 0x000000090600720c */ /* 0x080fe40003f86270 */
        /* <DEDUP_REMOVED lines=14> */
.L_x_259:
[----:B------:R-:W-:Y:S05]  /*3860*/  BSYNC.RECONVERGENT B0 ;  /* 0x0000000000007941 */ /* 0x000fea0003800200 */
.L_x_258:
[----:B------:R-:W-:Y:S01]  /*3870*/  NOP ;  /* 0x0000000000007918 */ /* 0x000fe20000000000 */
[----:B------:R-:W-:Y:S04]  /*3880*/  BSSY.RECONVERGENT B0, `(.L_x_260) ;  /* 0x000000e000007945 */ /* 0x000fe80003800200 */
[----:B------:R-:W-:Y:S05]  /*3890*/  @P1 BRA `(.L_x_261) ;  /* 0x0000000000301947 */ /* 0x000fea0003800000 */
        /* <DEDUP_REMOVED lines=12> */
.L_x_261:
[----:B------:R-:W-:Y:S05]  /*3960*/  BSYNC.RECONVERGENT B0 ;  /* 0x0000000000007941 */ /* 0x000fea0003800200 */
.L_x_260:
[----:B------:R-:W-:Y:S01]  /*3970*/  NOP ;  /* 0x0000000000007918 */ /* 0x000fe20000000000 */
[----:B------:R-:W-:Y:S04]  /*3980*/  BSSY.RECONVERGENT B0, `(.L_x_262) ;  /* 0x000000e000007945 */ /* 0x000fe80003800200 */
[----:B------:R-:W-:Y:S05]  /*3990*/  @P2 BRA `(.L_x_263) ;  /* 0x0000000000302947 */ /* 0x000fea0003800000 */
        /* <DEDUP_REMOVED lines=12> */
.L_x_263:
[----:B------:R-:W-:Y:S05]  /*3a60*/  BSYNC.RECONVERGENT B0 ;  /* 0x0000000000007941 */ /* 0x000fea0003800200 */
.L_x_262:
[----:B------:R-:W-:Y:S01]  /*3a70*/  NOP ;  /* 0x0000000000007918 */ /* 0x000fe20000000000 */
[----:B------:R-:W-:Y:S04]  /*3a80*/  BSSY.RECONVERGENT B0, `(.L_x_264) ;  /* 0x000000e000007945 */ /* 0x000fe80003800200 */
[----:B------:R-:W-:Y:S05]  /*3a90*/  @P3 BRA `(.L_x_265) ;  /* 0x0000000000303947 */ /* 0x000fea0003800000 */
        /* <DEDUP_REMOVED lines=12> */
.L_x_265:
[----:B------:R-:W-:Y:S05]  /*3b60*/  BSYNC.RECONVERGENT B0 ;  /* 0x0000000000007941 */ /* 0x000fea0003800200 */
.L_x_264:
[----:B------:R-:W-:Y:S01]  /*3b70*/  NOP ;  /* 0x0000000000007918 */ /* 0x000fe20000000000 */
[----:B------:R-:W-:Y:S04]  /*3b80*/  BSSY.RECONVERGENT B0, `(.L_x_266) ;  /* 0x000000e000007945 */ /* 0x000fe80003800200 */
[----:B------:R-:W-:Y:S05]  /*3b90*/  @P4 BRA `(.L_x_267) ;  /* 0x0000000000304947 */ /* 0x000fea0003800000 */
        /* <DEDUP_REMOVED lines=12> */
.L_x_267:
[----:B------:R-:W-:Y:S05]  /*3c60*/  BSYNC.RECONVERGENT B0 ;  /* 0x0000000000007941 */ /* 0x000fea0003800200 */
.L_x_266:
        /* <DEDUP_REMOVED lines=15> */
.L_x_269:
[----:B------:R-:W-:Y:S05]  /*3d60*/  BSYNC.RECONVERGENT B0 ;  /* 0x0000000000007941 */ /* 0x000fea0003800200 */
.L_x_268:
[----:B------:R-:W-:Y:S01]  /*3d70*/  NOP ;  /* 0x0000000000007918 */ /* 0x000fe20000000000 */
.L_x_257:
[----:B------:R0:W5:Y:S01]  /*3d80*/  @!P0 LDG.E.128 R24, desc[UR8][R2.64] ;  /* 0x0000000802188981 */ /* 0x000162000c1e1d00 */
[----:B------:R-:W0:Y:S03]  /*3d90*/  LDCU UR5, c[0x0][0x3c4] ;  /* 0x00007880ff0577ac */ /* 0x000e260008000800 */
[----:B------:R0:W5:Y:S04]  /*3da0*/  @!P0 LDG.E.128 R20, desc[UR8][R2.64+0x200] ;  /* 0x0002000802148981 */ /* 0x000168000c1e1d00 */
[----:B------:R0:W5:Y:S04]  /*3db0*/  @!P0 LDG.E.128 R16, desc[UR8][R2.64+0x400] ;  /* 0x0004000802108981 */ /* 0x000168000c1e1d00 */
[----:B------:R0:W5:Y:S04]  /*3dc0*/  @!P0 LDG.E.128 R12, desc[UR8][R2.64+0x600] ;  /* 0x00060008020c8981 */ /* 0x000168000c1e1d00 */
[----:B01234-:R0:W5:Y:S04]  /*3dd0*/  @!P0 LDG.E.128 R8, desc[UR8][R2.64+0x800] ;  /* 0x0008000802088981 */ /* 0x01f168000c1e1d00 */
[----:B------:R0:W5:Y:S04]  /*3de0*/  @!P0 LDG.E.128 R4, desc[UR8][R2.64+0xa00] ;  /* 0x000a000802048981 */ /* 0x000168000c1e1d00 */
[----:B------:R-:W1:Y:S04]  /*3df0*/  LDS.64 R42, [R29] ;  /* 0x000000001d2a7984 */ /* 0x000e680000000a00 */
[----:B------:R-:W2:Y:S04]  /*3e00*/  LDS.64 R44, [R29+0xc00] ;  /* 0x000c00001d2c7984 */ /* 0x000ea80000000a00 */
[----:B------:R-:W3:Y:S04]  /*3e10*/  LDS.64 R46, [R29+0x1800] ;  /* 0x001800001d2e7984 */ /* 0x000ee80000000a00 */
[----:B------:R-:W4:Y:S04]  /*3e20*/  LDS.64 R48, [R29+0x2400] ;  /* 0x002400001d307984 */ /* 0x000f280000000a00 */
[----:B------:R-:W0:Y:S04]  /*3e30*/  LDS.64 R50, [R29+0x3000] ;  /* 0x003000001d327984 */ /* 0x000e280000000a00 */
[----:B------:R-:W0:Y:S01]  /*3e40*/  LDS.64 R52, [R29+0x3c00] ;  /* 0x003c00001d347984 */ /* 0x000e220000000a00 */
[----:B-1----:R-:W-:-:S02]  /*3e50*/  SHF.R.U64 R41, R42, UR5, R43 ;  /* 0x000000052a297c19 */ /* 0x002fc4000800122b */
[----:B--2---:R-:W-:Y:S02]  /*3e60*/  SHF.R.U64 R39, R44, UR5, R45 ;  /* 0x000000052c277c19 */ /* 0x004fe4000800122d */
[----:B------:R-:W-:Y:S02]  /*3e70*/  LOP3.LUT R41, R41, UR4, RZ, 0x30, !PT ;  /* 0x0000000429297c12 */ /* 0x000fe4000f8e30ff */
[----:B---3--:R-:W-:Y:S02]  /*3e80*/  SHF.R.U64 R37, R46, UR5, R47 ;  /* 0x000000052e257c19 */ /* 0x008fe4000800122f */
[----:B------:R-:W-:Y:S02]  /*3e90*/  LOP3.LUT R39, R39, UR4, RZ, 0x30, !PT ;  /* 0x0000000427277c12 */ /* 0x000fe4000f8e30ff */
[----:B----4-:R-:W-:Y:S02]  /*3ea0*/  SHF.R.U64 R35, R48, UR5, R49 ;  /* 0x0000000530237c19 */ /* 0x010fe40008001231 */
[----:B------:R-:W-:-:S02]  /*3eb0*/  LOP3.LUT R37, R37, UR4, RZ, 0x30, !PT ;  /* 0x0000000425257c12 */ /* 0x000fc4000f8e30ff */
[----:B0-----:R-:W-:Y:S02]  /*3ec0*/  SHF.R.U64 R33, R50, UR5, R51 ;  /* 0x0000000532217c19 */ /* 0x001fe40008001233 */
[----:B------:R-:W-:Y:S02]  /*3ed0*/  LOP3.LUT R35, R35, UR4, RZ, 0x30, !PT ;  /* 0x0000000423237c12 */ /* 0x000fe4000f8e30ff */
[----:B------:R-:W-:Y:S02]  /*3ee0*/  SHF.R.U64 R52, R52, UR5, R53 ;  /* 0x0000000534347c19 */ /* 0x000fe40008001235 */
[----:B------:R-:W-:Y:S02]  /*3ef0*/  LOP3.LUT R33, R33, UR4, RZ, 0x30, !PT ;  /* 0x0000000421217c12 */ /* 0x000fe4000f8e30ff */
[----:B------:R-:W-:Y:S01]  /*3f00*/  LOP3.LUT R29, R52, UR4, RZ, 0x30, !PT ;  /* 0x00000004341d7c12 */ /* 0x000fe2000f8e30ff */
[----:B------:R-:W-:Y:S06]  /*3f10*/  @!P0 BRA `(.L_x_270) ;  /* 0x0000000000488947 */ /* 0x000fec0003800000 */
        /* <DEDUP_REMOVED lines=12> */
[----:B-----5:R0:W5:Y:S04]  /*3fe0*/  @!P1 LDG.E.128 R24, desc[UR8][R2.64] ;  /* 0x0000000802189981 */ /* 0x020168000c1e1d00 */
[----:B------:R0:W5:Y:S04]  /*3ff0*/  @!P2 LDG.E.128 R20, desc[UR8][R2.64+0x200] ;  /* 0x000200080214a981 */ /* 0x000168000c1e1d00 */
[----:B------:R0:W5:Y:S04]  /*4000*/  @!P3 LDG.E.128 R16, desc[UR8][R2.64+0x400] ;  /* 0x000400080210b981 */ /* 0x000168000c1e1d00 */
[----:B------:R0:W5:Y:S04]  /*4010*/  @!P4 LDG.E.128 R12, desc[UR8][R2.64+0x600] ;  /* 0x00060008020cc981 */ /* 0x000168000c1e1d00 */
[----:B------:R0:W5:Y:S04]  /*4020*/  @!P5 LDG.E.128 R8, desc[UR8][R2.64+0x800] ;  /* 0x000800080208d981 */ /* 0x000168000c1e1d00 */
[----:B------:R0:W5:Y:S02]  /*4030*/  @!P6 LDG.E.128 R4, desc[UR8][R2.64+0xa00] ;  /* 0x000a00080204e981 */ /* 0x000164000c1e1d00 */
.L_x_270:
[----:B------:R-:W1:Y:S08]  /*4040*/  S2UR UR5, SR_CgaCtaId ;  /* 0x00000000000579c3 */ /* 0x000e700000008800 */
[----:B------:R-:W-:Y:S06]  /*4050*/  BAR.SYNC.DEFER_BLOCKING 0x0 ;  /* 0x0000000000007b1d */ /* 0x000fec0000010000 */
[----:B------:R-:W-:Y:S01]  /*4060*/  UMOV UR4, 0x400 ;  /* 0x0000040000047882 */ /* 0x000fe20000000000 */
[----:B0-----:R-:W0:Y:S01]  /*4070*/  S2R R2, SR_TID.X ;  /* 0x0000000000027919 */ /* 0x001e220000002100 */
[----:B-1----:R-:W-:-:S06]  /*4080*/  ULEA UR4, UR5, UR4, 0x18 ;  /* 0x0000000405047291 */ /* 0x002fcc000f8ec0ff */
[----:B------:R-:W-:Y:S02]  /*4090*/  LEA R43, R30, UR4, 0x3 ;  /* 0x000000041e2b7c11 */ /* 0x000fe4000f8e18ff */
[----:B------:R-:W-:Y:S02]  /*40a0*/  LEA R45, R32, UR4, 0x3 ;  /* 0x00000004202d7c11 */ /* 0x000fe4000f8e18ff */
[----:B------:R-:W-:Y:S01]  /*40b0*/  LEA R47, R34, UR4, 0x3 ;  /* 0x00000004222f7c11 */ /* 0x000fe2000f8e18ff */
[----:B------:R-:W-:Y:S01]  /*40c0*/  IMAD R43, R30, 0x8, R43 ;  /* 0x000000081e2b7824 */ /* 0x000fe200078e022b */
[----:B------:R-:W-:Y:S01]  /*40d0*/  LEA R49, R36, UR4, 0x3 ;  /* 0x0000000424317c11 */ /* 0x000fe2000f8e18ff */
[----:B------:R-:W-:Y:S01]  /*40e0*/  IMAD R45, R32, 0x8, R45 ;  /* 0x00000008202d7824 */ /* 0x000fe200078e022d */
[----:B------:R-:W-:Y:S01]  /*40f0*/  LEA R51, R38, UR4, 0x3 ;  /* 0x0000000426337c11 */ /* 0x000fe2000f8e18ff */
[----:B------:R-:W-:Y:S01]  /*4100*/  IMAD R47, R34, 0x8, R47 ;  /* 0x00000008222f7824 */ /* 0x000fe200078e022f */
[----:B------:R-:W-:Y:S01]  /*4110*/  LEA R53, R40, UR4, 0x3 ;  /* 0x0000000428357c11 */ /* 0x000fe2000f8e18ff */
[----:B------:R-:W-:Y:S01]  /*4120*/  IMAD R49, R36, 0x8, R49 ;  /* 0x0000000824317824 */ /* 0x000fe200078e0231 */
[----:B-----5:R1:W-:Y:S01]  /*4130*/  STS.128 [R43+-0x10], R24 ;  /* 0xfffff0182b007388 */ /* 0x0203e20000000c00 */
[----:B------:R-:W-:Y:S01]  /*4140*/  IMAD R51, R38, 0x8, R51 ;  /* 0x0000000826337824 */ /* 0x000fe200078e0233 */
[----:B0-----:R-:W-:Y:S01]  /*4150*/  LEA R3, R2, UR4, 0x3 ;  /* 0x0000000402037c11 */ /* 0x001fe2000f8e18ff */
[----:B------:R-:W-:Y:S01]  /*4160*/  IMAD R53, R40, 0x8, R53 ;  /* 0x0000000828357824 */ /* 0x000fe200078e0235 */
[----:B------:R1:W-:Y:S04]  /*4170*/  STS.128 [R45+-0x10], R20 ;  /* 0xfffff0142d007388 */ /* 0x0003e80000000c00 */
[----:B------:R1:W-:Y:S04]  /*4180*/  STS.128 [R47+-0x10], R16 ;  /* 0xfffff0102f007388 */ /* 0x0003e80000000c00 */
[----:B------:R1:W-:Y:S04]  /*4190*/  STS.128 [R49+-0x10], R12 ;  /* 0xfffff00c31007388 */ /* 0x0003e80000000c00 */
[----:B------:R1:W-:Y:S04]  /*41a0*/  STS.128 [R51+-0x10], R8 ;  /* 0xfffff00833007388 */ /* 0x0003e80000000c00 */
[----:B------:R1:W-:Y:S01]  /*41b0*/  STS.128 [R53+-0x10], R4 ;  /* 0xfffff00435007388 */ /* 0x0003e20000000c00 */
[----:B------:R-:W-:Y:S06]  /*41c0*/  BAR.SYNC.DEFER_BLOCKING 0x0 ;  /* 0x0000000000007b1d */ /* 0x000fec0000010000 */
[----:B------:R-:W-:Y:S05]  /*41d0*/  @P0 BRA `(.L_x_271) ;  /* 0x0000000000e40947 */ /* 0x000fea0003800000 */
[----:B-1----:R-:W-:Y:S01]  /*41e0*/  LEA R8, R41, UR4, 0x3 ;  /* 0x0000000429087c11 */ /* 0x002fe2000f8e18ff */
[----:B------:R-:W-:Y:S01]  /*41f0*/  IMAD R0, R2, 0x8, R3 ;  /* 0x0000000802007824 */ /* 0x000fe200078e0203 */
[----:B------:R-:W0:Y:S01]  /*4200*/  LDCU.64 UR6, c[0x0][0x3b0] ;  /* 0x00007600ff0677ac */ /* 0x000e220008000a00 */
[----:B------:R-:W-:Y:S02]  /*4210*/  LEA R39, R39, UR4, 0x3 ;  /* 0x0000000427277c11 */ /* 0x000fe4000f8e18ff */
[----:B------:R-:W-:Y:S01]  /*4220*/  LEA R37, R37, UR4, 0x3 ;  /* 0x0000000425257c11 */ /* 0x000fe2000f8e18ff */
[----:B------:R-:W1:Y:S01]  /*4230*/  LDS.64 R8, [R8+0x9000] ;  /* 0x0090000008087984 */ /* 0x000e620000000a00 */
[----:B------:R-:W-:Y:S02]  /*4240*/  LEA R35, R35, UR4, 0x3 ;  /* 0x0000000423237c11 */ /* 0x000fe4000f8e18ff */
[----:B------:R-:W-:Y:S01]  /*4250*/  LEA R33, R33, UR4, 0x3 ;  /* 0x0000000421217c11 */ /* 0x000fe2000f8e18ff */
[----:B------:R-:W2:Y:S01]  /*4260*/  LDS.128 R4, [R0] ;  /* 0x0000000000047984 */ /* 0x000ea20000000c00 */
[----:B-1----:R-:W-:-:S05]  /*4270*/  IADD3 R3, P0, PT, R8, R2, RZ ;  /* 0x0000000208037210 */ /* 0x002fca0007f1e0ff */
[----:B------:R-:W-:Y:S01]  /*4280*/  IMAD.X R10, RZ, RZ, R9, P0 ;  /* 0x000000ffff0a7224 */ /* 0x000fe200000e0609 */
[----:B0-----:R-:W-:-:S04]  /*4290*/  LEA R14, P0, R3, UR6, 0x4 ;  /* 0x00000006030e7c11 */ /* 0x001fc8000f8020ff */
[----:B------:R-:W-:-:S05]  /*42a0*/  LEA.HI.X R15, R3, UR7, R10, 0x4, P0 ;  /* 0x00000007030f7c11 */ /* 0x000fca00080f240a */
[----:B--2---:R-:W-:Y:S01]  /*42b0*/  STG.E.128 desc[UR8][R14.64], R4 ;  /* 0x000000040e007986 */ /* 0x004fe2000c101d08 */
[----:B------:R-:W-:-:S03]  /*42c0*/  NOP ;  /* 0x0000000000007918 */ /* 0x000fc60000000000 */
[----:B------:R-:W0:Y:S04]  /*42d0*/  LDS.64 R12, [R39+0x9000] ;  /* 0x00900000270c7984 */ /* 0x000e280000000a00 */
[----:B------:R-:W1:Y:S01]  /*42e0*/  LDS.128 R8, [R0+0x1800] ;  /* 0x0018000000087984 */ /* 0x000e620000000c00 */
[----:B0-----:R-:W-:-:S05]  /*42f0*/  IADD3 R3, P0, PT, R12, R2, RZ ;  /* 0x000000020c037210 */ /* 0x001fca0007f1e0ff */
[----:B------:R-:W-:Y:S01]  /*4300*/  IMAD.X R12, RZ, RZ, R13, P0 ;  /* 0x000000ffff0c7224 */ /* 0x000fe200000e060d */
[----:B------:R-:W-:-:S04]  /*4310*/  LEA R16, P0, R3, UR6, 0x4 ;  /* 0x0000000603107c11 */ /* 0x000fc8000f8020ff */
[----:B------:R-:W-:-:S05]  /*4320*/  LEA.HI.X R17, R3, UR7, R12, 0x4, P0 ;  /* 0x0000000703117c11 */ /* 0x000fca00080f240c */
[----:B-1----:R-:W-:Y:S01]  /*4330*/  STG.E.128 desc[UR8][R16.64+0x1800], R8 ;  /* 0x0018000810007986 */ /* 0x002fe2000c101d08 */
        /* <DEDUP_REMOVED lines=22> */
[----:B------:R-:W-:Y:S02]  /*44a0*/  LEA.HI.X R15, R3, UR7, R12, 0x4, P0 ;  /* 0x00000007030f7c11 */ /* 0x000fe400080f240c */
[----:B------:R-:W-:-:S03]  /*44b0*/  LEA R12, R29, UR4, 0x3 ;  /* 0x000000041d0c7c11 */ /* 0x000fc6000f8e18ff */
        /* <DEDUP_REMOVED lines=9> */
[----:B------:R-:W-:Y:S01]  /*4550*/  NOP ;  /* 0x0000000000007918 */ /* 0x000fe20000000000 */
[----:B------:R-:W-:Y:S05]  /*4560*/  EXIT ;  /* 0x000000000000794d */ /* 0x000fea0003800000 */
.L_x_271:
[----:B------:R-:W-:Y:S01]  /*4570*/  IMAD R31, R0, -0x900, R31 ;  /* 0xfffff700001f7824 */ /* 0x000fe200078e021f */
[----:B------:R-:W-:Y:S01]  /*4580*/  BSSY.RECONVERGENT B0, `(.L_x_272) ;  /* 0x0000017000007945 */ /* 0x000fe20003800200 */
[C---:B------:R-:W-:Y:S01]  /*4590*/  VIADD R0, R2.reuse, 0x180 ;  /* 0x0000018002007836 */ /* 0x040fe20000000000 */
[----:B------:R-:W-:Y:S01]  /*45a0*/  LEA R41, R41, UR4, 0x3 ;  /* 0x0000000429297c11 */ /* 0x000fe2000f8e18ff */
[C---:B-1----:R-:W-:Y:S01]  /*45b0*/  VIADD R4, R2.reuse, 0x300 ;  /* 0x0000030002047836 */ /* 0x042fe20000000000 */
        /* <DEDUP_REMOVED lines=10> */
[----:B------:R-:W0:Y:S01]  /*4660*/  LDS.64 R4, [R41+0x9000] ;  /* 0x0090000029047984 */ /* 0x000e220000000a00 */
[----:B------:R-:W-:Y:S01]  /*4670*/  IMAD R8, R2, 0x8, R3 ;  /* 0x0000000802087824 */ /* 0x000fe200078e0203 */
[----:B------:R-:W1:Y:S05]  /*4680*/  LDCU.64 UR6, c[0x0][0x3b0] ;  /* 0x00007600ff0677ac */ /* 0x000e6a0008000a00 */
[----:B------:R-:W2:Y:S01]  /*4690*/  LDS.128 R8, [R8] ;  /* 0x0000000008087984 */ /* 0x000ea20000000c00 */
[----:B0-----:R-:W-:-:S05]  /*46a0*/  IADD3 R0, P5, PT, R4, R2, RZ ;  /* 0x0000000204007210 */ /* 0x001fca0007fbe0ff */
[----:B------:R-:W-:Y:S01]  /*46b0*/  IMAD.X R5, RZ, RZ, R5, P5 ;  /* 0x000000ffff057224 */ /* 0x000fe200028e0605 */
[----:B-1----:R-:W-:-:S04]  /*46c0*/  LEA R4, P5, R0, UR6, 0x4 ;  /* 0x0000000600047c11 */ /* 0x002fc8000f8a20ff */
[----:B------:R-:W-:-:S05]  /*46d0*/  LEA.HI.X R5, R0, UR7, R5, 0x4, P5 ;  /* 0x0000000700057c11 */ /* 0x000fca000a8f2405 */
[----:B--2---:R0:W-:Y:S04]  /*46e0*/  STG.E.128 desc[UR8][R4.64], R8 ;  /* 0x0000000804007986 */ /* 0x0041e8000c101d08 */
.L_x_273:
[----:B------:R-:W-:Y:S05]  /*46f0*/  BSYNC.RECONVERGENT B0 ;  /* 0x0000000000007941 */ /* 0x000fea0003800200 */
.L_x_272:
[----:B------:R-:W-:Y:S01]  /*4700*/  NOP ;  /* 0x0000000000007918 */ /* 0x000fe20000000000 */
[----:B------:R-:W-:Y:S01]  /*4710*/  BSSY.RECONVERGENT B0, `(.L_x_274) ;  /* 0x000000c000007945 */ /* 0x000fe20003800200 */
[----:B------:R-:W-:-:S03]  /*4720*/  LEA R39, R39, UR4, 0x3 ;  /* 0x0000000427277c11 */ /* 0x000fc6000f8e18ff */
[----:B------:R-:W-:Y:S05]  /*4730*/  @P4 BRA `(.L_x_275) ;  /* 0x0000000000244947 */ /* 0x000fea0003800000 */
[----:B0-----:R-:W0:Y:S01]  /*4740*/  LDS.64 R4, [R39+0x9000] ;  /* 0x0090000027047984 */ /* 0x001e220000000a00 */
[----:B------:R-:W-:Y:S01]  /*4750*/  IMAD R8, R2, 0x8, R3 ;  /* 0x0000000802087824 */ /* 0x000fe200078e0203 */
[----:B------:R-:W1:Y:S05]  /*4760*/  LDCU.64 UR6, c[0x0][0x3b0] ;  /* 0x00007600ff0677ac */ /* 0x000e6a0008000a00 */
[----:B------:R-:W2:Y:S01]  /*4770*/  LDS.128 R8, [R8+0x1800] ;  /* 0x0018000008087984 */ /* 0x000ea20000000c00 */
[----:B0-----:R-:W-:-:S05]  /*4780*/  IADD3 R0, P4, PT, R4, R2, RZ ;  /* 0x0000000204007210 */ /* 0x001fca0007f9e0ff */
[----:B------:R-:W-:Y:S01]  /*4790*/  IMAD.X R5, RZ, RZ, R5, P4 ;  /* 0x000000ffff057224 */ /* 0x000fe200020e0605 */
[----:B-1----:R-:W-:-:S04]  /*47a0*/  LEA R4, P4, R0, UR6, 0x4 ;  /* 0x0000000600047c11 */ /* 0x002fc8000f8820ff */
[----:B------:R-:W-:-:S05]  /*47b0*/  LEA.HI.X R5, R0, UR7, R5, 0x4, P4 ;  /* 0x0000000700057c11 */ /* 0x000fca000a0f2405 */
[----:B--2---:R1:W-:Y:S04]  /*47c0*/  STG.E.128 desc[UR8][R4.64+0x1800], R8 ;  /* 0x0018000804007986 */ /* 0x0043e8000c101d08 */
.L_x_275:
[----:B------:R-:W-:Y:S05]  /*47d0*/  BSYNC.RECONVERGENT B0 ;  /* 0x0000000000007941 */ /* 0x000fea0003800200 */
.L_x_274:
[----:B------:R-:W-:Y:S01]  /*47e0*/  NOP ;  /* 0x0000000000007918 */ /* 0x000fe20000000000 */
[----:B------:R-:W-:Y:S01]  /*47f0*/  BSSY.RECONVERGENT B0, `(.L_x_276) ;  /* 0x000000c000007945 */ /* 0x000fe20003800200 */
[----:B------:R-:W-:-:S03]  /*4800*/  LEA R37, R37, UR4, 0x3 ;  /* 0x0000000425257c11 */ /* 0x000fc6000f8e18ff */
[----:B------:R-:W-:Y:S05]  /*4810*/  @P0 BRA `(.L_x_277) ;  /* 0x0000000000240947 */ /* 0x000fea0003800000 */
[----:B01----:R-:W0:Y:S01]  /*4820*/  LDS.64 R4, [R37+0x9000] ;  /* 0x0090000025047984 */ /* 0x003e220000000a00 */
        /* <DEDUP_REMOVED lines=8> */
.L_x_277:
[----:B------:R-:W-:Y:S05]  /*48b0*/  BSYNC.RECONVERGENT B0 ;  /* 0x0000000000007941 */ /* 0x000fea0003800200 */
.L_x_276:
[----:B------:R-:W-:Y:S01]  /*48c0*/  NOP ;  /* 0x0000000000007918 */ /* 0x000fe20000000000 */
[----:B------:R-:W-:Y:S01]  /*48d0*/  BSSY.RECONVERGENT B0, `(.L_x_278) ;  /* 0x000000c000007945 */ /* 0x000fe20003800200 */
[----:B------:R-:W-:-:S03]  /*48e0*/  LEA R35, R35, UR4, 0x3 ;  /* 0x0000000423237c11 */ /* 0x000fc6000f8e18ff */
[----:B------:R-:W-:Y:S05]  /*48f0*/  @P1 BRA `(.L_x_279) ;  /* 0x0000000000241947 */ /* 0x000fea0003800000 */
[----:B012---:R-:W0:Y:S01]  /*4900*/  LDS.64 R4, [R35+0x9000] ;  /* 0x0090000023047984 */ /* 0x007e220000000a00 */
        /* <DEDUP_REMOVED lines=8> */
.L_x_279:
[----:B------:R-:W-:Y:S05]  /*4990*/  BSYNC.RECONVERGENT B0 ;  /* 0x0000000000007941 */ /* 0x000fea0003800200 */
.L_x_278:
[----:B------:R-:W-:Y:S01]  /*49a0*/  NOP ;  /* 0x0000000000007918 */ /* 0x000fe20000000000 */
[----:B------:R-:W-:Y:S01]  /*49b0*/  BSSY.RECONVERGENT B0, `(.L_x_280) ;  /* 0x000000d000007945 */ /* 0x000fe20003800200 */
[----:B------:R-:W-:Y:S02]  /*49c0*/  LEA R33, R33, UR4, 0x3 ;  /* 0x0000000421217c11 */ /* 0x000fe4000f8e18ff */
[----:B------:R-:W-:Y:S01]  /*49d0*/  LEA R29, R29, UR4, 0x3 ;  /* 0x000000041d1d7c11 */ /* 0x000fe2000f8e18ff */
[----:B------:R-:W-:Y:S06]  /*49e0*/  @P2 BRA `(.L_x_281) ;  /* 0x0000000000242947 */ /* 0x000fec0003800000 */
[----:B0123--:R-:W0:Y:S01]  /*49f0*/  LDS.64 R4, [R33+0x9000] ;  /* 0x0090000021047984 */ /* 0x00fe220000000a00 */
        /* <DEDUP_REMOVED lines=8> */
.L_x_281:
[----:B------:R-:W-:Y:S05]  /*4a80*/  BSYNC.RECONVERGENT B0 ;  /* 0x0000000000007941 */ /* 0x000fea0003800200 */
.L_x_280:
[----:B------:R-:W-:Y:S01]  /*4a90*/  NOP ;  /* 0x0000000000007918 */ /* 0x000fe20000000000 */
[----:B01234-:R-:W0:Y:S01]  /*4aa0*/  LDS.64 R4, [R29+0x9000] ;  /* 0x009000001d047984 */ /* 0x01fe220000000a00 */
[----:B------:R-:W-:Y:S01]  /*4ab0*/  @!P3 IMAD R8, R2, 0x8, R3 ;  /* 0x000000080208b824 */ /* 0x000fe200078e0203 */
[----:B------:R-:W1:Y:S05]  /*4ac0*/  @!P3 LDC.64 R6, c[0x0][0x3b0] ;  /* 0x0000ec00ff06bb82 */ /* 0x000e6a0000000a00 */
[----:B------:R-:W2:Y:S01]  /*4ad0*/  @!P3 LDS.128 R8, [R8+0x7800] ;  /* 0x007800000808b984 */ /* 0x000ea20000000c00 */
[----:B0-----:R-:W-:-:S05]  /*4ae0*/  IADD3 R0, P0, PT, R4, R2, RZ ;  /* 0x0000000204007210 */ /* 0x001fca0007f1e0ff */
[----:B------:R-:W-:Y:S01]  /*4af0*/  IMAD.X R4, RZ, RZ, R5, P0 ;  /* 0x000000ffff047224 */ /* 0x000fe200000e0605 */
[----:B-1----:R-:W-:-:S04]  /*4b00*/  @!P3 LEA R2, P0, R0, R6, 0x4 ;  /* 0x000000060002b211 */ /* 0x002fc800078020ff */
[----:B------:R-:W-:-:S05]  /*4b10*/  @!P3 LEA.HI.X R3, R0, R7, R4, 0x4, P0 ;  /* 0x000000070003b211 */ /* 0x000fca00000f2404 */
[----:B--2---:R-:W-:Y:S01]  /*4b20*/  @!P3 STG.E.128 desc[UR8][R2.64+0x7800], R8 ;  /* 0x007800080200b986 */ /* 0x004fe2000c101d08 */
[----:B------:R-:W-:Y:S01]  /*4b30*/  NOP ;  /* 0x0000000000007918 */ /* 0x000fe20000000000 */
[----:B------:R-:W-:Y:S05]  /*4b40*/  EXIT ;  /* 0x000000000000794d */ /* 0x000fea0003800000 */
.L_x_232:
[----:B------:R-:W-:Y:S02]  /*4b50*/  IMAD.MOV.U32 R61, RZ, RZ, R54 ;  /* 0x000000ffff3d7224 */ /* 0x000fe400078e0036 */
[----:B------:R-:W-:Y:S02]  /*4b60*/  IMAD.MOV.U32 R62, RZ, RZ, 0x1 ;  /* 0x00000001ff3e7424 */ /* 0x000fe400078e00ff */
[----:B------:R-:W-:Y:S02]  /*4b70*/  IMAD.MOV.U32 R63, RZ, RZ, RZ ;  /* 0x000000ffff3f7224 */ /* 0x000fe400078e00ff */
[----:B------:R-:W-:-:S07]  /*4b80*/  IMAD.MOV.U32 R60, RZ, RZ, -0x1 ;  /* 0xffffffffff3c7424 */ /* 0x000fce00078e00ff */
[----:B------:R-:W-:Y:S05]  /*4b90*/  WARPSYNC.COLLECTIVE R60, `(.L_x_282) ;  /* 0x000000003c087348 */ /* 0x000fea0003c00000 */
[----:B------:R0:W1:Y:S02]  /*4ba0*/  SHFL.UP P0, R59, R61, R62, R63 ;  /* 0x0400003e3d3b7389 */ /* 0x000064000000003f */
[----:B01----:R-:W-:Y:S05]  /*4bb0*/  ENDCOLLECTIVE ;  /* 0x000000000000791b */ /* 0x003fea0003800000 */
.L_x_282:
[----:B------:R-:W-:Y:S02]  /*4bc0*/  IMAD.MOV.U32 R62, RZ, RZ, 0x2 ;  /* 0x00000002ff3e7424 */ /* 0x000fe400078e00ff */
[----:B------:R-:W-:-:S04]  /*4bd0*/  IMAD.MOV.U32 R55, RZ, RZ, R59 ;  /* 0x000000ffff377224 */ /* 0x000fc800078e003b */
[----:B------:R-:W-:-:S04]  /*4be0*/  @P0 IMAD.IADD R55, R54, 0x1, R55 ;  /* 0x0000000136370824 */ /* 0x000fc800078e0237 */
[----:B------:R-:W-:-:S07]  /*4bf0*/  IMAD.MOV.U32 R61, RZ, RZ, R55 ;  /* 0x000000ffff3d7224 */ /* 0x000fce00078e0037 */
[----:B------:R-:W-:Y:S05]  /*4c00*/  WARPSYNC.COLLECTIVE R60, `(.L_x_283) ;  /* 0x000000003c087348 */ /* 0x000fea0003c00000 */
[----:B------:R0:W1:Y:S02]  /*4c10*/  SHFL.UP P0, R59, R61, R62, R63 ;  /* 0x0400003e3d3b7389 */ /* 0x000064000000003f */
[----:B01----:R-:W-:Y:S05]  /*4c20*/  ENDCOLLECTIVE ;  /* 0x000000000000791b */ /* 0x003fea0003800000 */
.L_x_283:
[----:B------:R-:W-:Y:S02]  /*4c30*/  IMAD.MOV.U32 R62, RZ, RZ, 0x4 ;  /* 0x00000004ff3e7424 */ /* 0x000fe400078e00ff */
[----:B------:R-:W-:-:S04]  /*4c40*/  IMAD.MOV.U32 R56, RZ, RZ, R59 ;  /* 0x000000ffff387224 */ /* 0x000fc800078e003b */
[----:B------:R-:W-:-:S04]  /*4c50*/  @P0 IMAD.IADD R56, R55, 0x1, R56 ;  /* 0x0000000137380824 */ /* 0x000fc800078e0238 */
[----:B------:R-:W-:-:S07]  /*4c60*/  IMAD.MOV.U32 R61, RZ, RZ, R56 ;  /* 0x000000ffff3d7224 */ /* 0x000fce00078e0038 */
[----:B------:R-:W-:Y:S05]  /*4c70*/  WARPSYNC.COLLECTIVE R60, `(.L_x_284) ;  /* 0x000000003c087348 */ /* 0x000fea0003c00000 */
[----:B------:R0:W1:Y:S02]  /*4c80*/  SHFL.UP P0, R59, R61, R62, R63 ;  /* 0x0400003e3d3b7389 */ /* 0x000064000000003f */
[----:B01----:R-:W-:Y:S05]  /*4c90*/  ENDCOLLECTIVE ;  /* 0x000000000000791b */ /* 0x003fea0003800000 */
.L_x_284:
[----:B------:R-:W-:Y:S02]  /*4ca0*/  IMAD.MOV.U32 R62, RZ, RZ, 0x8 ;  /* 0x00000008ff3e7424 */ /* 0x000fe400078e00ff */
[----:B------:R-:W-:-:S04]  /*4cb0*/  IMAD.MOV.U32 R57, RZ, RZ, R59 ;  /* 0x000000ffff397224 */ /* 0x000fc800078e003b */
[----:B------:R-:W-:-:S04]  /*4cc0*/  @P0 IMAD.IADD R57, R56, 0x1, R57 ;  /* 0x0000000138390824 */ /* 0x000fc800078e0239 */
[----:B------:R-:W-:-:S07]  /*4cd0*/  IMAD.MOV.U32 R61, RZ, RZ, R57 ;  /* 0x000000ffff3d7224 */ /* 0x000fce00078e0039 */
[----:B------:R-:W-:Y:S05]  /*4ce0*/  WARPSYNC.COLLECTIVE R60, `(.L_x_285) ;  /* 0x000000003c087348 */ /* 0x000fea0003c00000 */
[----:B------:R0:W1:Y:S02]  /*4cf0*/  SHFL.UP P0, R59, R61, R62, R63 ;  /* 0x0400003e3d3b7389 */ /* 0x000064000000003f */
[----:B01----:R-:W-:Y:S05]  /*4d00*/  ENDCOLLECTIVE ;  /* 0x000000000000791b */ /* 0x003fea0003800000 */
.L_x_285:
[----:B------:R-:W-:Y:S02]  /*4d10*/  IMAD.MOV.U32 R62, RZ, RZ, 0x10 ;  /* 0x00000010ff3e7424 */ /* 0x000fe400078e00ff */
[----:B------:R-:W-:-:S04]  /*4d20*/  IMAD.MOV.U32 R58, RZ, RZ, R59 ;  /* 0x000000ffff3a7224 */ /* 0x000fc800078e003b */
[----:B------:R-:W-:-:S04]  /*4d30*/  @P0 IMAD.IADD R58, R57, 0x1, R58 ;  /* 0x00000001393a0824 */ /* 0x000fc800078e023a */
[----:B------:R-:W-:-:S07]  /*4d40*/  IMAD.MOV.U32 R61, RZ, RZ, R58 ;  /* 0x000000ffff3d7224 */ /* 0x000fce00078e003a */
[----:B------:R-:W-:Y:S05]  /*4d50*/  WARPSYNC.COLLECTIVE R60, `(.L_x_286) ;  /* 0x000000003c087348 */ /* 0x000fea0003c00000 */
[----:B------:R0:W1:Y:S02]  /*4d60*/  SHFL.UP P0, R59, R61, R62, R63 ;  /* 0x0400003e3d3b7389 */ /* 0x000064000000003f */
[----:B01----:R-:W-:Y:S05]  /*4d70*/  ENDCOLLECTIVE ;  /* 0x000000000000791b */ /* 0x003fea0003800000 */
.L_x_286:
[----:B------:R-:W-:Y:S05]  /*4d80*/  BRA `(.L_x_287) ;  /* 0xffffffcc008c7947 */ /* 0x000fea000383ffff */
.L_x_288:
        /* <DEDUP_REMOVED lines=15> */
.L_x_2370:


//--------------------- .text._ZN3cub18CUB_300001_SM_10006detail10radix_sort33DeviceRadixSortExclusiveSumKernelINS1_5radix10policy_hubIm7double2yE10Policy1000EyEEvPT0_ --------------------------
	.section	.text._ZN3cub18CUB_300001_SM_10006detail10radix_sort33DeviceRadixSortExclusiveSumKernelINS1_5radix10policy_hubIm7double2yE10Policy1000EyEEvPT0_,"ax",@progbits
	.align	128
        .global         _ZN3cub18CUB_300001_SM_10006detail10radix_sort33DeviceRadixSortExclusiveSumKernelINS1_5radix10policy_hubIm7double2yE10Policy1000EyEEvPT0_
        .type           _ZN3cub18CUB_300001_SM_10006detail10radix_sort33DeviceRadixSortExclusiveSumKernelINS1_5radix10policy_hubIm7double2yE10Policy1000EyEEvPT0_,@function
        .size           _ZN3cub18CUB_300001_SM_10006detail10radix_sort33DeviceRadixSortExclusiveSumKernelINS1_5radix10policy_hubIm7double2yE10Policy1000EyEEvPT0_,(.L_x_2371 - _ZN3cub18CUB_300001_SM_10006detail10radix_sort33DeviceRadixSortExclusiveSumKernelINS1_5radix10policy_hubIm7double2yE10Policy1000EyEEvPT0_)
        .other          _ZN3cub18CUB_300001_SM_10006detail10radix_sort33DeviceRadixSortExclusiveSumKernelINS1_5radix10policy_hubIm7double2yE10Policy1000EyEEvPT0_,@"STO_CUDA_ENTRY STV_DEFAULT"
_ZN3cub18CUB_300001_SM_10006detail10radix_sort33DeviceRadixSortExclusiveSumKernelINS1_5radix10policy_hubIm7double2yE10Policy1000EyEEvPT0_:
.text._ZN3cub18CUB_300001_SM_10006detail10radix_sort33DeviceRadixSortExclusiveSumKernelINS1_5radix10policy_hubIm7double2yE10Policy1000EyEEvPT0_:
        /* <DEDUP_REMOVED lines=63> */
.L_x_301:
        /* <DEDUP_REMOVED lines=28> */
.L_x_289:
[----:B------:R-:W-:Y:S05]  /*05b0*/  WARPSYNC.ALL ;  /* 0x0000000000007948 */ /* 0x000fea0003800000 */
[----:B------:R-:W-:Y:S06]  /*05c0*/  BAR.SYNC.DEFER_BLOCKING 0x0 ;  /* 0x0000000000007b1d */ /* 0x000fec0000010000 */
[----:B------:R-:W-:Y:S05]  /*05d0*/  @P1 EXIT ;  /* 0x000000000000194d */ /* 0x000fea0003800000 */
[----:B01----:R-:W0:Y:S04]  /*05e0*/  LDS.64 R2, [R0+0x10] ;  /* 0x0000100000027984 */ /* 0x003e280000000a00 */
[----:B0-----:R-:W-:Y:S01]  /*05f0*/  STG.E.64 desc[UR4][R16.64], R2 ;  /* 0x0000000210007986 */ /* 0x001fe2000c101b04 */
[----:B------:R-:W-:Y:S05]  /*0600*/  EXIT ;  /* 0x000000000000794d */ /* 0x000fea0003800000 */
.L_x_290:
[----:B------:R-:W-:Y:S02]  /*0610*/  IMAD.MOV.U32 R24, RZ, RZ, R20 ;  /* 0x000000ffff187224 */ /* 0x000fe400078e0014 */
[----:B------:R-:W-:Y:S02]  /*0620*/  IMAD.MOV.U32 R23, RZ, RZ, 0x1 ;  /* 0x00000001ff177424 */ /* 0x000fe400078e00ff */
[----:B------:R-:W-:Y:S02]  /*0630*/  IMAD.MOV.U32 R22, RZ, RZ, RZ ;  /* 0x000000ffff167224 */ /* 0x000fe400078e00ff */
[----:B------:R-:W-:-:S07]  /*0640*/  IMAD.MOV.U32 R21, RZ, RZ, -0x1 ;  /* 0xffffffffff157424 */ /* 0x000fce00078e00ff */
[----:B------:R-:W-:Y:S05]  /*0650*/  WARPSYNC.COLLECTIVE R21, `(.L_x_291) ;  /* 0x0000000015087348 */ /* 0x000fea0003c00000 */
[----:B------:R0:W1:Y:S02]  /*0660*/  SHFL.UP P0, R25, R24, R23, R22 ;  /* 0x0400001718197389 */ /* 0x0000640000000016 */
[----:B01----:R-:W-:Y:S05]  /*0670*/  ENDCOLLECTIVE ;  /* 0x000000000000791b */ /* 0x003fea0003800000 */
.L_x_291:
[----:B------:R-:W-:Y:S02]  /*0680*/  IMAD.MOV.U32 R24, RZ, RZ, R19 ;  /* 0x000000ffff187224 */ /* 0x000fe400078e0013 */
[----:B------:R-:W-:-:S07]  /*0690*/  IMAD.MOV.U32 R27, RZ, RZ, R25 ;  /* 0x000000ffff1b7224 */ /* 0x000fce00078e0019 */
[----:B------:R-:W-:Y:S05]  /*06a0*/  WARPSYNC.COLLECTIVE R21, `(.L_x_292) ;  /* 0x0000000015087348 */ /* 0x000fea0003c00000 */
[----:B------:R0:W1:Y:S02]  /*06b0*/  SHFL.UP P0, R25, R24, R23, R22 ;  /* 0x0400001718197389 */ /* 0x0000640000000016 */
[----:B01----:R-:W-:Y:S05]  /*06c0*/  ENDCOLLECTIVE ;  /* 0x000000000000791b */ /* 0x003fea0003800000 */
.L_x_292:
        /* <DEDUP_REMOVED lines=9> */
.L_x_293:
[----:B------:R-:W-:Y:S02]  /*0760*/  IMAD.MOV.U32 R24, RZ, RZ, R26 ;  /* 0x000000ffff187224 */ /* 0x000fe400078e001a */
[----:B------:R-:W-:-:S07]  /*0770*/  IMAD.MOV.U32 R28, RZ, RZ, R25 ;  /* 0x000000ffff1c7224 */ /* 0x000fce00078e0019 */
[----:B------:R-:W-:Y:S05]  /*0780*/  WARPSYNC.COLLECTIVE R21, `(.L_x_294) ;  /* 0x0000000015087348 */ /* 0x000fea0003c00000 */
[----:B------:R0:W1:Y:S02]  /*0790*/  SHFL.UP P0, R25, R24, R23, R22 ;  /* 0x0400001718197389 */ /* 0x0000640000000016 */
[----:B01----:R-:W-:Y:S05]  /*07a0*/  ENDCOLLECTIVE ;  /* 0x000000000000791b */ /* 0x003fea0003800000 */
.L_x_294:
        /* <DEDUP_REMOVED lines=9> */
.L_x_295:
[----:B------:R-:W-:Y:S02]  /*0840*/  IMAD.MOV.U32 R24, RZ, RZ, R29 ;  /* 0x000000ffff187224 */ /* 0x000fe400078e001d */
[----:B------:R-:W-:-:S07]  /*0850*/  IMAD.MOV.U32 R27, RZ, RZ, R25 ;  /* 0x000000ffff1b7224 */ /* 0x000fce00078e0019 */
[----:B------:R-:W-:Y:S05]  /*0860*/  WARPSYNC.COLLECTIVE R21, `(.L_x_296) ;  /* 0x0000000015087348 */ /* 0x000fea0003c00000 */
[----:B------:R0:W1:Y:S02]  /*0870*/  SHFL.UP P0, R25, R24, R23, R22 ;  /* 0x0400001718197389 */ /* 0x0000640000000016 */
[----:B01----:R-:W-:Y:S05]  /*0880*/  ENDCOLLECTIVE ;  /* 0x000000000000791b */ /* 0x003fea0003800000 */
.L_x_296:
        /* <DEDUP_REMOVED lines=9> */
.L_x_297:
[----:B------:R-:W-:Y:S02]  /*0920*/  IMAD.MOV.U32 R24, RZ, RZ, R29 ;  /* 0x000000ffff187224 */ /* 0x000fe400078e001d */
[----:B------:R-:W-:-:S07]  /*0930*/  IMAD.MOV.U32 R27, RZ, RZ, R25 ;  /* 0x000000ffff1b7224 */ /* 0x000fce00078e0019 */
[----:B------:R-:W-:Y:S05]  /*0940*/  WARPSYNC.COLLECTIVE R21, `(.L_x_298) ;  /* 0x0000000015087348 */ /* 0x000fea0003c00000 */
[----:B------:R0:W1:Y:S02]  /*0950*/  SHFL.UP P0, R25, R24, R23, R22 ;  /* 0x0400001718197389 */ /* 0x0000640000000016 */
[----:B01----:R-:W-:Y:S05]  /*0960*/  ENDCOLLECTIVE ;  /* 0x000000000000791b */ /* 0x003fea0003800000 */
.L_x_298:
        /* <DEDUP_REMOVED lines=9> */
.L_x_299:
[----:B------:R-:W-:Y:S02]  /*0a00*/  IMAD.MOV.U32 R24, RZ, RZ, R26 ;  /* 0x000000ffff187224 */ /* 0x000fe400078e001a */
[----:B------:R-:W-:-:S07]  /*0a10*/  IMAD.MOV.U32 R28, RZ, RZ, R25 ;  /* 0x000000ffff1c7224 */ /* 0x000fce00078e0019 */
[----:B------:R-:W-:Y:S05]  /*0a20*/  WARPSYNC.COLLECTIVE R21, `(.L_x_300) ;  /* 0x0000000015087348 */ /* 0x000fea0003c00000 */
[----:B------:R0:W1:Y:S02]  /*0a30*/  SHFL.UP P0, R25, R24, R23, R22 ;  /* 0x0400001718197389 */ /* 0x0000640000000016 */
[----:B01----:R-:W-:Y:S05]  /*0a40*/  ENDCOLLECTIVE ;  /* 0x000000000000791b */ /* 0x003fea0003800000 */
.L_x_300:
[----:B------:R-:W-:Y:S05]  /*0a50*/  BRA `(.L_x_301) ;  /* 0xfffffff800647947 */ /* 0x000fea000383ffff */
.L_x_302:
        /* <DEDUP_REMOVED lines=10> */
.L_x_2371:


//--------------------- .text._ZN3cub18CUB_300001_SM_10006detail10radix_sort30DeviceRadixSortHistogramKernelINS1_5radix10policy_hubIm7double2yE10Policy1000ELNS0_9SortOrderE0EmyNS1_21identity_decomposer_tEEEvPT2_PKT1_SB_iiT3_ --------------------------
	.section	.text._ZN3cub18CUB_300001_SM_10006detail10radix_sort30DeviceRadixSortHistogramKernelINS1_5radix10policy_hubIm7double2yE10Policy1000ELNS0_9SortOrderE0EmyNS1_21identity_decomposer_tEEEvPT2_PKT1_SB_iiT3_,"ax",@progbits
	.align	128
        .global         _ZN3cub18CUB_300001_SM_10006detail10radix_sort30DeviceRadixSortHistogramKernelINS1_5radix10policy_hubIm7double2yE10Policy1000ELNS0_9SortOrderE0EmyNS1_21identity_decomposer_tEEEvPT2_PKT1_SB_iiT3_
        .type           _ZN3cub18CUB_300001_SM_10006detail10radix_sort30DeviceRadixSortHistogramKernelINS1_5radix10policy_hubIm7double2yE10Policy1000ELNS0_9SortOrderE0EmyNS1_21identity_decomposer_tEEEvPT2_PKT1_SB_iiT3_,@function
        .size           _ZN3cub18CUB_300001_SM_10006detail10radix_sort30DeviceRadixSortHistogramKernelINS1_5radix10policy_hubIm7double2yE10Policy1000ELNS0_9SortOrderE0EmyNS1_21identity_decomposer_tEEEvPT2_PKT1_SB_iiT3_,(.L_x_2372 - _ZN3cub18CUB_300001_SM_10006detail10radix_sort30DeviceRadixSortHistogramKernelINS1_5radix10policy_hubIm7double2yE10Policy1000ELNS0_9SortOrderE0EmyNS1_21identity_decomposer_tEEEvPT2_PKT1_SB_iiT3_)
        .other          _ZN3cub18CUB_300001_SM_10006detail10radix_sort30DeviceRadixSortHistogramKernelINS1_5radix10policy_hubIm7double2yE10Policy1000ELNS0_9SortOrderE0EmyNS1_21identity_decomposer_tEEEvPT2_PKT1_SB_iiT3_,@"STO_CUDA_ENTRY STV_DEFAULT"
_ZN3cub18CUB_300001_SM_10006detail10radix_sort30DeviceRadixSortHistogramKernelINS1_5radix10policy_hubIm7double2yE10Policy1000ELNS0_9SortOrderE0EmyNS1_21identity_decomposer_tEEEvPT2_PKT1_SB_iiT3_:
.text._ZN3cub18CUB_300001_SM_10006detail10radix_sort30DeviceRadixSortHistogramKernelINS1_5radix10policy_hubIm7double2yE10Policy1000ELNS0_9SortOrderE0EmyNS1_21identity_decomposer_tEEEvPT2_PKT1_SB_iiT3_:
        /* <DEDUP_REMOVED lines=27> */
.L_x_386:
        /* <DEDUP_REMOVED lines=15> */
.L_x_306:
        /* <DEDUP_REMOVED lines=21> */
.L_x_305:
        /* <DEDUP_REMOVED lines=20> */
.L_x_308:
        /* <DEDUP_REMOVED lines=17> */
.L_x_307:
[----:B------:R-:W-:-:S13]  /*0640*/  ISETP.GT.U32.AND P2, PT, R0, 0x7f, PT ;  /* 0x0000007f0000780c */ /* 0x000fda0003f44070 */
[----:B------:R-:W-:Y:S05]  /*0650*/  @P2 BRA `(.L_x_304) ;  /* 0x0000000000dc2947 */ /* 0x000fea0003800000 */
[----:B--2---:R-:W-:Y:S01]  /*0660*/  IMAD.MOV.U32 R7, RZ, RZ, RZ ;  /* 0x000000ffff077224 */ /* 0x004fe200078e00ff */
[----:B------:R-:W-:Y:S06]  /*0670*/  @!P0 BRA `(.L_x_309) ;  /* 0x0000000000588947 */ /* 0x000fec0003800000 */
[----:B------:R-:W-:-:S07]  /*0680*/  IMAD.MOV.U32 R7, RZ, RZ, RZ ;  /* 0x000000ffff077224 */ /* 0x000fce00078e00ff */
.L_x_310:
        /* <DEDUP_REMOVED lines=21> */
.L_x_309:
        /* <DEDUP_REMOVED lines=14> */
.L_x_311:
        /* <DEDUP_REMOVED lines=17> */
.L_x_304:
[----:B------:R-:W-:Y:S05]  /*09d0*/  BSYNC.RECONVERGENT B0 ;  /* 0x0000000000007941 */ /* 0x000fea0003800200 */
.L_x_303:
        /* <DEDUP_REMOVED lines=16> */
.L_x_317:
        /* <DEDUP_REMOVED lines=36> */
.L_x_313:
        /* <DEDUP_REMOVED lines=79> */
.L_x_314:
        /* <DEDUP_REMOVED lines=8> */
.L_x_316:
        /* <DEDUP_REMOVED lines=73> */
.L_x_315:
[----:B------:R-:W-:Y:S05]  /*1720*/  BRA.U !UP0, `(.L_x_317) ;  /* 0xfffffff108ec7547 */ /* 0x000fea000b83ffff */
.L_x_312:
        /* <DEDUP_REMOVED lines=16> */
.L_x_337:
        /* <DEDUP_REMOVED lines=16> */
.L_x_322:
[----:B------:R-:W-:Y:S05]  /*1930*/  BSYNC.RECONVERGENT B1 ;  /* 0x0000000000017941 */ /* 0x000fea0003800200 */
.L_x_321:
        /* <DEDUP_REMOVED lines=15> */
.L_x_324:
[----:B------:R-:W-:Y:S05]  /*1a30*/  BSYNC.RECONVERGENT B1 ;  /* 0x0000000000017941 */ /* 0x000fea0003800200 */
.L_x_323:
        /* <DEDUP_REMOVED lines=8> */
.L_x_326:
[----:B------:R-:W-:Y:S05]  /*1ac0*/  BSYNC.RECONVERGENT B1 ;  /* 0x0000000000017941 */ /* 0x000fea0003800200 */
.L_x_325:
        /* <DEDUP_REMOVED lines=8> */
.L_x_328:
[----:B------:R-:W-:Y:S05]  /*1b50*/  BSYNC.RECONVERGENT B1 ;  /* 0x0000000000017941 */ /* 0x000fea0003800200 */
.L_x_327:
[----:B------:R-:W-:Y:S04]  /*1b60*/  BSSY.RECONVERGENT B1, `(.L_x_329) ;  /* 0x0000007000017945 */ /* 0x000fe80003800200 */
[----:B------:R-:W-:Y:S05]  /*1b70*/  @!P2 BRA `(.L_x_330) ;  /* 0x000000000014a947 */ /* 0x000fea0003800000 */
[----:B0123--:R-:W-:Y:S01]  /*1b80*/  LEA R19, R11, R0, 0x8 ;  /* 0x000000000b137211 */ /* 0x00ffe200078e40ff */
[----:B------:R-:W-:-:S04]  /*1b90*/  IMAD.MOV.U32 R17, RZ, RZ, RZ ;  /* 0x000000ffff117224 */ /* 0x000fc800078e00ff */
[----:B------:R-:W-:-:S04]  /*1ba0*/  VIADD R19, R19, 0x400 ;  /* 0x0000040013137836 */ /* 0x000fc80000000000 */
[----:B------:R-:W-:-:S05]  /*1bb0*/  IMAD.WIDE.U32 R18, R19, 0x8, R8 ;  /* 0x0000000813127825 */ /* 0x000fca00078e0008 */
[----:B------:R4:W-:Y:S02]  /*1bc0*/  REDG.E.ADD.64.STRONG.GPU desc[UR16][R18.64], R16 ;  /* 0x000000101200798e */ /* 0x0009e4000c12e510 */
.L_x_330:
[----:B------:R-:W-:Y:S05]  /*1bd0*/  BSYNC.RECONVERGENT B1 ;  /* 0x0000000000017941 */ /* 0x000fea0003800200 */
.L_x_329:
[----:B------:R-:W-:Y:S04]  /*1be0*/  BSSY.RECONVERGENT B1, `(.L_x_331) ;  /* 0x0000007000017945 */ /* 0x000fe80003800200 */
[----:B------:R-:W-:Y:S05]  /*1bf0*/  @!P3 BRA `(.L_x_332) ;  /* 0x000000000014b947 */ /* 0x000fea0003800000 */
[----:B----4-:R-:W-:Y:S02]  /*1c00*/  IMAD R17, R11, 0x100, R0 ;  /* 0x000001000b117824 */ /* 0x010fe400078e0200 */
[----:B------:R-:W-:Y:S02]  /*1c10*/  IMAD.MOV.U32 R15, RZ, RZ, RZ ;  /* 0x000000ffff0f7224 */ /* 0x000fe400078e00ff */
[----:B------:R-:W-:-:S04]  /*1c20*/  VIADD R17, R17, 0x500 ;  /* 0x0000050011117836 */ /* 0x000fc80000000000 */
[----:B------:R-:W-:-:S05]  /*1c30*/  IMAD.WIDE.U32 R16, R17, 0x8, R8 ;  /* 0x0000000811107825 */ /* 0x000fca00078e0008 */
[----:B------:R4:W-:Y:S02]  /*1c40*/  REDG.E.ADD.64.STRONG.GPU desc[UR16][R16.64], R14 ;  /* 0x0000000e1000798e */ /* 0x0009e4000c12e510 */
.L_x_332:
[----:B------:R-:W-:Y:S05]  /*1c50*/  BSYNC.RECONVERGENT B1 ;  /* 0x0000000000017941 */ /* 0x000fea0003800200 */
.L_x_331:
        /* <DEDUP_REMOVED lines=8> */
.L_x_334:
[----:B------:R-:W-:Y:S05]  /*1ce0*/  BSYNC.RECONVERGENT B1 ;  /* 0x0000000000017941 */ /* 0x000fea0003800200 */
.L_x_333:
        /* <DEDUP_REMOVED lines=8> */
.L_x_336:
[----:B------:R-:W-:Y:S05]  /*1d70*/  BSYNC.RECONVERGENT B1 ;  /* 0x0000000000017941 */ /* 0x000fea0003800200 */
.L_x_335:
[----:B------:R-:W-:-:S04]  /*1d80*/  IADD3 R11, PT, PT, R11, 0x8, RZ ;  /* 0x000000080b0b7810 */ /* 0x000fc80007ffe0ff */
[----:B------:R-:W-:-:S13]  /*1d90*/  ISETP.NE.AND P0, PT, R11, R6, PT ;  /* 0x000000060b00720c */ /* 0x000fda0003f05270 */
[----:B------:R-:W-:Y:S05]  /*1da0*/  @P0 BRA `(.L_x_337) ;  /* 0xfffffff800a00947 */ /* 0x000fea000383ffff */
[----:B------:R-:W-:-:S07]  /*1db0*/  IMAD.MOV.U32 R9, RZ, RZ, R6 ;  /* 0x000000ffff097224 */ /* 0x000fce00078e0006 */
.L_x_320:
        /* <DEDUP_REMOVED lines=25> */
.L_x_341:
[----:B------:R-:W-:Y:S05]  /*1f50*/  BSYNC.RECONVERGENT B1 ;  /* 0x0000000000017941 */ /* 0x000fea0003800200 */
.L_x_340:
        /* <DEDUP_REMOVED lines=9> */
.L_x_343:
[----:B------:R-:W-:Y:S05]  /*1ff0*/  BSYNC.RECONVERGENT B1 ;  /* 0x0000000000017941 */ /* 0x000fea0003800200 */
.L_x_342:
        /* <DEDUP_REMOVED lines=9> */
.L_x_345:
[----:B------:R-:W-:Y:S05]  /*2090*/  BSYNC.RECONVERGENT B1 ;  /* 0x0000000000017941 */ /* 0x000fea0003800200 */
.L_x_344:
        /* <DEDUP_REMOVED lines=9> */
.L_x_347:
[----:B------:R-:W-:Y:S05]  /*2130*/  BSYNC.RECONVERGENT B1 ;  /* 0x0000000000017941 */ /* 0x000fea0003800200 */
.L_x_346:
[----:B------:R-:W-:-:S07]  /*2140*/  VIADD R9, R9, 0x4 ;  /* 0x0000000409097836 */ /* 0x000fce0000000000 */
.L_x_339:
        /* <DEDUP_REMOVED lines=18> */
.L_x_351:
[----:B------:R-:W-:Y:S05]  /*2270*/  BSYNC.RECONVERGENT B2 ;  /* 0x0000000000027941 */ /* 0x000fea0003800200 */
.L_x_350:
        /* <DEDUP_REMOVED lines=9> */
.L_x_353:
[----:B------:R-:W-:Y:S05]  /*2310*/  BSYNC.RECONVERGENT B2 ;  /* 0x0000000000027941 */ /* 0x000fea0003800200 */
.L_x_352:
[----:B------:R-:W-:-:S07]  /*2320*/  IADD3 R9, PT, PT, R9, 0x2, RZ ;  /* 0x0000000209097810 */ /* 0x000fce0007ffe0ff */
.L_x_349:
        /* <DEDUP_REMOVED lines=12> */
.L_x_348:
[----:B------:R-:W-:Y:S05]  /*23f0*/  BSYNC.RECONVERGENT B1 ;  /* 0x0000000000017941 */ /* 0x000fea0003800200 */
.L_x_338:
[----:B------:R-:W-:-:S13]  /*2400*/  ISETP.GT.U32.AND P0, PT, R0, 0x7f, PT ;  /* 0x0000007f0000780c */ /* 0x000fda0003f04070 */
[----:B------:R-:W-:Y:S05]  /*2410*/  @P0 BRA `(.L_x_319) ;  /* 0x0000000800a00947 */ /* 0x000fea0003800000 */
[----:B------:R-:W-:Y:S01]  /*2420*/  ISETP.GE.U32.AND P0, PT, R13, 0x7, PT ;  /* 0x000000070d00780c */ /* 0x000fe20003f06070 */
[----:B----4-:R-:W-:-:S12]  /*2430*/  IMAD.MOV.U32 R9, RZ, RZ, RZ ;  /* 0x000000ffff097224 */ /* 0x010fd800078e00ff */
[----:B------:R-:W-:Y:S05]  /*2440*/  @!P0 BRA `(.L_x_354) ;  /* 0x0000000400248947 */ /* 0x000fea0003800000 */
[----:B------:R-:W4:Y:S01]  /*2450*/  LDC.64 R8, c[0x0][0x380] ;  /* 0x0000e000ff087b82 */ /* 0x000f220000000a00 */
[----:B0123--:R-:W-:-:S07]  /*2460*/  IMAD.MOV.U32 R15, RZ, RZ, RZ ;  /* 0x000000ffff0f7224 */ /* 0x00ffce00078e00ff */
.L_x_371:
        /* <DEDUP_REMOVED lines=19> */
.L_x_356:
[----:B------:R-:W-:Y:S05]  /*25a0*/  BSYNC.RECONVERGENT B1 ;  /* 0x0000000000017941 */ /* 0x000fea0003800200 */
.L_x_355:
[----:B------:R-:W-:Y:S04]  /*25b0*/  BSSY.RECONVERGENT B1, `(.L_x_357) ;  /* 0x0000005000017945 */ /* 0x000fe80003800200 */
[----:B------:R-:W-:Y:S05]  /*25c0*/  @!P1 BRA `(.L_x_358) ;  /* 0x00000000000c9947 */ /* 0x000fea0003800000 */
[----:B0-2---:R-:W-:Y:S02]  /*25d0*/  IMAD.MOV.U32 R12, RZ, RZ, R20 ;  /* 0x000000ffff0c7224 */ /* 0x005fe400078e0014 */
[----:B------:R-:W-:-:S05]  /*25e0*/  IMAD.MOV.U32 R13, RZ, RZ, RZ ;  /* 0x000000ffff0d7224 */ /* 0x000fca00078e00ff */
[----:B------:R1:W-:Y:S02]  /*25f0*/  REDG.E.ADD.64.STRONG.GPU desc[UR16][R10.64+0xc00], R12 ;  /* 0x000c000c0a00798e */ /* 0x0003e4000c12e510 */
.L_x_358:
[----:B------:R-:W-:Y:S05]  /*2600*/  BSYNC.RECONVERGENT B1 ;  /* 0x0000000000017941 */ /* 0x000fea0003800200 */
.L_x_357:
        /* <DEDUP_REMOVED lines=12> */
.L_x_360:
[----:B------:R-:W-:Y:S05]  /*26d0*/  BSYNC.RECONVERGENT B1 ;  /* 0x0000000000017941 */ /* 0x000fea0003800200 */
.L_x_359:
[----:B------:R-:W-:Y:S04]  /*26e0*/  BSSY.RECONVERGENT B1, `(.L_x_361) ;  /* 0x0000005000017945 */ /* 0x000fe80003800200 */
[----:B------:R-:W-:Y:S05]  /*26f0*/  @!P1 BRA `(.L_x_362) ;  /* 0x00000000000c9947 */ /* 0x000fea0003800000 */
[----:B012---:R-:W-:Y:S02]  /*2700*/  IMAD.MOV.U32 R12, RZ, RZ, R22 ;  /* 0x000000ffff0c7224 */ /* 0x007fe400078e0016 */
[----:B------:R-:W-:-:S05]  /*2710*/  IMAD.MOV.U32 R13, RZ, RZ, RZ ;  /* 0x000000ffff0d7224 */ /* 0x000fca00078e00ff */
[----:B------:R3:W-:Y:S02]  /*2720*/  REDG.E.ADD.64.STRONG.GPU desc[UR16][R10.64+0x1c00], R12 ;  /* 0x001c000c0a00798e */ /* 0x0007e4000c12e510 */
.L_x_362:
[----:B------:R-:W-:Y:S05]  /*2730*/  BSYNC.RECONVERGENT B1 ;  /* 0x0000000000017941 */ /* 0x000fea0003800200 */
.L_x_361:
[----:B------:R-:W-:Y:S04]  /*2740*/  BSSY.RECONVERGENT B1, `(.L_x_363) ;  /* 0x0000005000017945 */ /* 0x000fe80003800200 */
[----:B------:R-:W-:Y:S05]  /*2750*/  @!P2 BRA `(.L_x_364) ;  /* 0x00000000000ca947 */ /* 0x000fea0003800000 */
[----:B0123--:R-:W-:Y:S02]  /*2760*/  IMAD.MOV.U32 R12, RZ, RZ, R23 ;  /* 0x000000ffff0c7224 */ /* 0x00ffe400078e0017 */
[----:B------:R-:W-:-:S05]  /*2770*/  IMAD.MOV.U32 R13, RZ, RZ, RZ ;  /* 0x000000ffff0d7224 */ /* 0x000fca00078e00ff */
[----:B------:R4:W-:Y:S02]  /*2780*/  REDG.E.ADD.64.STRONG.GPU desc[UR16][R10.64+0x2400], R12 ;  /* 0x0024000c0a00798e */ /* 0x0009e4000c12e510 */
.L_x_364:
[----:B------:R-:W-:Y:S05]  /*2790*/  BSYNC.RECONVERGENT B1 ;  /* 0x0000000000017941 */ /* 0x000fea0003800200 */
.L_x_363:
[----:B------:R-:W-:Y:S04]  /*27a0*/  BSSY.RECONVERGENT B1, `(.L_x_365) ;  /* 0x0000005000017945 */ /* 0x000fe80003800200 */
[----:B------:R-:W-:Y:S05]  /*27b0*/  @!P3 BRA `(.L_x_366) ;  /* 0x00000000000cb947 */ /* 0x000fea0003800000 */
[----:B01234-:R-:W-:Y:S02]  /*27c0*/  HFMA2 R13, -RZ, RZ, 0, 0 ;  /* 0x00000000ff0d7431 */ /* 0x01ffe400000001ff */
[----:B------:R-:W-:-:S05]  /*27d0*/  IMAD.MOV.U32 R12, RZ, RZ, R24 ;  /* 0x000000ffff0c7224 */ /* 0x000fca00078e0018 */
[----:B------:R0:W-:Y:S02]  /*27e0*/  REDG.E.ADD.64.STRONG.GPU desc[UR16][R10.64+0x2c00], R12 ;  /* 0x002c000c0a00798e */ /* 0x0001e4000c12e510 */
.L_x_366:
[----:B------:R-:W-:Y:S05]  /*27f0*/  BSYNC.RECONVERGENT B1 ;  /* 0x0000000000017941 */ /* 0x000fea0003800200 */
.L_x_365:
[----:B------:R-:W-:Y:S04]  /*2800*/  BSSY.RECONVERGENT B1, `(.L_x_367) ;  /* 0x0000005000017945 */ /* 0x000fe80003800200 */
[----:B------:R-:W-:Y:S05]  /*2810*/  @!P4 BRA `(.L_x_368) ;  /* 0x00000000000cc947 */ /* 0x000fea0003800000 */
[----:B01234-:R-:W-:Y:S02]  /*2820*/  IMAD.MOV.U32 R12, RZ, RZ, R25 ;  /* 0x000000ffff0c7224 */ /* 0x01ffe400078e0019 */
[----:B------:R-:W-:-:S05]  /*2830*/  IMAD.MOV.U32 R13, RZ, RZ, RZ ;  /* 0x000000ffff0d7224 */ /* 0x000fca00078e00ff */
[----:B------:R0:W-:Y:S02]  /*2840*/  REDG.E.ADD.64.STRONG.GPU desc[UR16][R10.64+0x3400], R12 ;  /* 0x0034000c0a00798e */ /* 0x0001e4000c12e510 */
.L_x_368:
[----:B------:R-:W-:Y:S05]  /*2850*/  BSYNC.RECONVERGENT B1 ;  /* 0x0000000000017941 */ /* 0x000fea0003800200 */
.L_x_367:
[----:B------:R-:W-:Y:S04]  /*2860*/  BSSY.RECONVERGENT B1, `(.L_x_369) ;  /* 0x0000005000017945 */ /* 0x000fe80003800200 */
[----:B------:R-:W-:Y:S05]  /*2870*/  @!P5 BRA `(.L_x_370) ;  /* 0x00000000000cd947 */ /* 0x000fea0003800000 */
[----:B01234-:R-:W-:Y:S02]  /*2880*/  IMAD.MOV.U32 R12, RZ, RZ, R26 ;  /* 0x000000ffff0c7224 */ /* 0x01ffe400078e001a */
[----:B------:R-:W-:-:S05]  /*2890*/  IMAD.MOV.U32 R13, RZ, RZ, RZ ;  /* 0x000000ffff0d7224 */ /* 0x000fca00078e00ff */
[----:B------:R0:W-:Y:S02]  /*28a0*/  REDG.E.ADD.64.STRONG.GPU desc[UR16][R10.64+0x3c00], R12 ;  /* 0x003c000c0a00798e */ /* 0x0001e4000c12e510 */
.L_x_370:
[----:B------:R-:W-:Y:S05]  /*28b0*/  BSYNC.RECONVERGENT B1 ;  /* 0x0000000000017941 */ /* 0x000fea0003800200 */
.L_x_369:
[----:B------:R-:W-:Y:S05]  /*28c0*/  @P0 BRA `(.L_x_371) ;  /* 0xfffffff800e80947 */ /* 0x000fea000383ffff */
[----:B------:R-:W-:-:S07]  /*28d0*/  IMAD.MOV.U32 R9, RZ, RZ, R6 ;  /* 0x000000ffff097224 */ /* 0x000fce00078e0006 */
.L_x_354:
        /* <DEDUP_REMOVED lines=20> */
.L_x_374:
[----:B------:R-:W-:Y:S05]  /*2a20*/  BSYNC.RECONVERGENT B1 ;  /* 0x0000000000017941 */ /* 0x000fea0003800200 */
.L_x_373:
        /* <DEDUP_REMOVED lines=9> */
.L_x_376:
[----:B------:R-:W-:Y:S05]  /*2ac0*/  BSYNC.RECONVERGENT B1 ;  /* 0x0000000000017941 */ /* 0x000fea0003800200 */
.L_x_375:
        /* <DEDUP_REMOVED lines=9> */
.L_x_378:
[----:B------:R-:W-:Y:S05]  /*2b60*/  BSYNC.RECONVERGENT B1 ;  /* 0x0000000000017941 */ /* 0x000fea0003800200 */
.L_x_377:
        /* <DEDUP_REMOVED lines=9> */
.L_x_380:
[----:B------:R-:W-:Y:S05]  /*2c00*/  BSYNC.RECONVERGENT B1 ;  /* 0x0000000000017941 */ /* 0x000fea0003800200 */
.L_x_379:
[----:B------:R-:W-:-:S07]  /*2c10*/  IADD3 R9, PT, PT, R9, 0x4, RZ ;  /* 0x0000000409097810 */ /* 0x000fce0007ffe0ff */
.L_x_372:
        /* <DEDUP_REMOVED lines=17> */
.L_x_383:
[----:B------:R-:W-:Y:S05]  /*2d30*/  BSYNC.RECONVERGENT B1 ;  /* 0x0000000000017941 */ /* 0x000fea0003800200 */
.L_x_382:
        /* <DEDUP_REMOVED lines=9> */
.L_x_385:
[----:B------:R-:W-:Y:S05]  /*2dd0*/  BSYNC.RECONVERGENT B1 ;  /* 0x0000000000017941 */ /* 0x000fea0003800200 */
.L_x_384:
[----:B------:R-:W-:-:S07]  /*2de0*/  VIADD R9, R9, 0x2 ;  /* 0x0000000209097836 */ /* 0x000fce0000000000 */
.L_x_381:
        /* <DEDUP_REMOVED lines=11> */
.L_x_319:
[----:B------:R-:W-:Y:S05]  /*2ea0*/  BSYNC.RECONVERGENT B0 ;  /* 0x0000000000007941 */ /* 0x000fea0003800200 */
.L_x_318:
        /* <DEDUP_REMOVED lines=17> */
.L_x_387:
        /* <DEDUP_REMOVED lines=12> */
.L_x_2372:


//--------------------- .text._ZN3cub18CUB_300001_SM_10006detail10radix_sort31DeviceRadixSortSingleTileKernelINS1_5radix10policy_hubIm7double2yE10Policy1000ELNS0_9SortOrderE0EmS6_yNS1_21identity_decomposer_tEEEvPKT1_PSB_PKT2_PSF_T3_iiT4_ --------------------------
	.section	.text._ZN3cub18CUB_300001_SM_10006detail10radix_sort31DeviceRadixSortSingleTileKernelINS1_5radix10policy_hubIm7double2yE10Policy1000ELNS0_9SortOrderE0EmS6_yNS1_21identity_decomposer_tEEEvPKT1_PSB_PKT2_PSF_T3_iiT4_,"ax",@progbits
	.align	128
        .global         _ZN3cub18CUB_300001_SM_10006detail10radix_sort31DeviceRadixSortSingleTileKernelINS1_5radix10policy_hubIm7double2yE10Policy1000ELNS0_9SortOrderE0EmS6_yNS1_21identity_decomposer_tEEEvPKT1_PSB_PKT2_PSF_T3_iiT4_
        .type           _ZN3cub18CUB_300001_SM_10006detail10radix_sort31DeviceRadixSortSingleTileKernelINS1_5radix10policy_hubIm7double2yE10Policy1000ELNS0_9SortOrderE0EmS6_yNS1_21identity_decomposer_tEEEvPKT1_PSB_PKT2_PSF_T3_iiT4_,@function
        .size           _ZN3cub18CUB_300001_SM_10006detail10radix_sort31DeviceRadixSortSingleTileKernelINS1_5radix10policy_hubIm7double2yE10Policy1000ELNS0_9SortOrderE0EmS6_yNS1_21identity_decomposer_tEEEvPKT1_PSB_PKT2_PSF_T3_iiT4_,(.L_x_2373 - _ZN3cub18CUB_300001_SM_10006detail10radix_sort31DeviceRadixSortSingleTileKernelINS1_5radix10policy_hubIm7double2yE10Policy1000ELNS0_9SortOrderE0EmS6_yNS1_21identity_decomposer_tEEEvPKT1_PSB_PKT2_PSF_T3_iiT4_)
        .other          _ZN3cub18CUB_300001_SM_10006detail10radix_sort31DeviceRadixSortSingleTileKernelINS1_5radix10policy_hubIm7double2yE10Policy1000ELNS0_9SortOrderE0EmS6_yNS1_21identity_decomposer_tEEEvPKT1_PSB_PKT2_PSF_T3_iiT4_,@"STO_CUDA_ENTRY STV_DEFAULT"
_ZN3cub18CUB_300001_SM_10006detail10radix_sort31DeviceRadixSortSingleTileKernelINS1_5radix10policy_hubIm7double2yE10Policy1000ELNS0_9SortOrderE0EmS6_yNS1_21identity_decomposer_tEEEvPKT1_PSB_PKT2_PSF_T3_iiT4_:
.text._ZN3cub18CUB_300001_SM_10006detail10radix_sort31DeviceRadixSortSingleTileKernelINS1_5radix10policy_hubIm7double2yE10Policy1000ELNS0_9SortOrderE0EmS6_yNS1_21identity_decomposer_tEEEvPKT1_PSB_PKT2_PSF_T3_iiT4_:
[----:B------:R-:W-:Y:S01]  /*0000*/  LDC R1, c[0x0][0x37c] ;  /* 0x0000df00ff017b82 */ /* 0x000fe20000000800 */
[----:B------:R-:W0:Y:S01]  /*0010*/  S2R R0, SR_TID.X ;  /* 0x0000000000007919 */ /* 0x000e220000002100 */
[----:B------:R-:W1:Y:S06]  /*0020*/  LDCU UR4, c[0x0][0x3a0] ;  /* 0x00007400ff0477ac */ /* 0x000e6c0008000800 */
[----:B------:R-:W2:Y:S01]  /*0030*/  LDC.64 R28, c[0x0][0x380] ;  /* 0x0000e000ff1c7b82 */ /* 0x000ea20000000a00 */
[----:B------:R-:W-:Y:S01]  /*0040*/  IMAD.MOV.U32 R6, RZ, RZ, -0x1 ;  /* 0xffffffffff067424 */ /* 0x000fe200078e00ff */
[----:B------:R-:W-:Y:S01]  /*0050*/  MOV R7, 0xffffffff ;  /* 0xffffffff00077802 */ /* 0x000fe20000000f00 */
[----:B------:R-:W3:Y:S01]  /*0060*/  LDCU.64 UR10, c[0x0][0x358] ;  /* 0x00006b00ff0a77ac */ /* 0x000ee20008000a00 */
[----:B------:R-:W-:Y:S01]  /*0070*/  IMAD.MOV.U32 R8, RZ, RZ, -0x1 ;  /* 0xffffffffff087424 */ /* 0x000fe200078e00ff */
[----:B------:R-:W-:Y:S01]  /*0080*/  MOV R11, 0xffffffff ;  /* 0xffffffff000b7802 */ /* 0x000fe20000000f00 */
[----:B------:R-:W-:Y:S01]  /*0090*/  IMAD.MOV.U32 R9, RZ, RZ, -0x1 ;  /* 0xffffffffff097424 */ /* 0x000fe200078e00ff */
[----:B------:R-:W4:Y:S01]  /*00a0*/  LDCU.64 UR6, c[0x0][0x3a8] ;  /* 0x00007500ff0677ac */ /* 0x000f220008000a00 */
[----:B------:R-:W-:Y:S01]  /*00b0*/  IMAD.MOV.U32 R10, RZ, RZ, -0x1 ;  /* 0xffffffffff0a7424 */ /* 0x000fe200078e00ff */
[----:B------:R-:W3:Y:S01]  /*00c0*/  LDC.64 R30, c[0x0][0x390] ;  /* 0x0000e400ff1e7b82 */ /* 0x000ee20000000a00 */
[----:B------:R-:W1:Y:S01]  /*00d0*/  LDCU UR12, c[0x0][0x3ac] ;  /* 0x00007580ff0c77ac */ /* 0x000e620008000800 */
[----:B0-----:R-:W-:-:S04]  /*00e0*/  IMAD.SHL.U32 R2, R0, 0x4, RZ ;  /* 0x0000000400027824 */ /* 0x001fc800078e00ff */
[C---:B------:R-:W-:Y:S01]  /*00f0*/  VIADD R3, R2.reuse, 0x1 ;  /* 0x0000000102037836 */ /* 0x040fe20000000000 */
[C---:B------:R-:W-:Y:S01]  /*0100*/  IADD3 R5, PT, PT, R2.reuse, 0x3, RZ ;  /* 0x0000000302057810 */ /* 0x040fe20007ffe0ff */
[C---:B------:R-:W-:Y:S01]  /*0110*/  VIADD R4, R2.reuse, 0x2 ;  /* 0x0000000202047836 */ /* 0x040fe20000000000 */
[C---:B-1----:R-:W-:Y:S01]  /*0120*/  ISETP.GE.AND P0, PT, R2.reuse, UR4, PT ;  /* 0x0000000402007c0c */ /* 0x042fe2000bf06270 */
[----:B--2---:R-:W-:Y:S01]  /*0130*/  IMAD.WIDE.U32 R28, R2, 0x8, R28 ;  /* 0x00000008021c7825 */ /* 0x004fe200078e001c */
[----:B------:R-:W-:Y:S02]  /*0140*/  ISETP.GE.AND P1, PT, R3, UR4, PT ;  /* 0x0000000403007c0c */ /* 0x000fe4000bf26270 */
[----:B------:R-:W-:Y:S01]  /*0150*/  ISETP.GE.AND P2, PT, R4, UR4, PT ;  /* 0x0000000404007c0c */ /* 0x000fe2000bf46270 */
[----:B------:R-:W-:Y:S01]  /*0160*/  IMAD.MOV.U32 R4, RZ, RZ, -0x1 ;  /* 0xffffffffff047424 */ /* 0x000fe200078e00ff */
[----:B------:R-:W-:Y:S01]  /*0170*/  ISETP.GE.AND P3, PT, R5, UR4, PT ;  /* 0x0000000405007c0c */ /* 0x000fe2000bf66270 */
[----:B------:R-:W-:Y:S01]  /*0180*/  IMAD.MOV.U32 R5, RZ, RZ, -0x1 ;  /* 0xffffffffff057424 */ /* 0x000fe200078e00ff */
[----:B------:R-:W0:Y:S01]  /*0190*/  S2UR UR5, SR_CgaCtaId ;  /* 0x00000000000579c3 */ /* 0x000e220000008800 */
[----:B---3--:R-:W-:-:S04]  /*01a0*/  IMAD.WIDE.U32 R30, R2, 0x10, R30 ;  /* 0x00000010021e7825 */ /* 0x008fc800078e001e */
[----:B------:R1:W5:Y:S04]  /*01b0*/  @!P0 LDG.E.64 R4, desc[UR10][R28.64] ;  /* 0x0000000a1c048981 */ /* 0x000368000c1e1b00 */
[----:B------:R1:W5:Y:S04]  /*01c0*/  @!P1 LDG.E.64 R6, desc[UR10][R28.64+0x8] ;  /* 0x0000080a1c069981 */ /* 0x000368000c1e1b00 */
[----:B------:R1:W5:Y:S04]  /*01d0*/  @!P2 LDG.E.64 R8, desc[UR10][R28.64+0x10] ;  /* 0x0000100a1c08a981 */ /* 0x000368000c1e1b00 */
[----:B------:R1:W5:Y:S01]  /*01e0*/  @!P3 LDG.E.64 R10, desc[UR10][R28.64+0x18] ;  /* 0x0000180a1c0ab981 */ /* 0x000362000c1e1b00 */
[----:B------:R-:W-:Y:S06]  /*01f0*/  BAR.SYNC.DEFER_BLOCKING 0x0 ;  /* 0x0000000000007b1d */ /* 0x000fec0000010000 */
[----:B------:R-:W-:Y:S01]  /*0200*/  UMOV UR4, 0x400 ;  /* 0x0000040000047882 */ /* 0x000fe20000000000 */
[----:B------:R-:W2:Y:S01]  /*0210*/  S2R R3, SR_LANEID ;  /* 0x0000000000037919 */ /* 0x000ea20000000000 */
[----:B0-----:R-:W-:-:S06]  /*0220*/  ULEA UR4, UR5, UR4, 0x18 ;  /* 0x0000000405047291 */ /* 0x001fcc000f8ec0ff */
[----:B------:R-:W-:Y:S01]  /*0230*/  VIADD R37, R2, UR4 ;  /* 0x0000000402257c36 */ /* 0x000fe20008000000 */
[----:B------:R1:W5:Y:S04]  /*0240*/  @!P0 LDG.E.128 R12, desc[UR10][R30.64] ;  /* 0x0000000a1e0c8981 */ /* 0x000368000c1e1d00 */
[----:B------:R1:W5:Y:S04]  /*0250*/  @!P1 LDG.E.128 R16, desc[UR10][R30.64+0x10] ;  /* 0x0000100a1e109981 */ /* 0x000368000c1e1d00 */
[----:B------:R1:W5:Y:S04]  /*0260*/  @!P2 LDG.E.128 R20, desc[UR10][R30.64+0x20] ;  /* 0x0000200a1e14a981 */ /* 0x000368000c1e1d00 */
[----:B------:R1:W5:Y:S01]  /*0270*/  @!P3 LDG.E.128 R24, desc[UR10][R30.64+0x30] ;  /* 0x0000300a1e18b981 */ /* 0x000362000c1e1d00 */
[----:B------:R-:W-:Y:S01]  /*0280*/  IMAD R39, R0, 0x80, R37 ;  /* 0x0000008000277824 */ /* 0x000fe200078e0225 */
[----:B------:R-:W-:Y:S01]  /*0290*/  SHF.R.U32.HI R84, RZ, 0x5, R0 ;  /* 0x00000005ff547819 */ /* 0x000fe20000011600 */
[----:B----4-:R-:W-:-:S02]  /*02a0*/  UIADD3 UR8, UPT, UPT, UR6, 0x6, URZ ;  /* 0x0000000606087890 */ /* 0x010fc4000fffe0ff */
[----:B------:R-:W-:Y:S01]  /*02b0*/  IMAD R41, R0, -0x64, R39 ;  /* 0xffffff9c00297824 */ /* 0x000fe200078e0227 */
[----:B------:R-:W-:Y:S01]  /*02c0*/  LEA R36, R84, UR4, 0x2 ;  /* 0x0000000454247c11 */ /* 0x000fe2000f8e10ff */
[----:B------:R-:W-:Y:S02]  /*02d0*/  UIADD3 UR5, UPT, UPT, -UR6, UR7, URZ ;  /* 0x0000000706057290 */ /* 0x000fe4000fffe1ff */
[----:B------:R-:W-:Y:S01]  /*02e0*/  IMAD R43, R0, 0x20, R41 ;  /* 0x00000020002b7824 */ /* 0x000fe200078e0229 */
[----:B-12---:R-:W-:Y:S09]  /*02f0*/  BAR.SYNC.DEFER_BLOCKING 0x0 ;  /* 0x0000000000007b1d */ /* 0x006ff20000010000 */
.L_x_389:
[----:B------:R-:W-:Y:S01]  /*0300*/  UISETP.LT.AND UP0, UPT, UR5, 0x6, UPT ;  /* 0x000000060500788c */ /* 0x000fe2000bf01270 */
[----:B------:R-:W-:Y:S01]  /*0310*/  STS [R2+UR4], RZ ;  /* 0x000000ff02007988 */ /* 0x000fe20008000804 */
[----:B------:R-:W-:Y:S01]  /*0320*/  UMOV UR7, 0x1 ;  /* 0x0000000100077882 */ /* 0x000fe20000000000 */
[----:B------:R-:W-:Y:S01]  /*0330*/  UIADD3 UR9, UPT, UPT, UR8, -0x6, URZ ;  /* 0xfffffffa08097890 */ /* 0x000fe2000fffe0ff */
[----:B------:R-:W-:Y:S01]  /*0340*/  ISETP.NE.AND P1, PT, R3, 0x1f, PT ;  /* 0x0000001f0300780c */ /* 0x000fe20003f25270 */
[----:B------:R-:W-:Y:S01]  /*0350*/  USEL UR6, UR5, 0x6, UP0 ;  /* 0x0000000605067887 */ /* 0x000fe20008000000 */
[----:B------:R-:W-:Y:S01]  /*0360*/  STS [R2+UR4+0x400], RZ ;  /* 0x000400ff02007988 */ /* 0x000fe20008000804 */
[----:B------:R-:W-:Y:S01]  /*0370*/  ISETP.NE.AND P2, PT, R84, 0x6, PT ;  /* 0x000000065400780c */ /* 0x000fe20003f45270 */
[----:B------:R-:W-:Y:S01]  /*0380*/  UISETP.GE.AND UP0, UPT, UR8, UR12, UPT ;  /* 0x0000000c0800728c */ /* 0x000fe2000bf06270 */
[----:B-----5:R-:W-:Y:S01]  /*0390*/  SHF.R.U64 R28, R4, UR9, R5 ;  /* 0x00000009041c7c19 */ /* 0x020fe20008001205 */
[----:B------:R-:W-:Y:S01]  /*03a0*/  USHF.L.U32 UR6, UR7, UR6, URZ ;  /* 0x0000000607067299 */ /* 0x000fe200080006ff */
[----:B------:R-:W-:Y:S01]  /*03b0*/  STS [R2+UR4+0x800], RZ ;  /* 0x000800ff02007988 */ /* 0x000fe20008000804 */
[----:B0-----:R-:W0:Y:S01]  /*03c0*/  S2UR UR7, SR_CgaCtaId ;  /* 0x00000000000779c3 */ /* 0x001e220000008800 */
[----:B------:R-:W-:Y:S01]  /*03d0*/  ISETP.NE.AND P3, PT, R84, 0x7, PT ;  /* 0x000000075400780c */ /* 0x000fe20003f65270 */
[----:B------:R-:W-:Y:S01]  /*03e0*/  UIADD3 UR6, UPT, UPT, UR6, -0x1, URZ ;  /* 0xffffffff06067890 */ /* 0x000fe2000fffe0ff */
[----:B------:R-:W-:Y:S04]  /*03f0*/  STS [R2+UR4+0xc00], RZ ;  /* 0x000c00ff02007988 */ /* 0x000fe80008000804 */
[----:B------:R-:W-:Y:S01]  /*0400*/  STS [R2+UR4+0x1000], RZ ;  /* 0x001000ff02007988 */ /* 0x000fe20008000804 */
[----:B------:R-:W-:-:S03]  /*0410*/  LOP3.LUT R28, R28, UR6, RZ, 0xc0, !PT ;  /* 0x000000061c1c7c12 */ /* 0x000fc6000f8ec0ff */
[----:B------:R-:W-:Y:S01]  /*0420*/  STS [R2+UR4+0x1400], RZ ;  /* 0x001400ff02007988 */ /* 0x000fe20008000804 */
[----:B------:R-:W-:Y:S02]  /*0430*/  SHF.L.U32 R29, R28, 0xa, RZ ;  /* 0x0000000a1c1d7819 */ /* 0x000fe400000006ff */
[----:B------:R-:W-:Y:S01]  /*0440*/  SHF.R.U32.HI R30, RZ, 0x4, R28 ;  /* 0x00000004ff1e7819 */ /* 0x000fe2000001161c */
[----:B------:R-:W-:Y:S01]  /*0450*/  STS [R2+UR4+0x1800], RZ ;  /* 0x001800ff02007988 */ /* 0x000fe20008000804 */
[----:B------:R-:W-:Y:S02]  /*0460*/  LOP3.LUT R28, R29, 0x7c00, RZ, 0xc0, !PT ;  /* 0x00007c001d1c7812 */ /* 0x000fe400078ec0ff */
[----:B------:R-:W-:Y:S01]  /*0470*/  LOP3.LUT R30, R30, 0xffffffe, RZ, 0xc0, !PT ;  /* 0x0ffffffe1e1e7812 */ /* 0x000fe200078ec0ff */
[----:B------:R-:W-:Y:S03]  /*0480*/  STS [R2+UR4+0x1c00], RZ ;  /* 0x001c00ff02007988 */ /* 0x000fe60008000804 */
[----:B------:R-:W-:Y:S01]  /*0490*/  IADD3 R49, PT, PT, R30, R37, R28 ;  /* 0x000000251e317210 */ /* 0x000fe20007ffe01c */
[----:B------:R-:W-:Y:S01]  /*04a0*/  STS [R2+UR4+0x2000], RZ ;  /* 0x002000ff02007988 */ /* 0x000fe20008000804 */
[----:B------:R-:W-:-:S03]  /*04b0*/  SHF.R.U64 R28, R6, UR9, R7 ;  /* 0x00000009061c7c19 */ /* 0x000fc60008001207 */
[----:B------:R-:W-:Y:S01]  /*04c0*/  STS [R2+UR4+0x2400], RZ ;  /* 0x002400ff02007988 */ /* 0x000fe20008000804 */
[----:B------:R-:W-:-:S03]  /*04d0*/  LOP3.LUT R28, R28, UR6, RZ, 0xc0, !PT ;  /* 0x000000061c1c7c12 */ /* 0x000fc6000f8ec0ff */
[----:B------:R-:W-:Y:S02]  /*04e0*/  STS [R2+UR4+0x2800], RZ ;  /* 0x002800ff02007988 */ /* 0x000fe40008000804 */
[----:B------:R-:W-:Y:S01]  /*04f0*/  IMAD.SHL.U32 R29, R28, 0x400, RZ ;  /* 0x000004001c1d7824 */ /* 0x000fe200078e00ff */
[----:B------:R-:W-:Y:S01]  /*0500*/  SHF.R.U32.HI R28, RZ, 0x4, R28 ;  /* 0x00000004ff1c7819 */ /* 0x000fe2000001161c */
[----:B------:R-:W-:Y:S03]  /*0510*/  STS [R2+UR4+0x2c00], RZ ;  /* 0x002c00ff02007988 */ /* 0x000fe60008000804 */
[----:B------:R-:W-:Y:S01]  /*0520*/  LOP3.LUT R42, R29, 0x7c00, RZ, 0xc0, !PT ;  /* 0x00007c001d2a7812 */ /* 0x000fe200078ec0ff */
[----:B------:R-:W-:Y:S01]  /*0530*/  STS [R2+UR4+0x3000], RZ ;  /* 0x003000ff02007988 */ /* 0x000fe20008000804 */
[----:B------:R-:W-:-:S03]  /*0540*/  LOP3.LUT R29, R28, 0xffffffe, RZ, 0xc0, !PT ;  /* 0x0ffffffe1c1d7812 */ /* 0x000fc600078ec0ff */
[----:B------:R-:W-:Y:S01]  /*0550*/  STS [R2+UR4+0x3400], RZ ;  /* 0x003400ff02007988 */ /* 0x000fe20008000804 */
[----:B------:R-:W-:Y:S02]  /*0560*/  IADD3 R42, PT, PT, R29, R37, R42 ;  /* 0x000000251d2a7210 */ /* 0x000fe40007ffe02a */
[----:B------:R-:W-:Y:S01]  /*0570*/  SHF.R.U64 R29, R8, UR9, R9 ;  /* 0x00000009081d7c19 */ /* 0x000fe20008001209 */
[----:B------:R-:W-:Y:S03]  /*0580*/  STS [R2+UR4+0x3800], RZ ;  /* 0x003800ff02007988 */ /* 0x000fe60008000804 */
[----:B------:R-:W-:Y:S01]  /*0590*/  LOP3.LUT R29, R29, UR6, RZ, 0xc0, !PT ;  /* 0x000000061d1d7c12 */ /* 0x000fe2000f8ec0ff */
[----:B------:R-:W-:Y:S04]  /*05a0*/  STS [R2+UR4+0x3c00], RZ ;  /* 0x003c00ff02007988 */ /* 0x000fe80008000804 */
[----:B------:R-:W-:Y:S01]  /*05b0*/  STS [R2+UR4+0x4000], RZ ;  /* 0x004000ff02007988 */ /* 0x000fe20008000804 */
[----:B------:R-:W-:Y:S01]  /*05c0*/  IMAD.SHL.U32 R30, R29, 0x400, RZ ;  /* 0x000004001d1e7824 */ /* 0x000fe200078e00ff */
[----:B------:R-:W-:-:S02]  /*05d0*/  SHF.R.U32.HI R29, RZ, 0x4, R29 ;  /* 0x00000004ff1d7819 */ /* 0x000fc4000001161d */
[----:B------:R-:W-:Y:S02]  /*05e0*/  STS [R2+UR4+0x4400], RZ ;  /* 0x004400ff02007988 */ /* 0x000fe40008000804 */
[----:B------:R-:W-:Y:S02]  /*05f0*/  LOP3.LUT R30, R30, 0x7c00, RZ, 0xc0, !PT ;  /* 0x00007c001e1e7812 */ /* 0x000fe400078ec0ff */
[----:B------:R-:W-:Y:S01]  /*0600*/  STS [R2+UR4+0x4800], RZ ;  /* 0x004800ff02007988 */ /* 0x000fe20008000804 */
[----:B------:R-:W-:-:S03]  /*0610*/  LOP3.LUT R38, R29, 0xffffffe, RZ, 0xc0, !PT ;  /* 0x0ffffffe1d267812 */ /* 0x000fc600078ec0ff */
[----:B------:R-:W-:Y:S01]  /*0620*/  STS [R2+UR4+0x4c00], RZ ;  /* 0x004c00ff02007988 */ /* 0x000fe20008000804 */
[----:B------:R-:W-:-:S03]  /*0630*/  IADD3 R38, PT, PT, R38, R37, R30 ;  /* 0x0000002526267210 */ /* 0x000fc60007ffe01e */
[----:B------:R-:W-:Y:S04]  /*0640*/  STS [R2+UR4+0x5000], RZ ;  /* 0x005000ff02007988 */ /* 0x000fe80008000804 */
        /* <DEDUP_REMOVED lines=12> */
[----:B------:R-:W1:Y:S02]  /*0710*/  LDS.U16 R48, [R49] ;  /* 0x0000000031307984 */ /* 0x000e640000000400 */
[----:B-1----:R-:W-:-:S05]  /*0720*/  VIADD R28, R48, 0x1 ;  /* 0x00000001301c7836 */ /* 0x002fca0000000000 */
[----:B------:R1:W-:Y:S04]  /*0730*/  STS.U16 [R49], R28 ;  /* 0x0000001c31007388 */ /* 0x0003e80000000400 */
[----:B------:R-:W2:Y:S01]  /*0740*/  LDS.U16 R47, [R42] ;  /* 0x000000002a2f7984 */ /* 0x000ea20000000400 */
[----:B-1----:R-:W-:-:S04]  /*0750*/  SHF.R.U64 R28, R10, UR9, R11 ;  /* 0x000000090a1c7c19 */ /* 0x002fc8000800120b */
[----:B------:R-:W-:Y:S01]  /*0760*/  LOP3.LUT R28, R28, UR6, RZ, 0xc0, !PT ;  /* 0x000000061c1c7c12 */ /* 0x000fe2000f8ec0ff */
[----:B------:R-:W-:Y:S02]  /*0770*/  UMOV UR6, 0x400 ;  /* 0x0000040000067882 */ /* 0x000fe40000000000 */
[----:B0-----:R-:W-:Y:S02]  /*0780*/  ULEA UR6, UR7, UR6, 0x18 ;  /* 0x0000000607067291 */ /* 0x001fe4000f8ec0ff */
[----:B------:R-:W-:Y:S01]  /*0790*/  IMAD.SHL.U32 R30, R28, 0x400, RZ ;  /* 0x000004001c1e7824 */ /* 0x000fe200078e00ff */
[----:B------:R-:W-:-:S04]  /*07a0*/  SHF.R.U32.HI R28, RZ, 0x4, R28 ;  /* 0x00000004ff1c7819 */ /* 0x000fc8000001161c */
[----:B------:R-:W-:Y:S02]  /*07b0*/  LOP3.LUT R30, R30, 0x7c00, RZ, 0xc0, !PT ;  /* 0x00007c001e1e7812 */ /* 0x000fe400078ec0ff */
[----:B------:R-:W-:-:S04]  /*07c0*/  LOP3.LUT R28, R28, 0xffffffe, RZ, 0xc0, !PT ;  /* 0x0ffffffe1c1c7812 */ /* 0x000fc800078ec0ff */
[----:B------:R-:W-:Y:S02]  /*07d0*/  IADD3 R40, PT, PT, R28, R37, R30 ;  /* 0x000000251c287210 */ /* 0x000fe40007ffe01e */
[----:B--2---:R-:W-:-:S05]  /*07e0*/  IADD3 R29, PT, PT, R47, 0x1, RZ ;  /* 0x000000012f1d7810 */ /* 0x004fca0007ffe0ff */
        /* <DEDUP_REMOVED lines=12> */
[----:B---3--:R-:W3:Y:S04]  /*08b0*/  LDS R77, [R39+0x10] ;  /* 0x00001000274d7984 */ /* 0x008ee80000000800 */
[----:B----4-:R-:W4:Y:S04]  /*08c0*/  LDS R78, [R39+0x14] ;  /* 0x00001400274e7984 */ /* 0x010f280000000800 */
[----:B------:R-:W4:Y:S04]  /*08d0*/  LDS R79, [R39+0x18] ;  /* 0x00001800274f7984 */ /* 0x000f280000000800 */
[----:B------:R-:W4:Y:S04]  /*08e0*/  LDS R80, [R39+0x1c] ;  /* 0x00001c0027507984 */ /* 0x000f280000000800 */
[----:B------:R-:W4:Y:S04]  /*08f0*/  LDS R81, [R39+0x20] ;  /* 0x0000200027517984 */ /* 0x000f280000000800 */
[----:B------:R-:W4:Y:S04]  /*0900*/  LDS R72, [R39+0x24] ;  /* 0x0000240027487984 */ /* 0x000f280000000800 */
[----:B------:R-:W4:Y:S01]  /*0910*/  LDS R71, [R39+0x28] ;  /* 0x0000280027477984 */ /* 0x000f220000000800 */
[----:B0-----:R-:W-:-:S03]  /*0920*/  IADD3 R74, PT, PT, R73, R74, RZ ;  /* 0x0000004a494a7210 */ /* 0x001fc60007ffe0ff */
[----:B------:R-:W0:Y:S02]  /*0930*/  LDS R70, [R39+0x2c] ;  /* 0x00002c0027467984 */ /* 0x000e240000000800 */
[----:B-1----:R-:W-:Y:S02]  /*0940*/  IMAD.IADD R75, R75, 0x1, R74 ;  /* 0x000000014b4b7824 */ /* 0x002fe400078e024a */
[----:B------:R-:W1:Y:S02]  /*0950*/  LDS R69, [R39+0x30] ;  /* 0x0000300027457984 */ /* 0x000e640000000800 */
[----:B--2---:R-:W-:Y:S02]  /*0960*/  IMAD.IADD R76, R76, 0x1, R75 ;  /* 0x000000014c4c7824 */ /* 0x004fe400078e024b */
[----:B------:R-:W2:Y:S02]  /*0970*/  LDS R68, [R39+0x34] ;  /* 0x0000340027447984 */ /* 0x000ea40000000800 */
[----:B---3--:R-:W-:-:S02]  /*0980*/  IMAD.IADD R77, R77, 0x1, R76 ;  /* 0x000000014d4d7824 */ /* 0x008fc400078e024c */
[----:B------:R-:W3:Y:S03]  /*0990*/  LDS R67, [R39+0x38] ;  /* 0x0000380027437984 */ /* 0x000ee60000000800 */
[----:B----4-:R-:W-:Y:S01]  /*09a0*/  IADD3 R78, PT, PT, R78, R77, RZ ;  /* 0x0000004d4e4e7210 */ /* 0x010fe20007ffe0ff */
[----:B------:R-:W4:Y:S04]  /*09b0*/  LDS R66, [R39+0x3c] ;  /* 0x00003c0027427984 */ /* 0x000f280000000800 */
[----:B------:R-:W-:Y:S01]  /*09c0*/  IMAD.IADD R79, R79, 0x1, R78 ;  /* 0x000000014f4f7824 */ /* 0x000fe200078e024e */
[----:B------:R-:W4:Y:S03]  /*09d0*/  LDS R65, [R39+0x40] ;  /* 0x0000400027417984 */ /* 0x000f260000000800 */
[----:B------:R-:W-:Y:S01]  /*09e0*/  IMAD.IADD R80, R80, 0x1, R79 ;  /* 0x0000000150507824 */ /* 0x000fe200078e024f */
[----:B------:R-:W4:Y:S03]  /*09f0*/  LDS R64, [R39+0x44] ;  /* 0x0000440027407984 */ /* 0x000f260000000800 */
[----:B------:R-:W-:Y:S01]  /*0a00*/  IMAD.IADD R81, R81, 0x1, R80 ;  /* 0x0000000151517824 */ /* 0x000fe200078e0250 */
[----:B------:R-:W4:Y:S04]  /*0a10*/  LDS R63, [R39+0x48] ;  /* 0x00004800273f7984 */ /* 0x000f280000000800 */
[----:B------:R-:W-:Y:S01]  /*0a20*/  IADD3 R72, PT, PT, R72, R81, RZ ;  /* 0x0000005148487210 */ /* 0x000fe20007ffe0ff */
[----:B------:R-:W4:Y:S04]  /*0a30*/  LDS R62, [R39+0x4c] ;  /* 0x00004c00273e7984 */ /* 0x000f280000000800 */
[----:B------:R-:W-:Y:S01]  /*0a40*/  IMAD.IADD R71, R71, 0x1, R72 ;  /* 0x0000000147477824 */ /* 0x000fe200078e0248 */
[----:B------:R-:W4:Y:S03]  /*0a50*/  LDS R61, [R39+0x50] ;  /* 0x00005000273d7984 */ /* 0x000f260000000800 */
[----:B0-----:R-:W-:Y:S01]  /*0a60*/  IMAD.IADD R70, R70, 0x1, R71 ;  /* 0x0000000146467824 */ /* 0x001fe200078e0247 */
[----:B------:R-:W0:Y:S03]  /*0a70*/  LDS R60, [R39+0x54] ;  /* 0x00005400273c7984 */ /* 0x000e260000000800 */
[----:B-1----:R-:W-:Y:S01]  /*0a80*/  IMAD.IADD R69, R69, 0x1, R70 ;  /* 0x0000000145457824 */ /* 0x002fe200078e0246 */
[----:B------:R-:W1:Y:S04]  /*0a90*/  LDS R59, [R39+0x58] ;  /* 0x00005800273b7984 */ /* 0x000e680000000800 */
[----:B--2---:R-:W-:Y:S01]  /*0aa0*/  IADD3 R68, PT, PT, R68, R69, RZ ;  /* 0x0000004544447210 */ /* 0x004fe20007ffe0ff */
[----:B------:R-:W2:Y:S04]  /*0ab0*/  LDS R58, [R39+0x5c] ;  /* 0x00005c00273a7984 */ /* 0x000ea80000000800 */
[----:B---3--:R-:W-:Y:S01]  /*0ac0*/  IMAD.IADD R67, R67, 0x1, R68 ;  /* 0x0000000143437824 */ /* 0x008fe200078e0244 */
[----:B------:R-:W3:Y:S03]  /*0ad0*/  LDS R57, [R39+0x60] ;  /* 0x0000600027397984 */ /* 0x000ee60000000800 */
[----:B----4-:R-:W-:Y:S01]  /*0ae0*/  IMAD.IADD R66, R66, 0x1, R67 ;  /* 0x0000000142427824 */ /* 0x010fe200078e0243 */
[----:B------:R-:W4:Y:S03]  /*0af0*/  LDS R56, [R39+0x64] ;  /* 0x0000640027387984 */ /* 0x000f260000000800 */
[----:B------:R-:W-:Y:S01]  /*0b00*/  IMAD.IADD R65, R65, 0x1, R66 ;  /* 0x0000000141417824 */ /* 0x000fe200078e0242 */
[----:B------:R-:W4:Y:S04]  /*0b10*/  LDS R55, [R39+0x68] ;  /* 0x0000680027377984 */ /* 0x000f280000000800 */
[----:B------:R-:W-:Y:S01]  /*0b20*/  IADD3 R64, PT, PT, R64, R65, RZ ;  /* 0x0000004140407210 */ /* 0x000fe20007ffe0ff */
[----:B------:R-:W4:Y:S04]  /*0b30*/  LDS R54, [R39+0x6c] ;  /* 0x00006c0027367984 */ /* 0x000f280000000800 */
[----:B------:R-:W-:Y:S01]  /*0b40*/  IMAD.IADD R63, R63, 0x1, R64 ;  /* 0x000000013f3f7824 */ /* 0x000fe200078e0240 */
[----:B------:R-:W4:Y:S03]  /*0b50*/  LDS R53, [R39+0x70] ;  /* 0x0000700027357984 */ /* 0x000f260000000800 */
[----:B------:R-:W-:Y:S01]  /*0b60*/  IMAD.IADD R62, R62, 0x1, R63 ;  /* 0x000000013e3e7824 */ /* 0x000fe200078e023f */
[----:B------:R-:W4:Y:S03]  /*0b70*/  LDS R52, [R39+0x74] ;  /* 0x0000740027347984 */ /* 0x000f260000000800 */
[----:B------:R-:W-:Y:S01]  /*0b80*/  IMAD.IADD R61, R61, 0x1, R62 ;  /* 0x000000013d3d7824 */ /* 0x000fe200078e023e */
[----:B------:R-:W4:Y:S04]  /*0b90*/  LDS R51, [R39+0x78] ;  /* 0x0000780027337984 */ /* 0x000f280000000800 */
[----:B0-----:R-:W-:Y:S01]  /*0ba0*/  IADD3 R60, PT, PT, R60, R61, RZ ;  /* 0x0000003d3c3c7210 */ /* 0x001fe20007ffe0ff */
[----:B------:R-:W0:Y:S04]  /*0bb0*/  LDS R50, [R39+0x7c] ;  /* 0x00007c0027327984 */ /* 0x000e280000000800 */
[----:B-1----:R-:W-:Y:S01]  /*0bc0*/  IMAD.IADD R59, R59, 0x1, R60 ;  /* 0x000000013b3b7824 */ /* 0x002fe200078e023c */
[----:B------:R-:W1:Y:S03]  /*0bd0*/  LDS R29, [R39+0x80] ;  /* 0x00008000271d7984 */ /* 0x000e660000000800 */
[----:B--2---:R-:W-:-:S04]  /*0be0*/  IMAD.IADD R58, R58, 0x1, R59 ;  /* 0x000000013a3a7824 */ /* 0x004fc800078e023b */
[----:B---3--:R-:W-:-:S05]  /*0bf0*/  IMAD.IADD R57, R57, 0x1, R58 ;  /* 0x0000000139397824 */ /* 0x008fca00078e023a */
[----:B----4-:R-:W-:-:S05]  /*0c00*/  IADD3 R56, PT, PT, R56, R57, RZ ;  /* 0x0000003938387210 */ /* 0x010fca0007ffe0ff */
[----:B------:R-:W-:-:S04]  /*0c10*/  IMAD.IADD R55, R55, 0x1, R56 ;  /* 0x0000000137377824 */ /* 0x000fc800078e0238 */
[----:B------:R-:W-:-:S04]  /*0c20*/  IMAD.IADD R54, R54, 0x1, R55 ;  /* 0x0000000136367824 */ /* 0x000fc800078e0237 */
[----:B------:R-:W-:-:S05]  /*0c30*/  IMAD.IADD R53, R53, 0x1, R54 ;  /* 0x0000000135357824 */ /* 0x000fca00078e0236 */
[----:B------:R-:W-:-:S05]  /*0c40*/  IADD3 R52, PT, PT, R52, R53, RZ ;  /* 0x0000003534347210 */ /* 0x000fca0007ffe0ff */
[----:B------:R-:W-:-:S04]  /*0c50*/  IMAD.IADD R51, R51, 0x1, R52 ;  /* 0x0000000133337824 */ /* 0x000fc800078e0234 */
[----:B0-----:R-:W-:-:S04]  /*0c60*/  IMAD.IADD R50, R50, 0x1, R51 ;  /* 0x0000000132327824 */ /* 0x001fc800078e0233 */
[----:B-1----:R-:W-:-:S05]  /*0c70*/  IMAD.IADD R82, R29, 0x1, R50 ;  /* 0x000000011d527824 */ /* 0x002fca00078e0232 */
[----:B------:R-:W0:Y:S02]  /*0c80*/  SHFL.UP P0, R29, R82, 0x1, RZ ;  /* 0x04200000521d7989 */ /* 0x000e2400000000ff */
[----:B0-----:R-:W-:-:S05]  /*0c90*/  @P0 IADD3 R29, PT, PT, R82, R29, RZ ;  /* 0x0000001d521d0210 */ /* 0x001fca0007ffe0ff */
[----:B------:R-:W0:Y:S02]  /*0ca0*/  SHFL.UP P0, R28, R29, 0x2, RZ ;  /* 0x044000001d1c7989 */ /* 0x000e2400000000ff */
[----:B0-----:R-:W-:-:S05]  /*0cb0*/  @P0 IMAD.IADD R28, R29, 0x1, R28 ;  /* 0x000000011d1c0824 */ /* 0x001fca00078e021c */
[----:B------:R-:W0:Y:S02]  /*0cc0*/  SHFL.UP P0, R33, R28, 0x4, RZ ;  /* 0x048000001c217989 */ /* 0x000e2400000000ff */
[----:B0-----:R-:W-:-:S05]  /*0cd0*/  @P0 IMAD.IADD R33, R28, 0x1, R33 ;  /* 0x000000011c210824 */ /* 0x001fca00078e0221 */
[----:B------:R-:W0:Y:S02]  /*0ce0*/  SHFL.UP P0, R86, R33, 0x8, RZ ;  /* 0x0500000021567989 */ /* 0x000e2400000000ff */
[----:B0-----:R-:W-:-:S05]  /*0cf0*/  @P0 IMAD.IADD R86, R33, 0x1, R86 ;  /* 0x0000000121560824 */ /* 0x001fca00078e0256 */
[----:B------:R-:W0:Y:S02]  /*0d00*/  SHFL.UP P0, R83, R86, 0x10, RZ ;  /* 0x0600000056537989 */ /* 0x000e2400000000ff */
[----:B0-----:R-:W-:Y:S02]  /*0d10*/  @P0 IADD3 R83, PT, PT, R86, R83, RZ ;  /* 0x0000005356530210 */ /* 0x001fe40007ffe0ff */
[----:B------:R-:W-:-:S03]  /*0d20*/  ISETP.NE.AND P0, PT, R84, 0x1, PT ;  /* 0x000000015400780c */ /* 0x000fc60003f05270 */
[----:B------:R-:W-:Y:S01]  /*0d30*/  @!P1 STS [R36+0x8400], R83 ;  /* 0x0084005324009388 */ /* 0x000fe20000000800 */
[----:B------:R-:W-:Y:S01]  /*0d40*/  BAR.SYNC.DEFER_BLOCKING 0x0 ;  /* 0x0000000000007b1d */ /* 0x000fe20000010000 */
[----:B------:R-:W-:Y:S01]  /*0d50*/  ISETP.NE.AND P1, PT, R84, 0x4, PT ;  /* 0x000000045400780c */ /* 0x000fe20003f25270 */
[----:B------:R-:W-:-:S04]  /*0d60*/  IMAD.IADD R82, R83, 0x1, -R82 ;  /* 0x0000000153527824 */ /* 0x000fc800078e0a52 */
[----:B------:R-:W0:Y:S04]  /*0d70*/  LDS.128 R28, [UR6+0x8400] ;  /* 0x00840006ff1c7984 */ /* 0x000e280008000c00 */
[----:B------:R-:W1:Y:S01]  /*0d80*/  LDS.128 R32, [UR6+0x8410] ;  /* 0x00841006ff207984 */ /* 0x000e620008000c00 */
[C---:B0-----:R-:W-:Y:S01]  /*0d90*/  IMAD.IADD R29, R28.reuse, 0x1, R29 ;  /* 0x000000011c1d7824 */ /* 0x041fe200078e021d */
[----:B------:R-:W-:Y:S02]  /*0da0*/  SEL R45, R28, R45, !P0 ;  /* 0x0000002d1c2d7207 */ /* 0x000fe40004000000 */
[----:B------:R-:W-:Y:S01]  /*0db0*/  ISETP.NE.AND P0, PT, R84, 0x2, PT ;  /* 0x000000025400780c */ /* 0x000fe20003f05270 */
[----:B------:R-:W-:-:S03]  /*0dc0*/  IMAD.IADD R30, R30, 0x1, R29 ;  /* 0x000000011e1e7824 */ /* 0x000fc600078e021d */
[----:B------:R-:W-:Y:S01]  /*0dd0*/  SEL R45, R29, R45, !P0 ;  /* 0x0000002d1d2d7207 */ /* 0x000fe20004000000 */
[----:B------:R-:W-:Y:S01]  /*0de0*/  IMAD.IADD R31, R31, 0x1, R30 ;  /* 0x000000011f1f7824 */ /* 0x000fe200078e021e */
[----:B------:R-:W-:-:S04]  /*0df0*/  ISETP.NE.AND P0, PT, R84, 0x3, PT ;  /* 0x000000035400780c */ /* 0x000fc80003f05270 */
[----:B------:R-:W-:Y:S02]  /*0e00*/  SEL R45, R30, R45, !P0 ;  /* 0x0000002d1e2d7207 */ /* 0x000fe40004000000 */
[C---:B-1----:R-:W-:Y:S02]  /*0e10*/  IADD3 R32, PT, PT, R31.reuse, R32, RZ ;  /* 0x000000201f207210 */ /* 0x042fe40007ffe0ff */
[----:B------:R-:W-:Y:S02]  /*0e20*/  ISETP.NE.AND P0, PT, R84, 0x5, PT ;  /* 0x000000055400780c */ /* 0x000fe40003f05270 */
[----:B------:R-:W-:Y:S01]  /*0e30*/  SEL R45, R31, R45, !P1 ;  /* 0x0000002d1f2d7207 */ /* 0x000fe20004800000 */
[----:B------:R-:W-:Y:S01]  /*0e40*/  IMAD.IADD R33, R33, 0x1, R32 ;  /* 0x0000000121217824 */ /* 0x000fe200078e0220 */
[----:B------:R-:W-:Y:S02]  /*0e50*/  ISETP.NE.AND P1, PT, R3, RZ, PT ;  /* 0x000000ff0300720c */ /* 0x000fe40003f25270 */
[----:B------:R-:W-:Y:S01]  /*0e60*/  SEL R45, R32, R45, !P0 ;  /* 0x0000002d202d7207 */ /* 0x000fe20004000000 */
[----:B------:R-:W-:Y:S01]  /*0e70*/  IMAD.IADD R34, R34, 0x1, R33 ;  /* 0x0000000122227824 */ /* 0x000fe200078e0221 */
[----:B------:R-:W-:-:S02]  /*0e80*/  ISETP.GT.U32.AND P0, PT, R0, 0x1f, PT ;  /* 0x0000001f0000780c */ /* 0x000fc40003f04070 */
[----:B------:R-:W-:Y:S02]  /*0e90*/  SEL R45, R33, R45, !P2 ;  /* 0x0000002d212d7207 */ /* 0x000fe40005000000 */
[----:B------:R-:W-:Y:S02]  /*0ea0*/  ISETP.GT.U32.OR P2, PT, R0, 0x1f, P1 ;  /* 0x0000001f0000780c */ /* 0x000fe40000f44470 */
[----:B------:R-:W-:Y:S02]  /*0eb0*/  SEL R28, R82, RZ, P1 ;  /* 0x000000ff521c7207 */ /* 0x000fe40000800000 */
[----:B------:R-:W-:Y:S02]  /*0ec0*/  SEL R45, R34, R45, !P3 ;  /* 0x0000002d222d7207 */ /* 0x000fe40005800000 */
[----:B------:R-:W-:-:S03]  /*0ed0*/  IADD3 R35, PT, PT, R35, R34, RZ ;  /* 0x0000002223237210 */ /* 0x000fc60007ffe0ff */
        /* <DEDUP_REMOVED lines=77> */
[----:B------:R-:W3:Y:S01]  /*13b0*/  LDS.U16 R31, [R40] ;  /* 0x00000000281f7984 */ /* 0x000ee20000000400 */
[----:B0-----:R-:W-:Y:S01]  /*13c0*/  IADD3 R48, PT, PT, R48, R49, RZ ;  /* 0x0000003130307210 */ /* 0x001fe20007ffe0ff */
[----:B-1----:R-:W-:-:S02]  /*13d0*/  IMAD.IADD R28, R47, 0x1, R42 ;  /* 0x000000012f1c7824 */ /* 0x002fc400078e022a */
[----:B--2---:R-:W-:Y:S01]  /*13e0*/  IMAD.IADD R46, R46, 0x1, R29 ;  /* 0x000000012e2e7824 */ /* 0x004fe200078e021d */
[----:B---3--:R-:W-:Y:S01]  /*13f0*/  IADD3 R44, PT, PT, R44, R31, RZ ;  /* 0x0000001f2c2c7210 */ /* 0x008fe20007ffe0ff */
        /* <DEDUP_REMOVED lines=8> */
[----:B------:R-:W-:Y:S01]  /*1480*/  LEA R35, R44, UR6, 0x3 ;  /* 0x000000062c237c11 */ /* 0x000fe2000f8e18ff */
[----:B------:R-:W-:Y:S01]  /*1490*/  IMAD R47, R48, 0x8, R29 ;  /* 0x00000008302f7824 */ /* 0x000fe200078e021d */
[----:B------:R-:W-:Y:S01]  /*14a0*/  LEA R51, R46, R33, 0x3 ;  /* 0x000000212e337211 */ /* 0x000fe200078e18ff */
[----:B------:R0:W-:Y:S01]  /*14b0*/  STS.64 [R31], R6 ;  /* 0x000000061f007388 */ /* 0x0001e20000000a00 */
[----:B------:R-:W-:-:S02]  /*14c0*/  IMAD R49, R28, 0x8, R31 ;  /* 0x000000081c317824 */ /* 0x000fc400078e021f */
[----:B------:R-:W-:Y:S01]  /*14d0*/  IMAD R53, R44, 0x8, R35 ;  /* 0x000000082c357824 */ /* 0x000fe200078e0223 */
[----:B------:R0:W-:Y:S04]  /*14e0*/  STS.64 [R33], R8 ;  /* 0x0000000821007388 */ /* 0x0001e80000000a00 */
[----:B------:R0:W-:Y:S01]  /*14f0*/  STS.64 [R35], R10 ;  /* 0x0000000a23007388 */ /* 0x0001e20000000a00 */
[----:B------:R-:W-:Y:S06]  /*1500*/  BAR.SYNC.DEFER_BLOCKING 0x0 ;  /* 0x0000000000007b1d */ /* 0x000fec0000010000 */
[----:B------:R0:W1:Y:S04]  /*1510*/  LDS.128 R4, [R41] ;  /* 0x0000000029047984 */ /* 0x0000680000000c00 */
[----:B------:R0:W2:Y:S01]  /*1520*/  LDS.128 R8, [R41+0x10] ;  /* 0x0000100029087984 */ /* 0x0000a20000000c00 */
[----:B------:R-:W-:Y:S06]  /*1530*/  BAR.SYNC.DEFER_BLOCKING 0x0 ;  /* 0x0000000000007b1d */ /* 0x000fec0000010000 */
[----:B------:R0:W-:Y:S04]  /*1540*/  STS.128 [R47], R12 ;  /* 0x0000000c2f007388 */ /* 0x0001e80000000c00 */
[----:B------:R0:W-:Y:S04]  /*1550*/  STS.128 [R49], R16 ;  /* 0x0000001031007388 */ /* 0x0001e80000000c00 */
[----:B------:R0:W-:Y:S04]  /*1560*/  STS.128 [R51], R20 ;  /* 0x0000001433007388 */ /* 0x0001e80000000c00 */
[----:B------:R0:W-:Y:S01]  /*1570*/  STS.128 [R53], R24 ;  /* 0x0000001835007388 */ /* 0x0001e20000000c00 */
[----:B------:R-:W-:Y:S06]  /*1580*/  BAR.SYNC.DEFER_BLOCKING 0x0 ;  /* 0x0000000000007b1d */ /* 0x000fec0000010000 */
[----:B------:R0:W3:Y:S04]  /*1590*/  LDS.128 R12, [R43] ;  /* 0x000000002b0c7984 */ /* 0x0000e80000000c00 */
[----:B------:R0:W4:Y:S04]  /*15a0*/  LDS.128 R16, [R43+0x10] ;  /* 0x000010002b107984 */ /* 0x0001280000000c00 */
[----:B------:R0:W0:Y:S04]  /*15b0*/  LDS.128 R20, [R43+0x20] ;  /* 0x000020002b147984 */ /* 0x0000280000000c00 */
[----:B------:R0:W0:Y:S01]  /*15c0*/  LDS.128 R24, [R43+0x30] ;  /* 0x000030002b187984 */ /* 0x0000220000000c00 */
[----:B------:R-:W-:Y:S06]  /*15d0*/  BAR.SYNC.DEFER_BLOCKING 0x0 ;  /* 0x0000000000007b1d */ /* 0x000fec0000010000 */
[----:B-12---:R-:W-:Y:S05]  /*15e0*/  BRA `(.L_x_389) ;  /* 0xffffffec00447947 */ /* 0x006fea000383ffff */
.L_x_388:
[----:B------:R-:W-:Y:S01]  /*15f0*/  LEA R3, R48, UR6, 0x3 ;  /* 0x0000000630037c11 */ /* 0x000fe2000f8e18ff */
[----:B------:R-:W0:Y:S01]  /*1600*/  LDCU.64 UR4, c[0x0][0x3a0] ;  /* 0x00007400ff0477ac */ /* 0x000e220008000a00 */
[----:B------:R-:W-:Y:S01]  /*1610*/  LEA R29, R28, UR6, 0x3 ;  /* 0x000000061c1d7c11 */ /* 0x000fe2000f8e18ff */
[----:B------:R-:W-:Y:S01]  /*1620*/  IMAD R43, R0, -0x38, R43 ;  /* 0xffffffc8002b7824 */ /* 0x000fe200078e022b */
[----:B------:R-:W-:Y:S01]  /*1630*/  LEA R31, R46, UR6, 0x3 ;  /* 0x000000062e1f7c11 */ /* 0x000fe2000f8e18ff */
[----:B------:R-:W-:Y:S01]  /*1640*/  STS.64 [R3], R4 ;  /* 0x0000000403007388 */ /* 0x000fe20000000a00 */
[----:B------:R-:W-:Y:S01]  /*1650*/  LEA R33, R44, UR6, 0x3 ;  /* 0x000000062c217c11 */ /* 0x000fe2000f8e18ff */
[----:B------:R-:W-:Y:S01]  /*1660*/  IMAD R45, R48, 0x8, R3 ;  /* 0x00000008302d7824 */ /* 0x000fe200078e0203 */
[----:B------:R-:W1:Y:S01]  /*1670*/  LDC.64 R40, c[0x0][0x398] ;  /* 0x0000e600ff287b82 */ /* 0x000e620000000a00 */
[----:B------:R-:W-:Y:S01]  /*1680*/  STS.64 [R29], R6 ;  /* 0x000000061d007388 */ /* 0x000fe20000000a00 */
[----:B------:R-:W-:Y:S01]  /*1690*/  IMAD R47, R28, 0x8, R29 ;  /* 0x000000081c2f7824 */ /* 0x000fe200078e021d */
[----:B------:R-:W-:Y:S01]  /*16a0*/  LEA R51, R44, R33, 0x3 ;  /* 0x000000212c337211 */ /* 0x000fe200078e18ff */
[----:B------:R-:W-:Y:S01]  /*16b0*/  IMAD R49, R46, 0x8, R31 ;  /* 0x000000082e317824 */ /* 0x000fe200078e021f */
[----:B------:R2:W-:Y:S01]  /*16c0*/  STS.64 [R31], R8 ;  /* 0x000000081f007388 */ /* 0x0005e20000000a00 */
[----:B------:R-:W-:-:S03]  /*16d0*/  IMAD R42, R0, 0x8, R43 ;  /* 0x00000008002a7824 */ /* 0x000fc600078e022b */
[----:B------:R-:W-:Y:S01]  /*16e0*/  STS.64 [R33], R10 ;  /* 0x0000000a21007388 */ /* 0x000fe20000000a00 */
[----:B0-----:R-:W-:Y:S01]  /*16f0*/  MOV R2, UR5 ;  /* 0x0000000500027c02 */ /* 0x001fe20008000f00 */
[----:B------:R-:W-:Y:S01]  /*1700*/  BAR.SYNC.DEFER_BLOCKING 0x0 ;  /* 0x0000000000007b1d */ /* 0x000fe20000010000 */
[----:B------:R-:W-:-:S04]  /*1710*/  ISETP.LT.U32.AND P0, PT, R0, UR4, PT ;  /* 0x0000000400007c0c */ /* 0x000fc8000bf01070 */
[----:B------:R-:W-:-:S03]  /*1720*/  ISETP.GT.U32.AND.EX P0, PT, R2, RZ, PT, P0 ;  /* 0x000000ff0200720c */ /* 0x000fc60003f04100 */
[----:B--2---:R-:W0:Y:S01]  /*1730*/  LDC.64 R30, c[0x0][0x388] ;  /* 0x0000e200ff1e7b82 */ /* 0x004e220000000a00 */
[----:B------:R-:W2:Y:S04]  /*1740*/  LDS.64 R2, [R43] ;  /* 0x000000002b027984 */ /* 0x000ea80000000a00 */
[----:B------:R-:W-:Y:S04]  /*1750*/  LDS.64 R4, [R43+0x800] ;  /* 0x000800002b047984 */ /* 0x000fe80000000a00 */
[----:B------:R-:W-:Y:S04]  /*1760*/  LDS.64 R6, [R43+0x1000] ;  /* 0x001000002b067984 */ /* 0x000fe80000000a00 */
[----:B------:R-:W-:Y:S01]  /*1770*/  LDS.64 R28, [R43+0x1800] ;  /* 0x001800002b1c7984 */ /* 0x000fe20000000a00 */
[----:B------:R-:W-:Y:S06]  /*1780*/  BAR.SYNC.DEFER_BLOCKING 0x0 ;  /* 0x0000000000007b1d */ /* 0x000fec0000010000 */
[----:B------:R3:W-:Y:S04]  /*1790*/  STS.128 [R45], R12 ;  /* 0x0000000c2d007388 */ /* 0x0007e80000000c00 */
[----:B------:R4:W-:Y:S04]  /*17a0*/  STS.128 [R47], R16 ;  /* 0x000000102f007388 */ /* 0x0009e80000000c00 */
[----:B------:R-:W-:Y:S04]  /*17b0*/  STS.128 [R49], R20 ;  /* 0x0000001431007388 */ /* 0x000fe80000000c00 */
[----:B------:R-:W-:Y:S01]  /*17c0*/  STS.128 [R51], R24 ;  /* 0x0000001833007388 */ /* 0x000fe20000000c00 */
[----:B------:R-:W-:Y:S01]  /*17d0*/  BAR.SYNC.DEFER_BLOCKING 0x0 ;  /* 0x0000000000007b1d */ /* 0x000fe20000010000 */
[C---:B---3--:R-:W-:Y:S01]  /*17e0*/  VIADD R12, R0.reuse, 0x100 ;  /* 0x00000100000c7836 */ /* 0x048fe20000000000 */
[C---:B------:R-:W-:Y:S01]  /*17f0*/  IADD3 R13, PT, PT, R0.reuse, 0x200, RZ ;  /* 0x00000200000d7810 */ /* 0x040fe20007ffe0ff */
[----:B-1----:R-:W-:-:S03]  /*1800*/  IMAD.WIDE.U32 R14, R0, 0x10, R40 ;  /* 0x00000010000e7825 */ /* 0x002fc600078e0028 */
[----:B------:R-:W-:Y:S01]  /*1810*/  ISETP.LT.U32.AND P1, PT, R12, UR4, PT ;  /* 0x000000040c007c0c */ /* 0x000fe2000bf21070 */
[----:B------:R-:W-:Y:S01]  /*1820*/  IMAD.U32 R12, RZ, RZ, UR5 ;  /* 0x00000005ff0c7e24 */ /* 0x000fe2000f8e00ff */
[----:B------:R-:W-:Y:S01]  /*1830*/  ISETP.LT.U32.AND P2, PT, R13, UR4, PT ;  /* 0x000000040d007c0c */ /* 0x000fe2000bf41070 */
[----:B------:R-:W-:Y:S02]  /*1840*/  IMAD.U32 R13, RZ, RZ, UR5 ;  /* 0x00000005ff0d7e24 */ /* 0x000fe4000f8e00ff */
[----:B----4-:R-:W-:Y:S01]  /*1850*/  IMAD.U32 R16, RZ, RZ, UR5 ;  /* 0x00000005ff107e24 */ /* 0x010fe2000f8e00ff */
[----:B------:R-:W-:Y:S02]  /*1860*/  ISETP.GT.U32.AND.EX P1, PT, R12, RZ, PT, P1 ;  /* 0x000000ff0c00720c */ /* 0x000fe40003f24110 */
[----:B------:R-:W-:Y:S02]  /*1870*/  IADD3 R12, PT, PT, R0, 0x300, RZ ;  /* 0x00000300000c7810 */ /* 0x000fe40007ffe0ff */
[----:B------:R-:W-:-:S02]  /*1880*/  ISETP.GT.U32.AND.EX P2, PT, R13, RZ, PT, P2 ;  /* 0x000000ff0d00720c */ /* 0x000fc40003f44120 */
[----:B------:R-:W-:Y:S01]  /*1890*/  ISETP.LT.U32.AND P3, PT, R12, UR4, PT ;  /* 0x000000040c007c0c */ /* 0x000fe2000bf61070 */
[----:B0-----:R-:W-:-:S03]  /*18a0*/  IMAD.WIDE.U32 R12, R0, 0x8, R30 ;  /* 0x00000008000c7825 */ /* 0x001fc600078e001e */
[----:B------:R-:W-:Y:S01]  /*18b0*/  ISETP.GT.U32.AND.EX P3, PT, R16, RZ, PT, P3 ;  /* 0x000000ff1000720c */ /* 0x000fe20003f64130 */
[----:B------:R-:W0:Y:S04]  /*18c0*/  @P0 LDS.128 R36, [R42] ;  /* 0x000000002a240984 */ /* 0x000e280000000c00 */
[----:B------:R-:W1:Y:S04]  /*18d0*/  LDS.128 R8, [R42+0x1000] ;  /* 0x001000002a087984 */ /* 0x000e680000000c00 */
[----:B------:R-:W3:Y:S04]  /*18e0*/  LDS.128 R32, [R42+0x2000] ;  /* 0x002000002a207984 */ /* 0x000ee80000000c00 */
[----:B--2---:R2:W-:Y:S04]  /*18f0*/  @P0 STG.E.64 desc[UR10][R12.64], R2 ;  /* 0x000000020c000986 */ /* 0x0045e8000c101b0a */
[----:B0-----:R2:W-:Y:S04]  /*1900*/  @P0 STG.E.128 desc[UR10][R14.64], R36 ;  /* 0x000000240e000986 */ /* 0x0015e8000c101d0a */
[----:B------:R2:W-:Y:S04]  /*1910*/  @P1 STG.E.64 desc[UR10][R12.64+0x800], R4 ;  /* 0x000800040c001986 */ /* 0x0005e8000c101b0a */
[----:B-1----:R2:W-:Y:S04]  /*1920*/  @P1 STG.E.128 desc[UR10][R14.64+0x1000], R8 ;  /* 0x001000080e001986 */ /* 0x0025e8000c101d0a */
[----:B------:R2:W-:Y:S04]  /*1930*/  @P2 STG.E.64 desc[UR10][R12.64+0x1000], R6 ;  /* 0x001000060c002986 */ /* 0x0005e8000c101b0a */
[----:B---3--:R2:W-:Y:S01]  /*1940*/  @P2 STG.E.128 desc[UR10][R14.64+0x2000], R32 ;  /* 0x002000200e002986 */ /* 0x0085e2000c101d0a */
[----:B------:R-:W-:Y:S05]  /*1950*/  @!P3 EXIT ;  /* 0x000000000000b94d */ /* 0x000fea0003800000 */
[----:B--2---:R-:W0:Y:S04]  /*1960*/  LDS.128 R4, [R42+0x3000] ;  /* 0x003000002a047984 */ /* 0x004e280000000c00 */
[----:B------:R-:W-:Y:S04]  /*1970*/  STG.E.64 desc[UR10][R12.64+0x1800], R28 ;  /* 0x0018001c0c007986 */ /* 0x000fe8000c101b0a */
[----:B0-----:R-:W-:Y:S01]  /*1980*/  STG.E.128 desc[UR10][R14.64+0x3000], R4 ;  /* 0x003000040e007986 */ /* 0x001fe2000c101d0a */
[----:B------:R-:W-:Y:S05]  /*1990*/  EXIT ;  /* 0x000000000000794d */ /* 0x000fea0003800000 */
.L_x_390:
        /* <DEDUP_REMOVED lines=14> */
.L_x_2373:


//--------------------- .text._ZN3cub18CUB_300001_SM_10006detail10radix_sort29DeviceRadixSortOnesweepKernelINS1_5radix10policy_hubImNS0_8NullTypeEyE10Policy1000ELNS0_9SortOrderE0EmS6_yiiNS1_21identity_decomposer_tEEEvPT5_SC_PT3_PKSD_PT1_PKSH_PT2_PKSL_T4_iiT6_ --------------------------
	.section	.text._ZN3cub18CUB_300001_SM_10006detail10radix_sort29DeviceRadixSortOnesweepKernelINS1_5radix10policy_hubImNS0_8NullTypeEyE10Policy1000ELNS0_9SortOrderE0EmS6_yiiNS1_21identity_decomposer_tEEEvPT5_SC_PT3_PKSD_PT1_PKSH_PT2_PKSL_T4_iiT6_,"ax",@progbits
	.align	128
        .global         _ZN3cub18CUB_300001_SM_10006detail10radix_sort29DeviceRadixSortOnesweepKernelINS1_5radix10policy_hubImNS0_8NullTypeEyE10Policy1000ELNS0_9SortOrderE0EmS6_yiiNS1_21identity_decomposer_tEEEvPT5_SC_PT3_PKSD_PT1_PKSH_PT2_PKSL_T4_iiT6_
        .type           _ZN3cub18CUB_300001_SM_10006detail10radix_sort29DeviceRadixSortOnesweepKernelINS1_5radix10policy_hubImNS0_8NullTypeEyE10Policy1000ELNS0_9SortOrderE0EmS6_yiiNS1_21identity_decomposer_tEEEvPT5_SC_PT3_PKSD_PT1_PKSH_PT2_PKSL_T4_iiT6_,@function
        .size           _ZN3cub18CUB_300001_SM_10006detail10radix_sort29DeviceRadixSortOnesweepKernelINS1_5radix10policy_hubImNS0_8NullTypeEyE10Policy1000ELNS0_9SortOrderE0EmS6_yiiNS1_21identity_decomposer_tEEEvPT5_SC_PT3_PKSD_PT1_PKSH_PT2_PKSL_T4_iiT6_,(.L_x_2374 - _ZN3cub18CUB_300001_SM_10006detail10radix_sort29DeviceRadixSortOnesweepKernelINS1_5radix10policy_hubImNS0_8NullTypeEyE10Policy1000ELNS0_9SortOrderE0EmS6_yiiNS1_21identity_decomposer_tEEEvPT5_SC_PT3_PKSD_PT1_PKSH_PT2_PKSL_T4_iiT6_)
        .other          _ZN3cub18CUB_300001_SM_10006detail10radix_sort29DeviceRadixSortOnesweepKernelINS1_5radix10policy_hubImNS0_8NullTypeEyE10Policy1000ELNS0_9SortOrderE0EmS6_yiiNS1_21identity_decomposer_tEEEvPT5_SC_PT3_PKSD_PT1_PKSH_PT2_PKSL_T4_iiT6_,@"STO_CUDA_ENTRY STV_DEFAULT"
_ZN3cub18CUB_300001_SM_10006detail10radix_sort29DeviceRadixSortOnesweepKernelINS1_5radix10policy_hubImNS0_8NullTypeEyE10Policy1000ELNS0_9SortOrderE0EmS6_yiiNS1_21identity_decomposer_tEEEvPT5_SC_PT3_PKSD_PT1_PKSH_PT2_PKSL_T4_iiT6_:
.text._ZN3cub18CUB_300001_SM_10006detail10radix_sort29DeviceRadixSortOnesweepKernelINS1_5radix10policy_hubImNS0_8NullTypeEyE10Policy1000ELNS0_9SortOrderE0EmS6_yiiNS1_21identity_decomposer_tEEEvPT5_SC_PT3_PKSD_PT1_PKSH_PT2_PKSL_T4_iiT6_:
        /* <DEDUP_REMOVED lines=16> */
.L_x_392:
[----:B------:R-:W-:Y:S05]  /*0100*/  BSYNC.RECONVERGENT B0 ;  /* 0x0000000000007941 */ /* 0x000fea0003800200 */
.L_x_391:
[----:B------:R-:W-:Y:S06]  /*0110*/  BAR.SYNC.DEFER_BLOCKING 0x0 ;  /* 0x0000000000007b1d */ /* 0x000fec0000010000 */
[----:B------:R-:W1:Y:S01]  /*0120*/  LDCU UR4, c[0x0][0x3c0] ;  /* 0x00007800ff0477ac */ /* 0x000e620008000800 */
[----:B------:R-:W2:Y:S01]  /*0130*/  S2R R0, SR_LANEID ;  /* 0x0000000000007919 */ /* 0x000ea20000000000 */
[----:B------:R-:W0:Y:S02]  /*0140*/  LDS R37, [R5+0xb400] ;  /* 0x00b4000005257984 */ /* 0x000e240000000800 */
[----:B0-----:R-:W-:-:S04]  /*0150*/  IMAD R6, R37, 0x1680, RZ ;  /* 0x0000168025067824 */ /* 0x001fc800078e02ff */
[----:B------:R-:W-:Y:S01]  /*0160*/  VIADD R4, R6, 0x1680 ;  /* 0x0000168006047836 */ /* 0x000fe20000000000 */
[----:B------:R-:W-:-:S04]  /*0170*/  SHF.R.S32.HI R9, RZ, 0x1f, R6 ;  /* 0x0000001fff097819 */ /* 0x000fc80000011406 */
[----:B-1----:R-:W-:Y:S02]  /*0180*/  ISETP.GT.AND P0, PT, R4, UR4, PT ;  /* 0x0000000404007c0c */ /* 0x002fe4000bf04270 */
[----:B------:R-:W-:-:S11]  /*0190*/  SHF.R.U32.HI R4, RZ, 0x5, R3 ;  /* 0x00000005ff047819 */ /* 0x000fd60000011603 */
[----:B--2---:R-:W-:Y:S05]  /*01a0*/  @P0 BRA `(.L_x_393) ;  /* 0x0000000000600947 */ /* 0x004fea0003800000 */
        /* <DEDUP_REMOVED lines=24> */
.L_x_393:
[C---:B------:R-:W-:Y:S01]  /*0330*/  LOP3.LUT R7, R3.reuse, 0x1f, RZ, 0xc0, !PT ;  /* 0x0000001f03077812 */ /* 0x040fe200078ec0ff */
[----:B------:R-:W0:Y:S01]  /*0340*/  LDCU.64 UR6, c[0x0][0x3a8] ;  /* 0x00007500ff0677ac */ /* 0x000e220008000a00 */
[----:B------:R-:W-:Y:S01]  /*0350*/  LOP3.LUT R8, R3, 0x3e0, RZ, 0xc0, !PT ;  /* 0x000003e003087812 */ /* 0x000fe200078ec0ff */
[----:B------:R-:W-:Y:S02]  /*0360*/  IMAD.MOV.U32 R22, RZ, RZ, -0x1 ;  /* 0xffffffffff167424 */ /* 0x000fe400078e00ff */
[----:B------:R-:W-:Y:S02]  /*0370*/  IMAD.MOV.U32 R23, RZ, RZ, -0x1 ;  /* 0xffffffffff177424 */ /* 0x000fe400078e00ff */
[----:B------:R-:W-:Y:S01]  /*0380*/  IMAD R11, R8, 0xf, R7 ;  /* 0x0000000f080b7824 */ /* 0x000fe200078e0207 */
[----:B------:R-:W-:Y:S01]  /*0390*/  IADD3 R7, PT, PT, -R6, UR4, RZ ;  /* 0x0000000406077c10 */ /* 0x000fe2000fffe1ff */
[----:B------:R-:W-:Y:S02]  /*03a0*/  IMAD.MOV.U32 R24, RZ, RZ, -0x1 ;  /* 0xffffffffff187424 */ /* 0x000fe400078e00ff */
[C---:B------:R-:W-:Y:S01]  /*03b0*/  VIADD R12, R11.reuse, 0x60 ;  /* 0x000000600b0c7836 */ /* 0x040fe20000000000 */
[C---:B------:R-:W-:Y:S01]  /*03c0*/  ISETP.GE.AND P3, PT, R11.reuse, R7, PT ;  /* 0x000000070b00720c */ /* 0x040fe20003f66270 */
[----:B------:R-:W-:-:S02]  /*03d0*/  VIADD R10, R11, 0x40 ;  /* 0x000000400b0a7836 */ /* 0x000fc40000000000 */
[C---:B------:R-:W-:Y:S01]  /*03e0*/  VIADD R8, R11.reuse, 0x20 ;  /* 0x000000200b087836 */ /* 0x040fe20000000000 */
[----:B------:R-:W-:Y:S01]  /*03f0*/  ISETP.GE.AND P6, PT, R12, R7, PT ;  /* 0x000000070c00720c */ /* 0x000fe20003fc6270 */
[----:B------:R-:W-:Y:S01]  /*0400*/  IMAD.MOV.U32 R25, RZ, RZ, -0x1 ;  /* 0xffffffffff197424 */ /* 0x000fe200078e00ff */
[----:B------:R-:W-:Y:S01]  /*0410*/  IADD3 R12, P0, PT, R6, R11, RZ ;  /* 0x0000000b060c7210 */ /* 0x000fe20007f1e0ff */
[C---:B------:R-:W-:Y:S01]  /*0420*/  VIADD R6, R11.reuse, 0x80 ;  /* 0x000000800b067836 */ /* 0x040fe20000000000 */
[-C--:B------:R-:W-:Y:S01]  /*0430*/  ISETP.GE.AND P5, PT, R10, R7.reuse, PT ;  /* 0x000000070a00720c */ /* 0x080fe20003fa6270 */
[----:B------:R-:W-:Y:S01]  /*0440*/  IMAD.MOV.U32 R26, RZ, RZ, -0x1 ;  /* 0xffffffffff1a7424 */ /* 0x000fe200078e00ff */
[----:B0-----:R-:W-:Y:S01]  /*0450*/  LEA R38, P2, R12, UR6, 0x3 ;  /* 0x000000060c267c11 */ /* 0x001fe2000f8418ff */
[----:B------:R-:W-:Y:S01]  /*0460*/  IMAD.X R9, RZ, RZ, R9, P0 ;  /* 0x000000ffff097224 */ /* 0x000fe200000e0609 */
[-C--:B------:R-:W-:Y:S01]  /*0470*/  ISETP.GE.AND P0, PT, R6, R7.reuse, PT ;  /* 0x000000070600720c */ /* 0x080fe20003f06270 */
[C---:B------:R-:W-:Y:S01]  /*0480*/  VIADD R6, R11.reuse, 0xe0 ;  /* 0x000000e00b067836 */ /* 0x040fe20000000000 */
[----:B------:R-:W-:Y:S01]  /*0490*/  ISETP.GE.AND P4, PT, R8, R7, PT ;  /* 0x000000070800720c */ /* 0x000fe20003f86270 */
[----:B------:R-:W-:Y:S01]  /*04a0*/  VIADD R8, R11, 0xa0 ;  /* 0x000000a00b087836 */ /* 0x000fe20000000000 */
[----:B------:R-:W-:Y:S01]  /*04b0*/  LEA.HI.X R39, R12, UR7, R9, 0x3, P2 ;  /* 0x000000070c277c11 */ /* 0x000fe200090f1c09 */
[----:B------:R-:W-:-:S02]  /*04c0*/  IMAD.MOV.U32 R27, RZ, RZ, -0x1 ;  /* 0xffffffffff1b7424 */ /* 0x000fc400078e00ff */
[C---:B------:R-:W-:Y:S01]  /*04d0*/  VIADD R10, R11.reuse, 0xc0 ;  /* 0x000000c00b0a7836 */ /* 0x040fe20000000000 */
[-C--:B------:R-:W-:Y:S01]  /*04e0*/  ISETP.GE.AND P1, PT, R8, R7.reuse, PT ;  /* 0x000000070800720c */ /* 0x080fe20003f26270 */
[----:B------:R1:W5:Y:S01]  /*04f0*/  @!P3 LDG.E.64 R22, desc[UR8][R38.64] ;  /* 0x000000082616b981 */ /* 0x000362000c1e1b00 */
[-C--:B------:R-:W-:Y:S01]  /*0500*/  ISETP.GE.AND P3, PT, R6, R7.reuse, PT ;  /* 0x000000070600720c */ /* 0x080fe20003f66270 */
[C---:B------:R-:W-:Y:S01]  /*0510*/  VIADD R6, R11.reuse, 0x120 ;  /* 0x000001200b067836 */ /* 0x040fe20000000000 */
[-C--:B------:R-:W-:Y:S01]  /*0520*/  ISETP.GE.AND P2, PT, R10, R7.reuse, PT ;  /* 0x000000070a00720c */ /* 0x080fe20003f46270 */
[----:B------:R-:W-:Y:S01]  /*0530*/  IMAD.MOV.U32 R30, RZ, RZ, -0x1 ;  /* 0xffffffffff1e7424 */ /* 0x000fe200078e00ff */
[----:B------:R1:W5:Y:S01]  /*0540*/  @!P5 LDG.E.64 R26, desc[UR8][R38.64+0x200] ;  /* 0x00020008261ad981 */ /* 0x000362000c1e1b00 */
[----:B------:R-:W-:Y:S01]  /*0550*/  IMAD.MOV.U32 R31, RZ, RZ, -0x1 ;  /* 0xffffffffff1f7424 */ /* 0x000fe200078e00ff */
[----:B------:R-:W-:Y:S01]  /*0560*/  ISETP.GE.AND P5, PT, R6, R7, PT ;  /* 0x000000070600720c */ /* 0x000fe20003fa6270 */
[C---:B------:R-:W-:Y:S01]  /*0570*/  VIADD R8, R11.reuse, 0x100 ;  /* 0x000001000b087836 */ /* 0x040fe20000000000 */
[----:B------:R1:W5:Y:S01]  /*0580*/  @!P4 LDG.E.64 R24, desc[UR8][R38.64+0x100] ;  /* 0x000100082618c981 */ /* 0x000362000c1e1b00 */
[----:B------:R-:W-:-:S02]  /*0590*/  VIADD R6, R11, 0x160 ;  /* 0x000001600b067836 */ /* 0x000fc40000000000 */
[----:B------:R-:W-:Y:S01]  /*05a0*/  IMAD.MOV.U32 R28, RZ, RZ, -0x1 ;  /* 0xffffffffff1c7424 */ /* 0x000fe200078e00ff */
[----:B------:R1:W5:Y:S01]  /*05b0*/  @!P0 LDG.E.64 R30, desc[UR8][R38.64+0x400] ;  /* 0x00040008261e8981 */ /* 0x000362000c1e1b00 */
[----:B------:R-:W-:Y:S01]  /*05c0*/  IMAD.MOV.U32 R29, RZ, RZ, -0x1 ;  /* 0xffffffffff1d7424 */ /* 0x000fe200078e00ff */
[-C--:B------:R-:W-:Y:S01]  /*05d0*/  ISETP.GE.AND P4, PT, R8, R7.reuse, PT ;  /* 0x000000070800720c */ /* 0x080fe20003f86270 */
[----:B------:R-:W-:Y:S01]  /*05e0*/  IMAD.MOV.U32 R32, RZ, RZ, -0x1 ;  /* 0xffffffffff207424 */ /* 0x000fe200078e00ff */
[----:B------:R-:W-:Y:S01]  /*05f0*/  ISETP.GE.AND P0, PT, R6, R7, PT ;  /* 0x000000070600720c */ /* 0x000fe20003f06270 */
[----:B------:R-:W-:Y:S02]  /*0600*/  IMAD.MOV.U32 R33, RZ, RZ, -0x1 ;  /* 0xffffffffff217424 */ /* 0x000fe400078e00ff */
        /* <DEDUP_REMOVED lines=37> */
.L_x_394:
[----:B01----:R-:W-:Y:S01]  /*0860*/  VIMNMX R39, PT, PT, R0, 0xe0, !PT ;  /* 0x000000e000277848 */ /* 0x003fe20007fe0100 */
[----:B------:R-:W-:Y:S01]  /*0870*/  BSSY.RECONVERGENT B0, `(.L_x_395) ;  /* 0x0000023000007945 */ /* 0x000fe20003800200 */
[----:B------:R-:W-:Y:S02]  /*0880*/  IMAD.SHL.U32 R4, R4, 0x400, RZ ;  /* 0x0000040004047824 */ /* 0x000fe400078e00ff */
[----:B------:R-:W-:-:S04]  /*0890*/  IADD3 R39, PT, PT, R39, 0x1f, -R0 ;  /* 0x0000001f27277810 */ /* 0x000fc80007ffe800 */
[C---:B------:R-:W-:Y:S02]  /*08a0*/  ISETP.GE.U32.AND P0, PT, R39.reuse, 0x1e0, PT ;  /* 0x000001e02700780c */ /* 0x040fe40003f06070 */
[----:B------:R-:W-:Y:S01]  /*08b0*/  LEA.HI R38, R39, 0x1, RZ, 0x1b ;  /* 0x0000000127267811 */ /* 0x000fe200078fd8ff */
[----:B------:R-:W-:-:S03]  /*08c0*/  IMAD.MOV.U32 R39, RZ, RZ, R0 ;  /* 0x000000ffff277224 */ /* 0x000fc600078e0000 */
[----:B------:R-:W-:-:S04]  /*08d0*/  LOP3.LUT R41, R38, 0xf, RZ, 0xc0, !PT ;  /* 0x0000000f26297812 */ /* 0x000fc800078ec0ff */
[----:B------:R-:W-:-:S03]  /*08e0*/  ISETP.NE.AND P1, PT, R41, RZ, PT ;  /* 0x000000ff2900720c */ /* 0x000fc60003f25270 */
[----:B------:R-:W-:Y:S10]  /*08f0*/  @!P0 BRA `(.L_x_396) ;  /* 0x0000000000688947 */ /* 0x000ff40003800000 */
[----:B------:R-:W-:Y:S01]  /*0900*/  IMAD R40, R0, 0x4, R4 ;  /* 0x0000000400287824 */ /* 0x000fe200078e0204 */
[----:B------:R-:W-:Y:S01]  /*0910*/  LOP3.LUT R36, R38, 0xffffff0, RZ, 0xc0, !PT ;  /* 0x0ffffff026247812 */ /* 0x000fe200078ec0ff */
[----:B------:R-:W-:-:S03]  /*0920*/  IMAD.MOV.U32 R39, RZ, RZ, R0 ;  /* 0x000000ffff277224 */ /* 0x000fc600078e0000 */
[----:B------:R-:W-:Y:S01]  /*0930*/  IADD3 R40, PT, PT, R40, 0x400, R5 ;  /* 0x0000040028287810 */ /* 0x000fe20007ffe005 */
[----:B------:R-:W-:-:S07]  /*0940*/  IMAD.MOV R36, RZ, RZ, -R36 ;  /* 0x000000ffff247224 */ /* 0x000fce00078e0a24 */
.L_x_397:
        /* <DEDUP_REMOVED lines=21> */
.L_x_396:
[----:B------:R-:W-:Y:S05]  /*0aa0*/  BSYNC.RECONVERGENT B0 ;  /* 0x0000000000007941 */ /* 0x000fea0003800200 */
.L_x_395:
        /* <DEDUP_REMOVED lines=18> */
.L_x_401:
[----:B------:R-:W-:Y:S05]  /*0bd0*/  BSYNC.RECONVERGENT B1 ;  /* 0x0000000000017941 */ /* 0x000fea0003800200 */
.L_x_400:
[----:B------:R-:W-:Y:S05]  /*0be0*/  @!P1 BRA `(.L_x_399) ;  /* 0x0000000000489947 */ /* 0x000fea0003800000 */
[----:B------:R-:W-:Y:S02]  /*0bf0*/  ISETP.GE.U32.AND P0, PT, R42, 0x4, PT ;  /* 0x000000042a00780c */ /* 0x000fe40003f06070 */
[----:B------:R-:W-:-:S04]  /*0c00*/  LOP3.LUT R38, R38, 0x3, RZ, 0xc0, !PT ;  /* 0x0000000326267812 */ /* 0x000fc800078ec0ff */
[----:B------:R-:W-:-:S07]  /*0c10*/  ISETP.NE.AND P1, PT, R38, RZ, PT ;  /* 0x000000ff2600720c */ /* 0x000fce0003f25270 */
[C---:B------:R-:W-:Y:S02]  /*0c20*/  @P0 IMAD R36, R39.reuse, 0x4, R36 ;  /* 0x0000000427240824 */ /* 0x040fe400078e0224 */
        /* <DEDUP_REMOVED lines=9> */
.L_x_402:
[----:B------:R-:W-:Y:S01]  /*0cc0*/  VIADD R38, R38, 0x1 ;  /* 0x0000000126267836 */ /* 0x000fe20000000000 */
[----:B------:R2:W-:Y:S04]  /*0cd0*/  STS [R4], RZ ;  /* 0x000000ff04007388 */ /* 0x0005e80000000800 */
[----:B------:R-:W-:Y:S01]  /*0ce0*/  ISETP.NE.AND P0, PT, R38, RZ, PT ;  /* 0x000000ff2600720c */ /* 0x000fe20003f05270 */
[----:B--2---:R-:W-:-:S12]  /*0cf0*/  VIADD R4, R4, 0x80 ;  /* 0x0000008004047836 */ /* 0x004fd80000000000 */
[----:B------:R-:W-:Y:S05]  /*0d00*/  @P0 BRA `(.L_x_402) ;  /* 0xfffffffc00ec0947 */ /* 0x000fea000383ffff */
.L_x_399:
[----:B------:R-:W-:Y:S05]  /*0d10*/  BSYNC.RECONVERGENT B0 ;  /* 0x0000000000007941 */ /* 0x000fea0003800200 */
.L_x_398:
[----:B------:R-:W2:Y:S01]  /*0d20*/  LDCU UR4, c[0x0][0x3c8] ;  /* 0x00007900ff0477ac */ /* 0x000ea20008000800 */
[C---:B------:R-:W-:Y:S01]  /*0d30*/  IMAD.SHL.U32 R4, R3.reuse, 0x20, RZ ;  /* 0x0000002003047824 */ /* 0x040fe200078e00ff */
[----:B------:R-:W3:Y:S01]  /*0d40*/  LDC.64 R68, c[0x0][0x380] ;  /* 0x0000e000ff447b82 */ /* 0x000ee20000000a00 */
[----:B------:R-:W-:Y:S01]  /*0d50*/  ISETP.GT.U32.AND P1, PT, R3, 0xff, PT ;  /* 0x000000ff0300780c */ /* 0x000fe20003f24070 */
[----:B------:R-:W4:Y:S01]  /*0d60*/  LDCU UR6, c[0x0][0x3c4] ;  /* 0x00007880ff0677ac */ /* 0x000f220008000800 */
[----:B------:R-:W-:Y:S01]  /*0d70*/  BSSY.RECONVERGENT B0, `(.L_x_403) ;  /* 0x000006a000007945 */ /* 0x000fe20003800200 */
[----:B------:R-:W-:Y:S01]  /*0d80*/  LOP3.LUT R4, R4, 0x7c00, RZ, 0xc0, !PT ;  /* 0x00007c0004047812 */ /* 0x000fe200078ec0ff */
[----:B------:R-:W-:Y:S01]  /*0d90*/  UMOV UR5, 0xffffffff ;  /* 0xffffffff00057882 */ /* 0x000fe20000000000 */
[----:B------:R-:W-:-:S03]  /*0da0*/  P2R R85, PR, RZ, 0x2 ;  /* 0x00000002ff557803 */ /* 0x000fc60000000000 */
[----:B------:R-:W-:Y:S02]  /*0db0*/  IMAD.IADD R51, R5, 0x1, R4 ;  /* 0x0000000105337824 */ /* 0x000fe400078e0204 */
[----:B------:R-:W-:Y:S01]  /*0dc0*/  IMAD.MOV.U32 R4, RZ, RZ, RZ ;  /* 0x000000ffff047224 */ /* 0x000fe200078e00ff */
[----:B--2---:R-:W-:Y:S01]  /*0dd0*/  USHF.L.U32 UR4, UR5, UR4, URZ ;  /* 0x0000000405047299 */ /* 0x004fe200080006ff */
[----:B----45:R-:W-:Y:S02]  /*0de0*/  SHF.R.U64 R39, R22, UR6, R23 ;  /* 0x0000000616277c19 */ /* 0x030fe40008001217 */
[----:B------:R-:W-:Y:S02]  /*0df0*/  SHF.R.U64 R66, R24, UR6, R25 ;  /* 0x0000000618427c19 */ /* 0x000fe40008001219 */
[----:B------:R-:W-:Y:S02]  /*0e00*/  SHF.R.U64 R64, R26, UR6, R27 ;  /* 0x000000061a407c19 */ /* 0x000fe4000800121b */
[----:B------:R-:W-:-:S02]  /*0e10*/  SHF.R.U64 R60, R28, UR6, R29 ;  /* 0x000000061c3c7c19 */ /* 0x000fc4000800121d */
[----:B------:R-:W-:Y:S02]  /*0e20*/  LOP3.LUT R39, R39, UR4, RZ, 0x30, !PT ;  /* 0x0000000427277c12 */ /* 0x000fe4000f8e30ff */
[----:B------:R-:W-:Y:S02]  /*0e30*/  LOP3.LUT R66, R66, UR4, RZ, 0x30, !PT ;  /* 0x0000000442427c12 */ /* 0x000fe4000f8e30ff */
[----:B------:R-:W-:Y:S01]  /*0e40*/  LOP3.LUT R64, R64, UR4, RZ, 0x30, !PT ;  /* 0x0000000440407c12 */ /* 0x000fe2000f8e30ff */
[--C-:B------:R-:W-:Y:S01]  /*0e50*/  IMAD R59, R39, 0x4, R51.reuse ;  /* 0x00000004273b7824 */ /* 0x100fe200078e0233 */
[----:B------:R-:W-:Y:S01]  /*0e60*/  LOP3.LUT R60, R60, UR4, RZ, 0x30, !PT ;  /* 0x000000043c3c7c12 */ /* 0x000fe2000f8e30ff */
[----:B------:R-:W-:Y:S01]  /*0e70*/  IMAD R57, R66, 0x4, R51 ;  /* 0x0000000442397824 */ /* 0x000fe200078e0233 */
[----:B------:R-:W-:Y:S01]  /*0e80*/  SHF.R.U64 R56, R30, UR6, R31 ;  /* 0x000000061e387c19 */ /* 0x000fe2000800121f */
[----:B-1----:R-:W-:Y:S01]  /*0e90*/  IMAD R36, R64, 0x4, R51 ;  /* 0x0000000440247824 */ /* 0x002fe200078e0233 */
[----:B------:R-:W-:Y:S01]  /*0ea0*/  SHF.R.U64 R52, R32, UR6, R33 ;  /* 0x0000000620347c19 */ /* 0x000fe20008001221 */
[----:B------:R-:W-:Y:S01]  /*0eb0*/  IMAD R38, R60, 0x4, R51 ;  /* 0x000000043c267824 */ /* 0x000fe200078e0233 */
[----:B------:R-:W-:Y:S01]  /*0ec0*/  LOP3.LUT R56, R56, UR4, RZ, 0x30, !PT ;  /* 0x0000000438387c12 */ /* 0x000fe2000f8e30ff */
[----:B------:R-:W-:Y:S01]  /*0ed0*/  NOP ;  /* 0x0000000000007918 */ /* 0x000fe20000000000 */
[----:B------:R-:W-:Y:S01]  /*0ee0*/  LOP3.LUT R52, R52, UR4, RZ, 0x30, !PT ;  /* 0x0000000434347c12 */ /* 0x000fe2000f8e30ff */
[----:B------:R-:W-:Y:S01]  /*0ef0*/  ATOMS.POPC.INC.32 RZ, [R59+URZ] ;  /* 0x000000003bff7f8c */ /* 0x000fe2000d8000ff */
[----:B------:R-:W-:Y:S01]  /*0f00*/  SHF.R.U64 R62, R34, UR6, R35 ;  /* 0x00000006223e7c19 */ /* 0x000fe20008001223 */
[----:B0-----:R-:W-:Y:S01]  /*0f10*/  IMAD R40, R56, 0x4, R51 ;  /* 0x0000000438287824 */ /* 0x001fe200078e0233 */
[----:B------:R-:W-:Y:S01]  /*0f20*/  SHF.R.U64 R58, R20, UR6, R21 ;  /* 0x00000006143a7c19 */ /* 0x000fe20008001215 */
        /* <DEDUP_REMOVED lines=8> */
[----:B------:R-:W-:Y:S01]  /*0fb0*/  SHF.R.U64 R44, R8, UR6, R9 ;  /* 0x00000006082c7c19 */ /* 0x000fe20008001209 */
[----:B------:R-:W-:Y:S01]  /*0fc0*/  IMAD R55, R62, 0x4, R51 ;  /* 0x000000043e377824 */ /* 0x000fe200078e0233 */
[----:B------:R-:W-:Y:S01]  /*0fd0*/  LOP3.LUT R54, R54, UR4, RZ, 0x30, !PT ;  /* 0x0000000436367c12 */ /* 0x000fe2000f8e30ff */
[----:B------:R2:W-:Y:S01]  /*0fe0*/  ATOMS.POPC.INC.32 RZ, [R40+URZ] ;  /* 0x0000000028ff7f8c */ /* 0x0005e2000d8000ff */
[----:B0-----:R-:W-:Y:S01]  /*0ff0*/  SHF.R.U64 R36, R14, UR6, R15 ;  /* 0x000000060e247c19 */ /* 0x001fe2000800120f */
[----:B------:R-:W-:Y:S01]  /*1000*/  IMAD R53, R58, 0x4, R51 ;  /* 0x000000043a357824 */ /* 0x000fe200078e0233 */
[----:B------:R-:W-:Y:S01]  /*1010*/  SHF.R.U64 R43, R6, UR6, R7 ;  /* 0x00000006062b7c19 */ /* 0x000fe20008001207 */
[----:B------:R0:W-:Y:S01]  /*1020*/  ATOMS.POPC.INC.32 RZ, [R41+URZ] ;  /* 0x0000000029ff7f8c */ /* 0x0001e2000d8000ff */
[----:B-1----:R-:W-:Y:S01]  /*1030*/  SHF.R.U64 R38, R12, UR6, R13 ;  /* 0x000000060c267c19 */ /* 0x002fe2000800120d */
[----:B------:R-:W-:Y:S01]  /*1040*/  IMAD R50, R54, 0x4, R51 ;  /* 0x0000000436327824 */ /* 0x000fe200078e0233 */
[----:B------:R-:W-:Y:S01]  /*1050*/  LOP3.LUT R49, R49, UR4, RZ, 0x30, !PT ;  /* 0x0000000431317c12 */ /* 0x000fe2000f8e30ff */
[----:B------:R1:W-:Y:S01]  /*1060*/  ATOMS.POPC.INC.32 RZ, [R55+URZ] ;  /* 0x0000000037ff7f8c */ /* 0x0003e2000d8000ff */
[----:B------:R-:W-:-:S02]  /*1070*/  SHF.R.U64 R42, R10, UR6, R11 ;  /* 0x000000060a2a7c19 */ /* 0x000fc4000800120b */
[----:B------:R-:W-:Y:S01]  /*1080*/  LOP3.LUT R36, R36, UR4, RZ, 0x30, !PT ;  /* 0x0000000424247c12 */ /* 0x000fe2000f8e30ff */
[----:B------:R1:W-:Y:S01]  /*1090*/  ATOMS.POPC.INC.32 RZ, [R53+URZ] ;  /* 0x0000000035ff7f8c */ /* 0x0003e2000d8000ff */
[----:B------:R-:W-:Y:S02]  /*10a0*/  LOP3.LUT R38, R38, UR4, RZ, 0x30, !PT ;  /* 0x0000000426267c12 */ /* 0x000fe4000f8e30ff */
[----:B--2---:R-:W-:Y:S01]  /*10b0*/  LOP3.LUT R40, R44, UR4, RZ, 0x30, !PT ;  /* 0x000000042c287c12 */ /* 0x004fe2000f8e30ff */
[--C-:B------:R-:W-:Y:S01]  /*10c0*/  IMAD R44, R36, 0x4, R51.reuse ;  /* 0x00000004242c7824 */ /* 0x100fe200078e0233 */
[----:B0-----:R-:W-:Y:S01]  /*10d0*/  LOP3.LUT R41, R43, UR4, RZ, 0x30, !PT ;  /* 0x000000042b297c12 */ /* 0x001fe2000f8e30ff */
[--C-:B------:R-:W-:Y:S01]  /*10e0*/  IMAD R43, R49, 0x4, R51.reuse ;  /* 0x00000004312b7824 */ /* 0x100fe200078e0233 */
[----:B------:R-:W-:Y:S01]  /*10f0*/  LOP3.LUT R42, R42, UR4, RZ, 0x30, !PT ;  /* 0x000000042a2a7c12 */ /* 0x000fe2000f8e30ff */
[--C-:B------:R-:W-:Y:S01]  /*1100*/  IMAD R45, R38, 0x4, R51.reuse ;  /* 0x00000004262d7824 */ /* 0x100fe200078e0233 */
[----:B------:R1:W-:Y:S01]  /*1110*/  ATOMS.POPC.INC.32 RZ, [R50+URZ] ;  /* 0x0000000032ff7f8c */ /* 0x0003e2000d8000ff */
[----:B------:R-:W-:-:S02]  /*1120*/  IMAD R46, R40, 0x4, R51 ;  /* 0x00000004282e7824 */ /* 0x000fc400078e0233 */
[--C-:B------:R-:W-:Y:S01]  /*1130*/  IMAD R47, R41, 0x4, R51.reuse ;  /* 0x00000004292f7824 */ /* 0x100fe200078e0233 */
[----:B------:R1:W-:Y:S01]  /*1140*/  ATOMS.POPC.INC.32 RZ, [R43+URZ] ;  /* 0x000000002bff7f8c */ /* 0x0003e2000d8000ff */
        /* <DEDUP_REMOVED lines=8> */
[----:B------:R-:W-:-:S05]  /*11d0*/  IMAD R61, R3, 0x4, R5 ;  /* 0x00000004033d7824 */ /* 0x000fca00078e0205 */
        /* <DEDUP_REMOVED lines=12> */
[----:B------:R-:W-:Y:S01]  /*12a0*/  STS [R61], RZ ;  /* 0x000000ff3d007388 */ /* 0x000fe20000000800 */
        /* <DEDUP_REMOVED lines=18> */
[----:B------:R-:W-:Y:S04]  /*13d0*/  STS [R61+0x2800], R86 ;  /* 0x002800563d007388 */ /* 0x000fe80000000800 */
[----:B------:R-:W-:Y:S04]  /*13e0*/  STS [R61+0x2c00], R88 ;  /* 0x002c00583d007388 */ /* 0x000fe80000000800 */
[----:B------:R0:W-:Y:S02]  /*13f0*/  STS [R61+0x400], R4 ;  /* 0x000400043d007388 */ /* 0x0001e40000000800 */
[----:B0-----:R-:W-:-:S07]  /*1400*/  IMAD.IADD R4, R88, 0x1, R63 ;  /* 0x0000000158047824 */ /* 0x001fce00078e023f */
.L_x_404:
[----:B------:R-:W-:Y:S05]  /*1410*/  BSYNC.RECONVERGENT B0 ;  /* 0x0000000000007941 */ /* 0x000fea0003800200 */
.L_x_403:
[----:B------:R-:W-:Y:S01]  /*1420*/  ISETP.NE.AND P0, PT, R4, 0x1680, PT ;  /* 0x000016800400780c */ /* 0x000fe20003f05270 */
[----:B------:R-:W-:-:S03]  /*1430*/  IMAD R61, R37, 0x100, R3 ;  /* 0x00000100253d7824 */ /* 0x000fc600078e0203 */
[----:B------:R-:W-:Y:S01]  /*1440*/  ISETP.LT.U32.AND P0, PT, R3, 0x100, !P0 ;  /* 0x000001000300780c */ /* 0x000fe20004701070 */
[----:B------:R-:W-:Y:S01]  /*1450*/  IMAD.WIDE R68, R61, 0x4, R68 ;  /* 0x000000043d447825 */ /* 0x000fe200078e0244 */
[----:B------:R-:W-:-:S05]  /*1460*/  @!P1 LOP3.LUT R61, R4, 0x40000000, RZ, 0xfc, !PT ;  /* 0x40000000043d9812 */ /* 0x000fca00078efcff */
[----:B------:R0:W-:Y:S06]  /*1470*/  @!P1 STG.E.STRONG.SYS desc[UR8][R68.64], R61 ;  /* 0x0000003d44009986 */ /* 0x0001ec000c115908 */
[----:B------:R-:W-:Y:S06]  /*1480*/  BAR.RED.OR.DEFER_BLOCKING 0x0, P0 ;  /* 0x0000000000007b1d */ /* 0x000fec0000014800 */
[----:B------:R-:W2:Y:S02]  /*1490*/  B2R.RESULT RZ, P0 ;  /* 0x0000000000ff731c */ /* 0x000ea40000004000 */
[----:B0-2---:R-:W-:Y:S05]  /*14a0*/  @!P0 BRA `(.L_x_405) ;  /* 0x00000008006c8947 */ /* 0x005fea0003800000 */
[----:B------:R-:W-:Y:S01]  /*14b0*/  BSSY B1, `(.L_x_406) ;  /* 0x0000030000017945 */ /* 0x000fe20003800000 */
[----:B-1----:R-:W-:-:S03]  /*14c0*/  IMAD R45, R3, 0x8, R5 ;  /* 0x00000008032d7824 */ /* 0x002fc600078e0205 */
        /* <DEDUP_REMOVED lines=17> */
.L_x_413:
[----:B0-----:R-:W0:Y:S01]  /*15e0*/  LDC.64 R40, c[0x0][0x380] ;  /* 0x0000e000ff287b82 */ /* 0x001e220000000a00 */
[----:B------:R-:W-:Y:S01]  /*15f0*/  VIADD R47, R36, 0xffffffff ;  /* 0xffffffff242f7836 */ /* 0x000fe20000000000 */
[----:B------:R-:W-:Y:S03]  /*1600*/  BSSY B2, `(.L_x_410) ;  /* 0x0000008000027945 */ /* 0x000fe60003800000 */
[----:B------:R-:W-:-:S04]  /*1610*/  IMAD R43, R47, 0x100, R3 ;  /* 0x000001002f2b7824 */ /* 0x000fc800078e0203 */
[----:B0-----:R-:W-:-:S07]  /*1620*/  IMAD.WIDE R40, R43, 0x4, R40 ;  /* 0x000000042b287825 */ /* 0x001fce00078e0228 */
.L_x_411:
[----:B------:R-:W-:Y:S05]  /*1630*/  YIELD ;  /* 0x0000000000007946 */ /* 0x000fea0003800000 */
[----:B------:R0:W-:Y:S06]  /*1640*/  MEMBAR.SC.CTA ;  /* 0x0000000000007992 */ /* 0x0001ec0000000000 */
[----:B0-----:R-:W2:Y:S02]  /*1650*/  LDG.E.STRONG.SYS R38, desc[UR8][R40.64] ;  /* 0x0000000828267981 */ /* 0x001ea4000c1f5900 */
[----:B--2---:R-:W-:-:S13]  /*1660*/  ISETP.NE.AND P0, PT, R38, RZ, PT ;  /* 0x000000ff2600720c */ /* 0x004fda0003f05270 */
[----:B------:R-:W-:Y:S05]  /*1670*/  @!P0 BRA `(.L_x_411) ;  /* 0xfffffffc00ec8947 */ /* 0x000fea000383ffff */
[----:B------:R-:W-:Y:S05]  /*1680*/  BSYNC B2 ;  /* 0x0000000000027941 */ /* 0x000fea0003800000 */
.L_x_410:
[----:B------:R-:W-:Y:S01]  /*1690*/  BSSY.RECONVERGENT B2, `(.L_x_412) ;  /* 0x0000006000027945 */ /* 0x000fe20003800200 */
[C---:B------:R-:W-:Y:S02]  /*16a0*/  ISETP.GT.AND P0, PT, R38.reuse, -0x1, PT ;  /* 0xffffffff2600780c */ /* 0x040fe40003f04270 */
[----:B------:R-:W-:Y:S01]  /*16b0*/  LOP3.LUT R38, R38, 0x3fffffff, RZ, 0xc0, !PT ;  /* 0x3fffffff26267812 */ /* 0x000fe200078ec0ff */
[----:B------:R-:W-:Y:S05]  /*16c0*/  WARPSYNC.EXCLUSIVE R0 ;  /* 0x0000000000007348 */ /* 0x000fea0003a00000 */
[----:B------:R-:W-:-:S05]  /*16d0*/  IMAD.IADD R5, R38, 0x1, R5 ;  /* 0x0000000126057824 */ /* 0x000fca00078e0205 */
[----:B------:R-:W-:-:S07]  /*16e0*/  VOTE.ANY R0, PT, P0 ;  /* 0x0000000000007806 */ /* 0x000fce00000e0100 */
[----:B------:R-:W-:Y:S05]  /*16f0*/  BSYNC.RECONVERGENT B2 ;  /* 0x0000000000027941 */ /* 0x000fea0003800200 */
.L_x_412:
[----:B------:R-:W-:Y:S01]  /*1700*/  ISETP.GT.U32.AND P1, PT, R36, 0x1, PT ;  /* 0x000000012400780c */ /* 0x000fe20003f24070 */
[----:B------:R-:W-:-:S12]  /*1710*/  IMAD.MOV.U32 R36, RZ, RZ, R47 ;  /* 0x000000ffff247224 */ /* 0x000fd800078e002f */
[----:B------:R-:W-:Y:S05]  /*1720*/  @P0 BRA P1, `(.L_x_413) ;  /* 0xfffffffc00ac0947 */ /* 0x000fea000083ffff */
[----:B------:R-:W-:Y:S05]  /*1730*/  BSYNC B0 ;  /* 0x0000000000007941 */ /* 0x000fea0003800000 */
.L_x_409:
[----:B------:R1:W2:Y:S02]  /*1740*/  LDS.64 R40, [R45+0xb400] ;  /* 0x00b400002d287984 */ /* 0x0002a40000000a00 */
.L_x_408:
[C---:B------:R-:W-:Y:S01]  /*1750*/  IMAD.IADD R43, R5.reuse, 0x1, -R4 ;  /* 0x00000001052b7824 */ /* 0x040fe200078e0a04 */
[----:B------:R-:W-:-:S04]  /*1760*/  LOP3.LUT R5, R5, 0x80000000, RZ, 0xfc, !PT ;  /* 0x8000000005057812 */ /* 0x000fc800078efcff */
[C---:B0-2---:R-:W-:Y:S01]  /*1770*/  IADD3 R40, P0, PT, R43.reuse, R40, RZ ;  /* 0x000000282b287210 */ /* 0x045fe20007f1e0ff */
[----:B------:R0:W-:Y:S03]  /*1780*/  STG.E.STRONG.SYS desc[UR8][R68.64], R5 ;  /* 0x0000000544007986 */ /* 0x0001e6000c115908 */
[----:B------:R-:W-:-:S05]  /*1790*/  LEA.HI.X.SX32 R41, R43, R41, 0x1, P0 ;  /* 0x000000292b297211 */ /* 0x000fca00000f0eff */
[----:B------:R0:W-:Y:S04]  /*17a0*/  STS.64 [R45+0xb400], R40 ;  /* 0x00b400282d007388 */ /* 0x0001e80000000a00 */
.L_x_407:
[----:B------:R-:W-:Y:S05]  /*17b0*/  BSYNC B1 ;  /* 0x0000000000017941 */ /* 0x000fea0003800000 */
.L_x_406:
[----:B0-----:R-:W0:Y:S01]  /*17c0*/  LDC.64 R40, c[0x0][0x390] ;  /* 0x0000e400ff287b82 */ /* 0x001e220000000a00 */
[----:B------:R-:W-:-:S04]  /*17d0*/  IMAD.MOV.U32 R0, RZ, RZ, 0x1680 ;  /* 0x00001680ff007424 */ /* 0x000fc800078e00ff */
[----:B------:R-:W-:-:S03]  /*17e0*/  IMAD R0, R37, R0, 0x1680 ;  /* 0x0000168025007424 */ /* 0x000fc600078e0200 */
[----:B------:R-:W2:Y:S01]  /*17f0*/  LDC R47, c[0x0][0x3c0] ;  /* 0x0000f000ff2f7b82 */ /* 0x000ea20000000800 */
[----:B0-----:R-:W-:Y:S02]  /*1800*/  ISETP.EQ.U32.AND P1, PT, R40, RZ, PT ;  /* 0x000000ff2800720c */ /* 0x001fe40003f22070 */
[----:B--2---:R-:W-:-:S04]  /*1810*/  ISETP.GE.AND P0, PT, R0, R47, PT ;  /* 0x0000002f0000720c */ /* 0x004fc80003f06270 */
[----:B------:R-:W-:-:S04]  /*1820*/  ISETP.EQ.OR.EX P0, PT, R41, RZ, !P0, P1 ;  /* 0x000000ff2900720c */ /* 0x000fc80004702710 */
[----:B------:R-:W-:-:S13]  /*1830*/  ISETP.GT.U32.OR P0, PT, R3, 0xff, P0 ;  /* 0x000000ff0300780c */ /* 0x000fda0000704470 */
[----:B------:R-:W-:Y:S05]  /*1840*/  @P0 BRA `(.L_x_414) ;  /* 0x0000000000240947 */ /* 0x000fea0003800000 */
[----:B------:R-:W0:Y:S01]  /*1850*/  LDS.64 R42, [R45+0xb400] ;  /* 0x00b400002d2a7984 */ /* 0x000e220000000a00 */
[C---:B------:R-:W-:Y:S02]  /*1860*/  ISETP.GT.U32.AND P0, PT, R3.reuse, R39, PT ;  /* 0x000000270300720c */ /* 0x040fe40003f04070 */
[----:B------:R-:W-:Y:S02]  /*1870*/  SHF.R.S32.HI R5, RZ, 0x1f, R4 ;  /* 0x0000001fff057819 */ /* 0x000fe40000011404 */
[----:B------:R-:W-:Y:S02]  /*1880*/  SEL R49, RZ, 0x1680, !P0 ;  /* 0x00001680ff317807 */ /* 0x000fe40004000000 */
[----:B------:R-:W-:-:S04]  /*1890*/  LEA R40, P2, R3, R40, 0x3 ;  /* 0x0000002803287211 */ /* 0x000fc800078418ff */
[----:B------:R-:W-:Y:S02]  /*18a0*/  LEA.HI.X R41, R3, R41, RZ, 0x3, P2 ;  /* 0x0000002903297211 */ /* 0x000fe400010f1cff */
[----:B0-----:R-:W-:-:S04]  /*18b0*/  IADD3 R4, P0, P1, R42, R49, R4 ;  /* 0x000000312a047210 */ /* 0x001fc8000791e004 */
[----:B------:R-:W-:-:S05]  /*18c0*/  IADD3.X R5, PT, PT, R43, RZ, R5, P0, P1 ;  /* 0x000000ff2b057210 */ /* 0x000fca00007e2405 */
[----:B------:R0:W-:Y:S04]  /*18d0*/  STG.E.64 desc[UR8][R40.64], R4 ;  /* 0x0000000428007986 */ /* 0x0001e8000c101b08 */
.L_x_414:
        /* <DEDUP_REMOVED lines=10> */
[C---:B------:R-:W-:Y:S02]  /*1980*/  LOP3.LUT R37, R3.reuse, 0x3e0, RZ, 0xc0, !PT ;  /* 0x000003e003257812 */ /* 0x040fe400078ec0ff */
[----:B------:R-:W-:-:S05]  /*1990*/  LOP3.LUT R2, R3, 0x1f, RZ, 0xc0, !PT ;  /* 0x0000001f03027812 */ /* 0x000fca00078ec0ff */
[----:B------:R-:W-:-:S05]  /*19a0*/  IMAD R37, R37, 0xf, R2 ;  /* 0x0000000f25257824 */ /* 0x000fca00078e0202 */
[----:B0-----:R-:W-:-:S05]  /*19b0*/  IADD3 R0, P0, PT, R37, R4, RZ ;  /* 0x0000000425007210 */ /* 0x001fca0007f1e0ff */
[----:B------:R-:W-:Y:S01]  /*19c0*/  IMAD.X R5, RZ, RZ, R5, P0 ;  /* 0x000000ffff057224 */ /* 0x000fe200000e0605 */
[----:B--2---:R-:W-:-:S04]  /*19d0*/  LEA R2, P0, R0, UR6, 0x3 ;  /* 0x0000000600027c11 */ /* 0x004fc8000f8018ff */
[----:B------:R-:W-:-:S05]  /*19e0*/  LEA.HI.X R3, R0, UR7, R5, 0x3, P0 ;  /* 0x0000000700037c11 */ /* 0x000fca00080f1c05 */
        /* <DEDUP_REMOVED lines=16> */
.L_x_415:
[----:B------:R-:W2:Y:S01]  /*1af0*/  LDCU.64 UR6, c[0x0][0x3a0] ;  /* 0x00007400ff0677ac */ /* 0x000ea20008000a00 */
[----:B------:R-:W-:Y:S01]  /*1b00*/  LOP3.LUT R39, R3, 0x3e0, RZ, 0xc0, !PT ;  /* 0x000003e003277812 */ /* 0x000fe200078ec0ff */
[----:B------:R-:W-:Y:S01]  /*1b10*/  IMAD R37, R37, -0x1680, R47 ;  /* 0xffffe98025257824 */ /* 0x000fe200078e022f */
[----:B------:R-:W-:-:S05]  /*1b20*/  LOP3.LUT R2, R3, 0x1f, RZ, 0xc0, !PT ;  /* 0x0000001f03027812 */ /* 0x000fca00078ec0ff */
[----:B------:R-:W-:-:S04]  /*1b30*/  IMAD R39, R39, 0xf, R2 ;  /* 0x0000000f27277824 */ /* 0x000fc800078e0202 */
[C---:B------:R-:W-:Y:S01]  /*1b40*/  VIADD R2, R39.reuse, 0x20 ;  /* 0x0000002027027836 */ /* 0x040fe20000000000 */
[C---:B0-----:R-:W-:Y:S01]  /*1b50*/  IADD3 R0, P0, PT, R39.reuse, R4, RZ ;  /* 0x0000000427007210 */ /* 0x041fe20007f1e0ff */
[C---:B------:R-:W-:Y:S01]  /*1b60*/  VIADD R4, R39.reuse, 0x40 ;  /* 0x0000004027047836 */ /* 0x040fe20000000000 */
[CC--:B------:R-:W-:Y:S01]  /*1b70*/  ISETP.GE.AND P3, PT, R39.reuse, R37.reuse, PT ;  /* 0x000000252700720c */ /* 0x0c0fe20003f66270 */
[C---:B------:R-:W-:Y:S01]  /*1b80*/  VIADD R36, R39.reuse, 0x60 ;  /* 0x0000006027247836 */ /* 0x040fe20000000000 */
[-C--:B------:R-:W-:Y:S01]  /*1b90*/  ISETP.GE.AND P4, PT, R2, R37.reuse, PT ;  /* 0x000000250200720c */ /* 0x080fe20003f86270 */
[----:B------:R-:W-:Y:S01]  /*1ba0*/  IMAD.X R5, RZ, RZ, R5, P0 ;  /* 0x000000ffff057224 */ /* 0x000fe200000e0605 */
[-C--:B------:R-:W-:Y:S01]  /*1bb0*/  ISETP.GE.AND P5, PT, R4, R37.reuse, PT ;  /* 0x000000250400720c */ /* 0x080fe20003fa6270 */
[C---:B------:R-:W-:Y:S01]  /*1bc0*/  VIADD R4, R39.reuse, 0x80 ;  /* 0x0000008027047836 */ /* 0x040fe20000000000 */
[----:B--2---:R-:W-:Y:S01]  /*1bd0*/  LEA R2, P0, R0, UR6, 0x3 ;  /* 0x0000000600027c11 */ /* 0x004fe2000f8018ff */
[C---:B------:R-:W-:Y:S01]  /*1be0*/  VIADD R38, R39.reuse, 0xc0 ;  /* 0x000000c027267836 */ /* 0x040fe20000000000 */
[-C--:B------:R-:W-:Y:S01]  /*1bf0*/  ISETP.GE.AND P6, PT, R36, R37.reuse, PT ;  /* 0x000000252400720c */ /* 0x080fe20003fc6270 */
[C---:B------:R-:W-:Y:S01]  /*1c00*/  VIADD R36, R39.reuse, 0xa0 ;  /* 0x000000a027247836 */ /* 0x040fe20000000000 */
[----:B------:R-:W-:Y:S01]  /*1c10*/  LEA.HI.X R3, R0, UR7, R5, 0x3, P0 ;  /* 0x0000000700037c11 */ /* 0x000fe200080f1c05 */
[C---:B------:R-:W-:Y:S01]  /*1c20*/  VIADD R0, R39.reuse, 0xe0 ;  /* 0x000000e027007836 */ /* 0x040fe20000000000 */
[-C--:B------:R-:W-:Y:S01]  /*1c30*/  ISETP.GE.AND P0, PT, R4, R37.reuse, PT ;  /* 0x000000250400720c */ /* 0x080fe20003f06270 */
[C---:B------:R-:W-:Y:S01]  /*1c40*/  VIADD R4, R39.reuse, 0x100 ;  /* 0x0000010027047836 */ /* 0x040fe20000000000 */
[-C--:B------:R-:W-:Y:S01]  /*1c50*/  ISETP.GE.AND P1, PT, R36, R37.reuse, PT ;  /* 0x000000252400720c */ /* 0x080fe20003f26270 */
[----:B------:R0:W-:Y:S01]  /*1c60*/  @!P3 STG.E.64 desc[UR8][R2.64], R22 ;  /* 0x000000160200b986 */ /* 0x0001e2000c101b08 */
[-C--:B------:R-:W-:Y:S01]  /*1c70*/  ISETP.GE.AND P3, PT, R0, R37.reuse, PT ;  /* 0x000000250000720c */ /* 0x080fe20003f66270 */
[C---:B------:R-:W-:Y:S01]  /*1c80*/  VIADD R0, R39.reuse, 0x120 ;  /* 0x0000012027007836 */ /* 0x040fe20000000000 */
[-C--:B------:R-:W-:Y:S01]  /*1c90*/  ISETP.GE.AND P2, PT, R38, R37.reuse, PT ;  /* 0x000000252600720c */ /* 0x080fe20003f46270 */
[----:B------:R0:W-:Y:S01]  /*1ca0*/  @!P4 STG.E.64 desc[UR8][R2.64+0x100], R24 ;  /* 0x000100180200c986 */ /* 0x0001e2000c101b08 */
[----:B------:R-:W-:Y:S01]  /*1cb0*/  ISETP.GE.AND P4, PT, R4, R37, PT ;  /* 0x000000250400720c */ /* 0x000fe20003f86270 */
[----:B------:R-:W-:-:S02]  /*1cc0*/  VIADD R4, R39, 0x140 ;  /* 0x0000014027047836 */ /* 0x000fc40000000000 */
[----:B------:R0:W-:Y:S01]  /*1cd0*/  @!P5 STG.E.64 desc[UR8][R2.64+0x200], R26 ;  /* 0x0002001a0200d986 */ /* 0x0001e2000c101b08 */
[-C--:B------:R-:W-:Y:S01]  /*1ce0*/  ISETP.GE.AND P5, PT, R0, R37.reuse, PT ;  /* 0x000000250000720c */ /* 0x080fe20003fa6270 */
[C---:B------:R-:W-:Y:S02]  /*1cf0*/  VIADD R0, R39.reuse, 0x160 ;  /* 0x0000016027007836 */ /* 0x040fe40000000000 */
[----:B------:R0:W-:Y:S01]  /*1d00*/  @!P6 STG.E.64 desc[UR8][R2.64+0x300], R28 ;  /* 0x0003001c0200e986 */ /* 0x0001e2000c101b08 */
[-C--:B------:R-:W-:Y:S01]  /*1d10*/  ISETP.GE.AND P6, PT, R4, R37.reuse, PT ;  /* 0x000000250400720c */ /* 0x080fe20003fc6270 */
[C---:B------:R-:W-:Y:S02]  /*1d20*/  VIADD R4, R39.reuse, 0x180 ;  /* 0x0000018027047836 */ /* 0x040fe40000000000 */
[----:B------:R0:W-:Y:S01]  /*1d30*/  @!P0 STG.E.64 desc[UR8][R2.64+0x400], R30 ;  /* 0x0004001e02008986 */ /* 0x0001e2000c101b08 */
[----:B------:R-:W-:Y:S01]  /*1d40*/  ISETP.GE.AND P0, PT, R0, R37, PT ;  /* 0x000000250000720c */ /* 0x000fe20003f06270 */
[----:B------:R-:W-:-:S02]  /*1d50*/  VIADD R0, R39, 0x1a0 ;  /* 0x000001a027007836 */ /* 0x000fc40000000000 */
[----:B------:R0:W-:Y:S01]  /*1d60*/  @!P1 STG.E.64 desc[UR8][R2.64+0x500], R32 ;  /* 0x0005002002009986 */ /* 0x0001e2000c101b08 */
[-C--:B------:R-:W-:Y:S01]  /*1d70*/  ISETP.GE.AND P1, PT, R4, R37.reuse, PT ;  /* 0x000000250400720c */ /* 0x080fe20003f26270 */
[----:B------:R-:W-:Y:S02]  /*1d80*/  VIADD R4, R39, 0x1c0 ;  /* 0x000001c027047836 */ /* 0x000fe40000000000 */
        /* <DEDUP_REMOVED lines=13> */
.L_x_405:
        /* <DEDUP_REMOVED lines=38> */
.L_x_493:
        /* <DEDUP_REMOVED lines=25> */
.L_x_416:
[----:B------:R-:W-:Y:S05]  /*2250*/  WARPSYNC.ALL ;  /* 0x0000000000007948 */ /* 0x000fea0003800000 */
[----:B------:R-:W-:Y:S01]  /*2260*/  BAR.SYNC.DEFER_BLOCKING 0x0 ;  /* 0x0000000000007b1d */ /* 0x000fe20000010000 */
[----:B------:R-:W-:-:S05]  /*2270*/  ISETP.NE.AND P0, PT, R85, RZ, PT ;  /* 0x000000ff5500720c */ /* 0x000fca0003f05270 */
[----:B------:R-:W-:Y:S01]  /*2280*/  BSSY.RECONVERGENT B0, `(.L_x_418) ;  /* 0x0000028000007945 */ /* 0x000fe20003800200 */
[----:B0-----:R-:W0:Y:S07]  /*2290*/  LDS R61, [R61+0x3410] ;  /* 0x003410003d3d7984 */ /* 0x001e2e0000000800 */
[----:B------:R-:W-:Y:S05]  /*22a0*/  @P0 BRA `(.L_x_419) ;  /* 0x0000000000940947 */ /* 0x000fea0003800000 */
[----:B--2---:R-:W-:-:S05]  /*22b0*/  IMAD R63, R3, 0x4, R5 ;  /* 0x00000004033f7824 */ /* 0x004fca00078e0205 */
[----:B------:R-:W0:Y:S04]  /*22c0*/  LDS R68, [R63] ;  /* 0x000000003f447984 */ /* 0x000e280000000800 */
        /* <DEDUP_REMOVED lines=35> */
.L_x_419:
[----:B------:R-:W-:Y:S05]  /*2500*/  BSYNC.RECONVERGENT B0 ;  /* 0x0000000000007941 */ /* 0x000fea0003800200 */
.L_x_418:
        /* <DEDUP_REMOVED lines=14> */
[----:B------:R-:W-:Y:S02]  /*25f0*/  LOP3.LUT P0, RZ, R39, 0x80, RZ, 0xc0, !PT ;  /* 0x0000008027ff7812 */ /* 0x000fe4000780c0ff */
[----:B------:R-:W-:Y:S01]  /*2600*/  LOP3.LUT R63, R72, R63, RZ, 0xc0, !PT ;  /* 0x0000003f483f7212 */ /* 0x000fe200078ec0ff */
[----:B------:R-:W2:Y:S01]  /*2610*/  S2R R39, SR_LEMASK ;  /* 0x0000000000277919 */ /* 0x000ea20000003a00 */
[----:B------:R-:W-:-:S02]  /*2620*/  VOTE.ANY R70, PT, P5 ;  /* 0x0000000000467806 */ /* 0x000fc400028e0100 */
[----:B------:R-:W-:Y:S02]  /*2630*/  @!P4 LOP3.LUT R68, RZ, R68, RZ, 0x33, !PT ;  /* 0x00000044ff44c212 */ /* 0x000fe400078e33ff */
[----:B------:R-:W-:Y:S02]  /*2640*/  @!P5 LOP3.LUT R70, RZ, R70, RZ, 0x33, !PT ;  /* 0x00000046ff46d212 */ /* 0x000fe400078e33ff */
[----:B------:R-:W-:Y:S02]  /*2650*/  LOP3.LUT R63, R68, R63, RZ, 0xc0, !PT ;  /* 0x0000003f443f7212 */ /* 0x000fe400078ec0ff */
[----:B------:R-:W-:Y:S02]  /*2660*/  VOTE.ANY R68, PT, P6 ;  /* 0x0000000000447806 */ /* 0x000fe400030e0100 */
[----:B------:R-:W-:Y:S02]  /*2670*/  LOP3.LUT R63, R70, R63, RZ, 0xc0, !PT ;  /* 0x0000003f463f7212 */ /* 0x000fe400078ec0ff */
[----:B------:R-:W-:-:S02]  /*2680*/  VOTE.ANY R70, PT, P0 ;  /* 0x0000000000467806 */ /* 0x000fc400000e0100 */
[----:B------:R-:W-:Y:S02]  /*2690*/  @!P6 LOP3.LUT R68, RZ, R68, RZ, 0x33, !PT ;  /* 0x00000044ff44e212 */ /* 0x000fe400078e33ff */
[----:B------:R-:W-:Y:S02]  /*26a0*/  @!P0 LOP3.LUT R70, RZ, R70, RZ, 0x33, !PT ;  /* 0x00000046ff468212 */ /* 0x000fe400078e33ff */
[----:B------:R-:W-:-:S04]  /*26b0*/  LOP3.LUT R63, R68, R63, RZ, 0xc0, !PT ;  /* 0x0000003f443f7212 */ /* 0x000fc800078ec0ff */
[----:B------:R-:W-:Y:S01]  /*26c0*/  LOP3.LUT R70, R70, R63, RZ, 0xc0, !PT ;  /* 0x0000003f46467212 */ /* 0x000fe200078ec0ff */
[----:B------:R-:W-:-:S03]  /*26d0*/  IMAD.MOV.U32 R63, RZ, RZ, RZ ;  /* 0x000000ffff3f7224 */ /* 0x000fc600078e00ff */
[----:B------:R-:W3:Y:S01]  /*26e0*/  FLO.U32 R67, R70 ;  /* 0x0000004600437300 */ /* 0x000ee200000e0000 */
[----:B--2---:R-:W-:-:S07]  /*26f0*/  LOP3.LUT R68, R39, R70, RZ, 0xc0, !PT ;  /* 0x0000004627447212 */ /* 0x004fce00078ec0ff */
[----:B------:R-:W2:Y:S01]  /*2700*/  POPC R68, R68 ;  /* 0x0000004400447309 */ /* 0x000ea20000000000 */
[----:B---3--:R-:W-:-:S13]  /*2710*/  ISETP.NE.AND P0, PT, R0, R67, PT ;  /* 0x000000430000720c */ /* 0x008fda0003f05270 */
[----:B--2---:R-:W-:Y:S05]  /*2720*/  @P0 BRA `(.L_x_421) ;  /* 0x0000000000040947 */ /* 0x004fea0003800000 */
[----:B------:R2:W3:Y:S02]  /*2730*/  ATOMS.ADD R63, [R59], R68 ;  /* 0x000000443b3f738c */ /* 0x0004e40000000000 */
.L_x_421:
[----:B------:R-:W-:Y:S05]  /*2740*/  BSYNC.RECONVERGENT B0 ;  /* 0x0000000000007941 */ /* 0x000fea0003800200 */
.L_x_420:
[----:B------:R-:W-:Y:S01]  /*2750*/  R2P PR, R66, 0x7f ;  /* 0x0000007f42007804 */ /* 0x000fe20000000000 */
[----:B------:R-:W-:Y:S01]  /*2760*/  BSSY.RECONVERGENT B0, `(.L_x_422) ;  /* 0x0000021000007945 */ /* 0x000fe20003800200 */
[----:B------:R-:W-:-:S11]  /*2770*/  IMAD.MOV.U32 R65, RZ, RZ, RZ ;  /* 0x000000ffff417224 */ /* 0x000fd600078e00ff */
        /* <DEDUP_REMOVED lines=31> */
.L_x_423:
[----:B------:R-:W-:Y:S05]  /*2970*/  BSYNC.RECONVERGENT B0 ;  /* 0x0000000000007941 */ /* 0x000fea0003800200 */
.L_x_422:
[----:B------:R-:W-:Y:S01]  /*2980*/  R2P PR, R64, 0x7f ;  /* 0x0000007f40007804 */ /* 0x000fe20000000000 */
[----:B------:R-:W-:Y:S01]  /*2990*/  BSSY.RECONVERGENT B0, `(.L_x_424) ;  /* 0x0000022000007945 */ /* 0x000fe20003800200 */
[----:B------:R-:W-:-:S11]  /*29a0*/  IMAD.MOV.U32 R67, RZ, RZ, RZ ;  /* 0x000000ffff437224 */ /* 0x000fd600078e00ff */
        /* <DEDUP_REMOVED lines=30> */
[----:B------:R-:W-:-:S05]  /*2b90*/  IMAD R64, R64, 0x4, R51 ;  /* 0x0000000440407824 */ /* 0x000fca00078e0233 */
[----:B------:R0:W2:Y:S02]  /*2ba0*/  ATOMS.ADD R67, [R64], R63 ;  /* 0x0000003f4043738c */ /* 0x0000a40000000000 */
.L_x_425:
[----:B------:R-:W-:Y:S05]  /*2bb0*/  BSYNC.RECONVERGENT B0 ;  /* 0x0000000000007941 */ /* 0x000fea0003800200 */
.L_x_424:
[----:B------:R-:W-:Y:S01]  /*2bc0*/  R2P PR, R60, 0x7f ;  /* 0x0000007f3c007804 */ /* 0x000fe20000000000 */
[----:B------:R-:W-:-:S12]  /*2bd0*/  BSSY.RECONVERGENT B0, `(.L_x_426) ;  /* 0x0000022000007945 */ /* 0x000fd80003800200 */
        /* <DEDUP_REMOVED lines=33> */
.L_x_427:
[----:B------:R-:W-:Y:S05]  /*2df0*/  BSYNC.RECONVERGENT B0 ;  /* 0x0000000000007941 */ /* 0x000fea0003800200 */
.L_x_426:
        /* <DEDUP_REMOVED lines=35> */
.L_x_429:
[----:B------:R-:W-:Y:S05]  /*3030*/  BSYNC.RECONVERGENT B0 ;  /* 0x0000000000007941 */ /* 0x000fea0003800200 */
.L_x_428:
        /* <DEDUP_REMOVED lines=35> */
.L_x_431:
[----:B------:R-:W-:Y:S05]  /*3270*/  BSYNC.RECONVERGENT B0 ;  /* 0x0000000000007941 */ /* 0x000fea0003800200 */
.L_x_430:
[----:B------:R-:W-:Y:S01]  /*3280*/  R2P PR, R62, 0x7f ;  /* 0x0000007f3e007804 */ /* 0x000fe20000000000 */
[----:B------:R-:W-:-:S12]  /*3290*/  BSSY.RECONVERGENT B0, `(.L_x_432) ;  /* 0x0000021000007945 */ /* 0x000fd80003800200 */
[----:B------:R-:W-:Y:S02]  /*32a0*/  VOTE.ANY R51, PT, P0 ;  /* 0x0000000000337806 */ /* 0x000fe400000e0100 */
[----:B0-----:R-:W-:Y:S02]  /*32b0*/  VOTE.ANY R52, PT, P1 ;  /* 0x0000000000347806 */ /* 0x001fe400008e0100 */
        /* <DEDUP_REMOVED lines=21> */
[----:B------:R-:W-:-:S04]  /*3410*/  LOP3.LUT R51, R62, R51, RZ, 0xc0, !PT ;  /* 0x000000333e337212 */ /* 0x000fc800078ec0ff */
[----:B------:R-:W-:Y:S01]  /*3420*/  LOP3.LUT R70, R70, R51, RZ, 0xc0, !PT ;  /* 0x0000003346467212 */ /* 0x000fe200078ec0ff */
[----:B------:R-:W-:-:S03]  /*3430*/  IMAD.MOV.U32 R51, RZ, RZ, RZ ;  /* 0x000000ffff337224 */ /* 0x000fc600078e00ff */
[----:B------:R-:W3:Y:S01]  /*3440*/  FLO.U32 R71, R70 ;  /* 0x0000004600477300 */ /* 0x000ee200000e0000 */
[----:B------:R-:W-:-:S07]  /*3450*/  LOP3.LUT R62, R39, R70, RZ, 0xc0, !PT ;  /* 0x00000046273e7212 */ /* 0x000fce00078ec0ff */
[----:B------:R-:W4:Y:S01]  /*3460*/  POPC R62, R62 ;  /* 0x0000003e003e7309 */ /* 0x000f220000000000 */
[----:B---3--:R-:W-:-:S13]  /*3470*/  ISETP.NE.AND P0, PT, R0, R71, PT ;  /* 0x000000470000720c */ /* 0x008fda0003f05270 */
[----:B0-2-4-:R-:W-:Y:S05]  /*3480*/  @P0 BRA `(.L_x_433) ;  /* 0x0000000000040947 */ /* 0x015fea0003800000 */
[----:B------:R0:W2:Y:S02]  /*3490*/  ATOMS.ADD R51, [R55], R62 ;  /* 0x0000003e3733738c */ /* 0x0000a40000000000 */
.L_x_433:
[----:B------:R-:W-:Y:S05]  /*34a0*/  BSYNC.RECONVERGENT B0 ;  /* 0x0000000000007941 */ /* 0x000fea0003800200 */
.L_x_432:
[----:B------:R-:W-:Y:S01]  /*34b0*/  R2P PR, R58, 0x7f ;  /* 0x0000007f3a007804 */ /* 0x000fe20000000000 */
[----:B--2---:R2:W3:Y:S01]  /*34c0*/  SHFL.IDX PT, R51, R51, R71, 0x1f ;  /* 0x00001f4733337589 */ /* 0x0044e200000e0000 */
[----:B------:R-:W-:Y:S11]  /*34d0*/  BSSY.RECONVERGENT B0, `(.L_x_434) ;  /* 0x0000020000007945 */ /* 0x000ff60003800200 */
[----:B01----:R-:W-:-:S02]  /*34e0*/  VOTE.ANY R55, PT, P0 ;  /* 0x0000000000377806 */ /* 0x003fc400000e0100 */
        /* <DEDUP_REMOVED lines=26> */
[----:B------:R-:W1:Y:S01]  /*3690*/  POPC R58, R58 ;  /* 0x0000003a003a7309 */ /* 0x000e620000000000 */
[----:B0-----:R-:W-:-:S13]  /*36a0*/  ISETP.NE.AND P0, PT, R0, R73, PT ;  /* 0x000000490000720c */ /* 0x001fda0003f05270 */
[----:B-123--:R-:W-:Y:S05]  /*36b0*/  @P0 BRA `(.L_x_435) ;  /* 0x0000000000040947 */ /* 0x00efea0003800000 */
[----:B------:R0:W1:Y:S02]  /*36c0*/  ATOMS.ADD R70, [R53], R58 ;  /* 0x0000003a3546738c */ /* 0x0000640000000000 */
.L_x_435:
[----:B------:R-:W-:Y:S05]  /*36d0*/  BSYNC.RECONVERGENT B0 ;  /* 0x0000000000007941 */ /* 0x000fea0003800200 */
.L_x_434:
        /* <DEDUP_REMOVED lines=28> */
[----:B------:R-:W2:Y:S01]  /*38a0*/  FLO.U32 R72, R74 ;  /* 0x0000004a00487300 */ /* 0x000ea200000e0000 */
[----:B------:R-:W-:-:S07]  /*38b0*/  LOP3.LUT R55, R39, R74, RZ, 0xc0, !PT ;  /* 0x0000004a27377212 */ /* 0x000fce00078ec0ff */
[----:B------:R-:W3:Y:S01]  /*38c0*/  POPC R55, R55 ;  /* 0x0000003700377309 */ /* 0x000ee20000000000 */
[----:B--2---:R-:W-:-:S13]  /*38d0*/  ISETP.NE.AND P0, PT, R0, R72, PT ;  /* 0x000000480000720c */ /* 0x004fda0003f05270 */
[----:B01-3--:R-:W-:Y:S05]  /*38e0*/  @P0 BRA `(.L_x_437) ;  /* 0x0000000000040947 */ /* 0x00bfea0003800000 */
[----:B------:R0:W1:Y:S02]  /*38f0*/  ATOMS.ADD R71, [R50], R55 ;  /* 0x000000373247738c */ /* 0x0000640000000000 */
.L_x_437:
[----:B------:R-:W-:Y:S05]  /*3900*/  BSYNC.RECONVERGENT B0 ;  /* 0x0000000000007941 */ /* 0x000fea0003800200 */
.L_x_436:
        /* <DEDUP_REMOVED lines=34> */
.L_x_439:
[----:B------:R-:W-:Y:S05]  /*3b30*/  BSYNC.RECONVERGENT B0 ;  /* 0x0000000000007941 */ /* 0x000fea0003800200 */
.L_x_438:
[----:B------:R-:W-:Y:S01]  /*3b40*/  R2P PR, R36, 0x7f ;  /* 0x0000007f24007804 */ /* 0x000fe20000000000 */
[----:B-1----:R1:W2:Y:S01]  /*3b50*/  SHFL.IDX PT, R49, R49, R73, 0x1f ;  /* 0x00001f4931317589 */ /* 0x0022a200000e0000 */
        /* <DEDUP_REMOVED lines=26> */
[----:B------:R-:W0:Y:S01]  /*3d00*/  FLO.U32 R70, R72 ;  /* 0x0000004800467300 */ /* 0x000e2200000e0000 */
[----:B------:R-:W-:-:S07]  /*3d10*/  LOP3.LUT R36, R39, R72, RZ, 0xc0, !PT ;  /* 0x0000004827247212 */ /* 0x000fce00078ec0ff */
[----:B------:R1:W3:Y:S01]  /*3d20*/  POPC R74, R36 ;  /* 0x00000024004a7309 */ /* 0x0002e20000000000 */
[----:B0-----:R-:W-:-:S13]  /*3d30*/  ISETP.NE.AND P0, PT, R0, R70, PT ;  /* 0x000000460000720c */ /* 0x001fda0003f05270 */
[----:B-123--:R-:W-:Y:S05]  /*3d40*/  @P0 BRA `(.L_x_441) ;  /* 0x0000000000040947 */ /* 0x00efea0003800000 */
[----:B------:R0:W1:Y:S02]  /*3d50*/  ATOMS.ADD R43, [R44], R74 ;  /* 0x0000004a2c2b738c */ /* 0x0000640000000000 */
.L_x_441:
[----:B------:R-:W-:Y:S05]  /*3d60*/  BSYNC.RECONVERGENT B0 ;  /* 0x0000000000007941 */ /* 0x000fea0003800200 */
.L_x_440:
[----:B------:R-:W-:Y:S01]  /*3d70*/  R2P PR, R38, 0x7f ;  /* 0x0000007f26007804 */ /* 0x000fe20000000000 */
[----:B-1----:R1:W2:Y:S01]  /*3d80*/  SHFL.IDX PT, R43, R43, R70, 0x1f ;  /* 0x00001f462b2b7589 */ /* 0x0022a200000e0000 */
[----:B------:R-:W-:Y:S01]  /*3d90*/  BSSY.RECONVERGENT B0, `(.L_x_442) ;  /* 0x0000020000007945 */ /* 0x000fe20003800200 */
[----:B0-----:R-:W-:-:S10]  /*3da0*/  IMAD.MOV.U32 R44, RZ, RZ, RZ ;  /* 0x000000ffff2c7224 */ /* 0x001fd400078e00ff */
[----:B------:R-:W-:Y:S02]  /*3db0*/  VOTE.ANY R36, PT, P0 ;  /* 0x0000000000247806 */ /* 0x000fe400000e0100 */
        /* <DEDUP_REMOVED lines=25> */
[----:B------:R1:W3:Y:S01]  /*3f50*/  POPC R72, R38 ;  /* 0x0000002600487309 */ /* 0x0002e20000000000 */
[----:B0-----:R-:W-:-:S13]  /*3f60*/  ISETP.NE.AND P0, PT, R0, R75, PT ;  /* 0x0000004b0000720c */ /* 0x001fda0003f05270 */
[----:B-123--:R-:W-:Y:S05]  /*3f70*/  @P0 BRA `(.L_x_443) ;  /* 0x0000000000040947 */ /* 0x00efea0003800000 */
[----:B------:R0:W1:Y:S02]  /*3f80*/  ATOMS.ADD R44, [R45], R72 ;  /* 0x000000482d2c738c */ /* 0x0000640000000000 */
.L_x_443:
[----:B------:R-:W-:Y:S05]  /*3f90*/  BSYNC.RECONVERGENT B0 ;  /* 0x0000000000007941 */ /* 0x000fea0003800200 */
.L_x_442:
[----:B------:R-:W-:Y:S01]  /*3fa0*/  R2P PR, R40, 0x7f ;  /* 0x0000007f28007804 */ /* 0x000fe20000000000 */
[----:B-1----:R1:W2:Y:S01]  /*3fb0*/  SHFL.IDX PT, R44, R44, R75, 0x1f ;  /* 0x00001f4b2c2c7589 */ /* 0x0022a200000e0000 */
[----:B------:R-:W-:Y:S11]  /*3fc0*/  BSSY.RECONVERGENT B0, `(.L_x_444) ;  /* 0x0000020000007945 */ /* 0x000ff60003800200 */
[----:B------:R-:W-:-:S02]  /*3fd0*/  VOTE.ANY R36, PT, P0 ;  /* 0x0000000000247806 */ /* 0x000fc400000e0100 */
[----:B0-----:R-:W-:Y:S02]  /*3fe0*/  VOTE.ANY R45, PT, P1 ;  /* 0x00000000002d7806 */ /* 0x001fe400008e0100 */
[----:B------:R-:W-:Y:S02]  /*3ff0*/  @!P0 LOP3.LUT R36, RZ, R36, RZ, 0x33, !PT ;  /* 0x00000024ff248212 */ /* 0x000fe400078e33ff */
[----:B------:R-:W-:Y:S02]  /*4000*/  VOTE.ANY R71, PT, P2 ;  /* 0x0000000000477806 */ /* 0x000fe400010e0100 */
[----:B------:R-:W-:Y:S02]  /*4010*/  @!P1 LOP3.LUT R45, RZ, R45, RZ, 0x33, !PT ;  /* 0x0000002dff2d9212 */ /* 0x000fe400078e33ff */
[----:B------:R-:W-:Y:S02]  /*4020*/  @!P2 LOP3.LUT R71, RZ, R71, RZ, 0x33, !PT ;  /* 0x00000047ff47a212 */ /* 0x000fe400078e33ff */
[----:B------:R-:W-:-:S02]  /*4030*/  LOP3.LUT R36, R45, R36, RZ, 0xc0, !PT ;  /* 0x000000242d247212 */ /* 0x000fc400078ec0ff */
[----:B------:R-:W-:Y:S02]  /*4040*/  VOTE.ANY R45, PT, P3 ;  /* 0x00000000002d7806 */ /* 0x000fe400018e0100 */
[----:B------:R-:W-:Y:S02]  /*4050*/  LOP3.LUT R36, R71, R36, RZ, 0xc0, !PT ;  /* 0x0000002447247212 */ /* 0x000fe400078ec0ff */
[----:B------:R-:W-:Y:S01]  /*4060*/  LOP3.LUT P0, RZ, R40, 0x80, RZ, 0xc0, !PT ;  /* 0x0000008028ff7812 */ /* 0x000fe2000780c0ff */
[----:B------:R-:W-:Y:S01]  /*4070*/  IMAD.MOV.U32 R40, RZ, RZ, RZ ;  /* 0x000000ffff287224 */ /* 0x000fe200078e00ff */
        /* <DEDUP_REMOVED lines=20> */
.L_x_445:
[----:B------:R-:W-:Y:S05]  /*41c0*/  BSYNC.RECONVERGENT B0 ;  /* 0x0000000000007941 */ /* 0x000fea0003800200 */
.L_x_444:
[----:B------:R-:W-:Y:S01]  /*41d0*/  R2P PR, R41, 0x7f ;  /* 0x0000007f29007804 */ /* 0x000fe20000000000 */
[----:B-1----:R1:W2:Y:S01]  /*41e0*/  SHFL.IDX PT, R40, R40, R73, 0x1f ;  /* 0x00001f4928287589 */ /* 0x0022a200000e0000 */
[----:B------:R-:W-:Y:S11]  /*41f0*/  BSSY.RECONVERGENT B0, `(.L_x_446) ;  /* 0x0000020000007945 */ /* 0x000ff60003800200 */
[----:B------:R-:W-:-:S02]  /*4200*/  VOTE.ANY R36, PT, P0 ;  /* 0x0000000000247806 */ /* 0x000fc400000e0100 */
        /* <DEDUP_REMOVED lines=21> */
[----:B------:R-:W-:Y:S01]  /*4360*/  LOP3.LUT R36, R41, R36, RZ, 0xc0, !PT ;  /* 0x0000002429247212 */ /* 0x000fe200078ec0ff */
[----:B------:R-:W-:-:S03]  /*4370*/  IMAD.MOV.U32 R41, RZ, RZ, RZ ;  /* 0x000000ffff297224 */ /* 0x000fc600078e00ff */
[----:B------:R-:W-:-:S04]  /*4380*/  LOP3.LUT R36, R71, R36, RZ, 0xc0, !PT ;  /* 0x0000002447247212 */ /* 0x000fc800078ec0ff */
[----:B0-----:R-:W0:Y:S01]  /*4390*/  FLO.U32 R46, R36 ;  /* 0x00000024002e7300 */ /* 0x001e2200000e0000 */
[----:B------:R-:W-:-:S07]  /*43a0*/  LOP3.LUT R38, R39, R36, RZ, 0xc0, !PT ;  /* 0x0000002427267212 */ /* 0x000fce00078ec0ff */
[----:B------:R-:W3:Y:S01]  /*43b0*/  POPC R38, R38 ;  /* 0x0000002600267309 */ /* 0x000ee20000000000 */
[----:B0-----:R-:W-:-:S13]  /*43c0*/  ISETP.NE.AND P0, PT, R0, R46, PT ;  /* 0x0000002e0000720c */ /* 0x001fda0003f05270 */
[----:B-123--:R-:W-:Y:S05]  /*43d0*/  @P0 BRA `(.L_x_447) ;  /* 0x0000000000040947 */ /* 0x00efea0003800000 */
[----:B------:R0:W1:Y:S02]  /*43e0*/  ATOMS.ADD R41, [R47], R38 ;  /* 0x000000262f29738c */ /* 0x0000640000000000 */
.L_x_447:
[----:B------:R-:W-:Y:S05]  /*43f0*/  BSYNC.RECONVERGENT B0 ;  /* 0x0000000000007941 */ /* 0x000fea0003800200 */
.L_x_446:
[----:B------:R-:W-:Y:S01]  /*4400*/  R2P PR, R42, 0x7f ;  /* 0x0000007f2a007804 */ /* 0x000fe20000000000 */
[----:B-1----:R1:W2:Y:S01]  /*4410*/  SHFL.IDX PT, R41, R41, R46, 0x1f ;  /* 0x00001f2e29297589 */ /* 0x0022a200000e0000 */
[----:B------:R-:W-:Y:S11]  /*4420*/  BSSY.RECONVERGENT B0, `(.L_x_448) ;  /* 0x0000020000007945 */ /* 0x000ff60003800200 */
[----:B------:R-:W-:-:S02]  /*4430*/  VOTE.ANY R36, PT, P0 ;  /* 0x0000000000247806 */ /* 0x000fc400000e0100 */
[----:B------:R-:W-:Y:S02]  /*4440*/  VOTE.ANY R45, PT, P1 ;  /* 0x00000000002d7806 */ /* 0x000fe400008e0100 */
[----:B------:R-:W-:Y:S02]  /*4450*/  @!P0 LOP3.LUT R36, RZ, R36, RZ, 0x33, !PT ;  /* 0x00000024ff248212 */ /* 0x000fe400078e33ff */
[----:B0-----:R-:W-:Y:S02]  /*4460*/  VOTE.ANY R47, PT, P2 ;  /* 0x00000000002f7806 */ /* 0x001fe400010e0100 */
        /* <DEDUP_REMOVED lines=23> */
[----:B0-----:R-:W-:Y:S01]  /*45e0*/  ISETP.NE.AND P0, PT, R0, R45, PT ;  /* 0x0000002d0000720c */ /* 0x001fe20003f05270 */
[----:B------:R-:W-:-:S12]  /*45f0*/  IMAD.MOV.U32 R0, RZ, RZ, RZ ;  /* 0x000000ffff007224 */ /* 0x000fd800078e00ff */
[----:B-123--:R-:W-:Y:S05]  /*4600*/  @P0 BRA `(.L_x_449) ;  /* 0x0000000000040947 */ /* 0x00efea0003800000 */
[----:B------:R0:W1:Y:S02]  /*4610*/  ATOMS.ADD R0, [R48], R47 ;  /* 0x0000002f3000738c */ /* 0x0000640000000000 */
.L_x_449:
[----:B------:R-:W-:Y:S05]  /*4620*/  BSYNC.RECONVERGENT B0 ;  /* 0x0000000000007941 */ /* 0x000fea0003800200 */
.L_x_448:
[----:B-1----:R-:W1:Y:S01]  /*4630*/  SHFL.IDX PT, R0, R0, R45, 0x1f ;  /* 0x00001f2d00007589 */ /* 0x002e6200000e0000 */
[----:B------:R-:W-:Y:S01]  /*4640*/  IMAD.IADD R68, R68, 0x1, R59 ;  /* 0x0000000144447824 */ /* 0x000fe200078e023b */
[----:B------:R-:W-:Y:S01]  /*4650*/  ISETP.NE.AND P0, PT, R85, RZ, PT ;  /* 0x000000ff5500720c */ /* 0x000fe20003f05270 */
[----:B------:R-:W-:Y:S01]  /*4660*/  IMAD.IADD R66, R66, 0x1, R57 ;  /* 0x0000000142427824 */ /* 0x000fe200078e0239 */
[----:B------:R-:W-:Y:S01]  /*4670*/  BAR.SYNC.DEFER_BLOCKING 0x0 ;  /* 0x0000000000007b1d */ /* 0x000fe20000010000 */
[----:B------:R-:W-:Y:S02]  /*4680*/  IMAD.IADD R64, R63, 0x1, R64 ;  /* 0x000000013f407824 */ /* 0x000fe400078e0240 */
[----:B------:R-:W-:Y:S02]  /*4690*/  IMAD.IADD R60, R65, 0x1, R60 ;  /* 0x00000001413c7824 */ /* 0x000fe400078e023c */
[----:B------:R-:W-:Y:S01]  /*46a0*/  IMAD.IADD R56, R67, 0x1, R56 ;  /* 0x0000000143387824 */ /* 0x000fe200078e0238 */
[----:B------:R-:W-:Y:S01]  /*46b0*/  BSSY B1, `(.L_x_450) ;  /* 0x000005a000017945 */ /* 0x000fe20003800000 */
[----:B------:R-:W-:-:S02]  /*46c0*/  IMAD R39, R68, 0x8, R5 ;  /* 0x0000000844277824 */ /* 0x000fc400078e0205 */
[----:B------:R-:W-:Y:S02]  /*46d0*/  IMAD.IADD R38, R38, 0x1, R41 ;  /* 0x0000000126267824 */ /* 0x000fe400078e0229 */
[----:B------:R-:W-:Y:S02]  /*46e0*/  IMAD.IADD R52, R69, 0x1, R52 ;  /* 0x0000000145347824 */ /* 0x000fe400078e0234 */
[----:B------:R-:W-:Y:S02]  /*46f0*/  IMAD.IADD R74, R74, 0x1, R43 ;  /* 0x000000014a4a7824 */ /* 0x000fe400078e022b */
[----:B------:R-:W-:Y:S02]  /*4700*/  IMAD R41, R66, 0x8, R5 ;  /* 0x0000000842297824 */ /* 0x000fe400078e0205 */
[----:B------:R-:W-:Y:S02]  /*4710*/  IMAD.IADD R62, R62, 0x1, R51 ;  /* 0x000000013e3e7824 */ /* 0x000fe400078e0233 */
[----:B------:R-:W-:-:S02]  /*4720*/  IMAD R43, R64, 0x8, R5 ;  /* 0x00000008402b7824 */ /* 0x000fc400078e0205 */
[----:B------:R-:W-:Y:S02]  /*4730*/  IMAD.IADD R58, R58, 0x1, R53 ;  /* 0x000000013a3a7824 */ /* 0x000fe400078e0235 */
[----:B-1----:R-:W-:Y:S01]  /*4740*/  IMAD.IADD R0, R47, 0x1, R0 ;  /* 0x000000012f007824 */ /* 0x002fe200078e0200 */
[----:B------:R1:W-:Y:S01]  /*4750*/  STS.64 [R39+-0x8], R22 ;  /* 0xfffff81627007388 */ /* 0x0003e20000000a00 */
[----:B------:R-:W-:Y:S02]  /*4760*/  IMAD R45, R60, 0x8, R5 ;  /* 0x000000083c2d7824 */ /* 0x000fe400078e0205 */
[----:B------:R-:W-:Y:S01]  /*4770*/  IMAD.IADD R50, R55, 0x1, R50 ;  /* 0x0000000137327824 */ /* 0x000fe200078e0232 */
[----:B------:R2:W-:Y:S01]  /*4780*/  STS.64 [R41+-0x8], R24 ;  /* 0xfffff81829007388 */ /* 0x0005e20000000a00 */
[----:B------:R-:W-:Y:S02]  /*4790*/  IMAD.IADD R54, R54, 0x1, R49 ;  /* 0x0000000136367824 */ /* 0x000fe400078e0231 */
[--C-:B0-----:R-:W-:Y:S01]  /*47a0*/  IMAD R47, R56, 0x8, R5.reuse ;  /* 0x00000008382f7824 */ /* 0x101fe200078e0205 */
[----:B------:R0:W-:Y:S01]  /*47b0*/  STS.64 [R43+-0x8], R26 ;  /* 0xfffff81a2b007388 */ /* 0x0001e20000000a00 */
[----:B------:R-:W-:-:S02]  /*47c0*/  IMAD R49, R52, 0x8, R5 ;  /* 0x0000000834317824 */ /* 0x000fc400078e0205 */
[--C-:B------:R-:W-:Y:S01]  /*47d0*/  IMAD R51, R62, 0x8, R5.reuse ;  /* 0x000000083e337824 */ /* 0x100fe200078e0205 */
[----:B------:R3:W-:Y:S01]  /*47e0*/  STS.64 [R45+-0x8], R28 ;  /* 0xfffff81c2d007388 */ /* 0x0007e20000000a00 */
[--C-:B-1----:R-:W-:Y:S02]  /*47f0*/  IMAD R23, R58, 0x8, R5.reuse ;  /* 0x000000083a177824 */ /* 0x102fe400078e0205 */
[----:B------:R-:W-:Y:S01]  /*4800*/  IMAD.IADD R44, R72, 0x1, R44 ;  /* 0x00000001482c7824 */ /* 0x000fe200078e022c */
[----:B------:R1:W-:Y:S01]  /*4810*/  STS.64 [R47+-0x8], R30 ;  /* 0xfffff81e2f007388 */ /* 0x0003e20000000a00 */
[--C-:B--2---:R-:W-:Y:S02]  /*4820*/  IMAD R25, R50, 0x8, R5.reuse ;  /* 0x0000000832197824 */ /* 0x104fe400078e0205 */
[----:B------:R-:W-:Y:S01]  /*4830*/  IMAD.IADD R40, R77, 0x1, R40 ;  /* 0x000000014d287824 */ /* 0x000fe200078e0228 */
[----:B------:R-:W-:Y:S01]  /*4840*/  STS.64 [R49+-0x8], R32 ;  /* 0xfffff82031007388 */ /* 0x000fe20000000a00 */
[----:B0-----:R-:W-:-:S03]  /*4850*/  IMAD R27, R54, 0x8, R5 ;  /* 0x00000008361b7824 */ /* 0x001fc600078e0205 */
[----:B------:R-:W-:Y:S01]  /*4860*/  STS.64 [R51+-0x8], R34 ;  /* 0xfffff82233007388 */ /* 0x000fe20000000a00 */
[----:B---3--:R-:W-:-:S03]  /*4870*/  IMAD R29, R74, 0x8, R5 ;  /* 0x000000084a1d7824 */ /* 0x008fc600078e0205 */
[----:B------:R0:W-:Y:S01]  /*4880*/  STS.64 [R23+-0x8], R20 ;  /* 0xfffff81417007388 */ /* 0x0001e20000000a00 */
[----:B-1----:R-:W-:-:S03]  /*4890*/  IMAD R31, R44, 0x8, R5 ;  /* 0x000000082c1f7824 */ /* 0x002fc600078e0205 */
[----:B------:R1:W-:Y:S04]  /*48a0*/  STS.64 [R25+-0x8], R18 ;  /* 0xfffff81219007388 */ /* 0x0003e80000000a00 */
[----:B------:R2:W-:Y:S01]  /*48b0*/  STS.64 [R27+-0x8], R16 ;  /* 0xfffff8101b007388 */ /* 0x0005e20000000a00 */
[----:B0-----:R-:W-:-:S03]  /*48c0*/  IMAD R21, R40, 0x8, R5 ;  /* 0x0000000828157824 */ /* 0x001fc600078e0205 */
[----:B------:R2:W-:Y:S01]  /*48d0*/  STS.64 [R29+-0x8], R14 ;  /* 0xfffff80e1d007388 */ /* 0x0005e20000000a00 */
[--C-:B------:R-:W-:Y:S02]  /*48e0*/  IMAD R23, R0, 0x8, R5.reuse ;  /* 0x0000000800177824 */ /* 0x100fe400078e0205 */
[--C-:B-1----:R-:W-:Y:S01]  /*48f0*/  IMAD R19, R38, 0x8, R5.reuse ;  /* 0x0000000826137824 */ /* 0x102fe200078e0205 */
[----:B------:R2:W-:Y:S01]  /*4900*/  STS.64 [R31+-0x8], R12 ;  /* 0xfffff80c1f007388 */ /* 0x0005e20000000a00 */
[----:B------:R-:W-:-:S03]  /*4910*/  IMAD R0, R3, 0x8, R5 ;  /* 0x0000000803007824 */ /* 0x000fc600078e0205 */
[----:B------:R2:W-:Y:S04]  /*4920*/  STS.64 [R21+-0x8], R8 ;  /* 0xfffff80815007388 */ /* 0x0005e80000000a00 */
[----:B------:R2:W-:Y:S04]  /*4930*/  STS.64 [R19+-0x8], R6 ;  /* 0xfffff80613007388 */ /* 0x0005e80000000a00 */
[----:B------:R2:W-:Y:S01]  /*4940*/  STS.64 [R23+-0x8], R10 ;  /* 0xfffff80a17007388 */ /* 0x0005e20000000a00 */
[----:B------:R-:W-:Y:S05]  /*4950*/  @P0 BRA `(.L_x_451) ;  /* 0x0000000000bc0947 */ /* 0x000fea0003800000 */
[----:B------:R-:W2:Y:S02]  /*4960*/  LDCU.64 UR6, c[0x0][0x398] ;  /* 0x00007300ff0677ac */ /* 0x000ea40008000a00 */
[----:B--2---:R-:W-:-:S04]  /*4970*/  LEA R8, P0, R3, UR6, 0x3 ;  /* 0x0000000603087c11 */ /* 0x004fc8000f8018ff */
        /* <DEDUP_REMOVED lines=13> */
.L_x_457:
[----:B0-----:R-:W0:Y:S01]  /*4a50*/  LDC.64 R6, c[0x0][0x380] ;  /* 0x0000e000ff067b82 */ /* 0x001e220000000a00 */
[----:B------:R-:W-:Y:S01]  /*4a60*/  VIADD R15, R9, 0xffffffff ;  /* 0xffffffff090f7836 */ /* 0x000fe20000000000 */
[----:B------:R-:W-:Y:S03]  /*4a70*/  BSSY B2, `(.L_x_454) ;  /* 0x0000008000027945 */ /* 0x000fe60003800000 */
[----:B------:R-:W-:-:S04]  /*4a80*/  IMAD R13, R15, 0x100, R3 ;  /* 0x000001000f0d7824 */ /* 0x000fc800078e0203 */
[----:B0-----:R-:W-:-:S07]  /*4a90*/  IMAD.WIDE R6, R13, 0x4, R6 ;  /* 0x000000040d067825 */ /* 0x001fce00078e0206 */
.L_x_455:
[----:B------:R-:W-:Y:S05]  /*4aa0*/  YIELD ;  /* 0x0000000000007946 */ /* 0x000fea0003800000 */
[----:B------:R0:W-:Y:S06]  /*4ab0*/  MEMBAR.SC.CTA ;  /* 0x0000000000007992 */ /* 0x0001ec0000000000 */
[----:B0-----:R-:W2:Y:S02]  /*4ac0*/  LDG.E.STRONG.SYS R10, desc[UR8][R6.64] ;  /* 0x00000008060a7981 */ /* 0x001ea4000c1f5900 */
[----:B--2---:R-:W-:-:S13]  /*4ad0*/  ISETP.NE.AND P0, PT, R10, RZ, PT ;  /* 0x000000ff0a00720c */ /* 0x004fda0003f05270 */
[----:B------:R-:W-:Y:S05]  /*4ae0*/  @!P0 BRA `(.L_x_455) ;  /* 0xfffffffc00ec8947 */ /* 0x000fea000383ffff */
[----:B------:R-:W-:Y:S05]  /*4af0*/  BSYNC B2 ;  /* 0x0000000000027941 */ /* 0x000fea0003800000 */
.L_x_454:
[----:B------:R-:W-:Y:S01]  /*4b00*/  BSSY.RECONVERGENT B2, `(.L_x_456) ;  /* 0x0000006000027945 */ /* 0x000fe20003800200 */
[C---:B------:R-:W-:Y:S02]  /*4b10*/  ISETP.GT.AND P0, PT, R10.reuse, -0x1, PT ;  /* 0xffffffff0a00780c */ /* 0x040fe40003f04270 */
[----:B------:R-:W-:Y:S01]  /*4b20*/  LOP3.LUT R10, R10, 0x3fffffff, RZ, 0xc0, !PT ;  /* 0x3fffffff0a0a7812 */ /* 0x000fe200078ec0ff */
[----:B------:R-:W-:Y:S05]  /*4b30*/  WARPSYNC.EXCLUSIVE R8 ;  /* 0x0000000008007348 */ /* 0x000fea0003a00000 */
[----:B------:R-:W-:-:S05]  /*4b40*/  IMAD.IADD R11, R10, 0x1, R11 ;  /* 0x000000010a0b7824 */ /* 0x000fca00078e020b */
[----:B------:R-:W-:-:S07]  /*4b50*/  VOTE.ANY R8, PT, P0 ;  /* 0x0000000000087806 */ /* 0x000fce00000e0100 */
[----:B------:R-:W-:Y:S05]  /*4b60*/  BSYNC.RECONVERGENT B2 ;  /* 0x0000000000027941 */ /* 0x000fea0003800200 */
.L_x_456:
[----:B------:R-:W-:Y:S01]  /*4b70*/  ISETP.GT.U32.AND P1, PT, R9, 0x1, PT ;  /* 0x000000010900780c */ /* 0x000fe20003f24070 */
[----:B------:R-:W-:-:S12]  /*4b80*/  IMAD.MOV.U32 R9, RZ, RZ, R15 ;  /* 0x000000ffff097224 */ /* 0x000fd800078e000f */
[----:B------:R-:W-:Y:S05]  /*4b90*/  @P0 BRA P1, `(.L_x_457) ;  /* 0xfffffffc00ac0947 */ /* 0x000fea000083ffff */
[----:B------:R-:W-:Y:S05]  /*4ba0*/  BSYNC B0 ;  /* 0x0000000000007941 */ /* 0x000fea0003800000 */
.L_x_453:
[----:B------:R1:W2:Y:S02]  /*4bb0*/  LDS.64 R6, [R0+0xb400] ;  /* 0x00b4000000067984 */ /* 0x0002a40000000a00 */
.L_x_452:
[----:B------:R-:W3:Y:S01]  /*4bc0*/  LDC.64 R8, c[0x0][0x380] ;  /* 0x0000e000ff087b82 */ /* 0x000ee20000000a00 */
[C---:B------:R-:W-:Y:S01]  /*4bd0*/  IMAD.IADD R13, R11.reuse, 0x1, -R4 ;  /* 0x000000010b0d7824 */ /* 0x040fe200078e0a04 */
[----:B------:R-:W-:Y:S01]  /*4be0*/  LOP3.LUT R11, R11, 0x80000000, RZ, 0xfc, !PT ;  /* 0x800000000b0b7812 */ /* 0x000fe200078efcff */
[----:B------:R-:W-:-:S03]  /*4bf0*/  IMAD R15, R37, 0x100, R3 ;  /* 0x00000100250f7824 */ /* 0x000fc600078e0203 */
[----:B0-2---:R-:W-:-:S04]  /*4c00*/  IADD3 R6, P0, PT, R13, R6, RZ ;  /* 0x000000060d067210 */ /* 0x005fc80007f1e0ff */
[----:B------:R-:W-:-:S05]  /*4c10*/  LEA.HI.X.SX32 R7, R13, R7, 0x1, P0 ;  /* 0x000000070d077211 */ /* 0x000fca00000f0eff */
[----:B------:R0:W-:Y:S01]  /*4c20*/  STS.64 [R0+0xb400], R6 ;  /* 0x00b4000600007388 */ /* 0x0001e20000000a00 */
[----:B---3--:R-:W-:-:S05]  /*4c30*/  IMAD.WIDE R8, R15, 0x4, R8 ;  /* 0x000000040f087825 */ /* 0x008fca00078e0208 */
[----:B------:R0:W-:Y:S02]  /*4c40*/  STG.E.STRONG.SYS desc[UR8][R8.64], R11 ;  /* 0x0000000b08007986 */ /* 0x0001e4000c115908 */
.L_x_451:
[----:B------:R-:W-:Y:S05]  /*4c50*/  BSYNC B1 ;  /* 0x0000000000017941 */ /* 0x000fea0003800000 */
.L_x_450:
[----:B0-2---:R-:W0:Y:S01]  /*4c60*/  LDC.64 R8, c[0x0][0x390] ;  /* 0x0000e400ff087b82 */ /* 0x005e220000000a00 */
[----:B------:R-:W-:-:S04]  /*4c70*/  IMAD.MOV.U32 R6, RZ, RZ, 0x1680 ;  /* 0x00001680ff067424 */ /* 0x000fc800078e00ff */
[----:B------:R-:W-:-:S03]  /*4c80*/  IMAD R6, R37, R6, 0x1680 ;  /* 0x0000168025067424 */ /* 0x000fc600078e0206 */
[----:B------:R-:W2:Y:S01]  /*4c90*/  LDC R11, c[0x0][0x3c0] ;  /* 0x0000f000ff0b7b82 */ /* 0x000ea20000000800 */
[----:B0-----:R-:W-:Y:S02]  /*4ca0*/  ISETP.EQ.U32.AND P1, PT, R8, RZ, PT ;  /* 0x000000ff0800720c */ /* 0x001fe40003f22070 */
[CC--:B--2---:R-:W-:Y:S02]  /*4cb0*/  ISETP.GE.AND P0, PT, R6.reuse, R11.reuse, PT ;  /* 0x0000000b0600720c */ /* 0x0c4fe40003f06270 */
[----:B------:R-:W-:Y:S02]  /*4cc0*/  ISETP.GT.AND P3, PT, R6, R11, PT ;  /* 0x0000000b0600720c */ /* 0x000fe40003f64270 */
        /* <DEDUP_REMOVED lines=11> */
.L_x_458:
[----:B------:R-:W-:Y:S05]  /*4d80*/  WARPSYNC.ALL ;  /* 0x0000000000007948 */ /* 0x000fea0003800000 */
[----:B------:R-:W-:Y:S06]  /*4d90*/  BAR.SYNC.DEFER_BLOCKING 0x0 ;  /* 0x0000000000007b1d */ /* 0x000fec0000010000 */
[----:B------:R-:W-:Y:S05]  /*4da0*/  @P3 BRA `(.L_x_459) ;  /* 0x0000000800a03947 */ /* 0x000fea0003800000 */
[----:B0-----:R-:W0:Y:S01]  /*4db0*/  LDS.64 R6, [R0] ;  /* 0x0000000000067984 */ /* 0x001e220000000a00 */
[----:B------:R-:W0:Y:S01]  /*4dc0*/  LDCU UR5, c[0x0][0x3c4] ;  /* 0x00007880ff0577ac */ /* 0x000e220008000800 */
[----:B------:R-:W2:Y:S01]  /*4dd0*/  LDCU.64 UR6, c[0x0][0x3a0] ;  /* 0x00007400ff0677ac */ /* 0x000ea20008000a00 */
[----:B0-----:R-:W-:-:S04]  /*4de0*/  SHF.R.U64 R2, R6, UR5, R7 ;  /* 0x0000000506027c19 */ /* 0x001fc80008001207 */
[----:B------:R-:W-:-:S05]  /*4df0*/  LOP3.LUT R2, R2, UR4, RZ, 0x30, !PT ;  /* 0x0000000402027c12 */ /* 0x000fca000f8e30ff */
[----:B------:R-:W-:-:S05]  /*4e00*/  IMAD R4, R2, 0x8, R5 ;  /* 0x0000000802047824 */ /* 0x000fca00078e0205 */
[----:B------:R-:W0:Y:S02]  /*4e10*/  LDS.64 R8, [R4+0xb400] ;  /* 0x00b4000004087984 */ /* 0x000e240000000a00 */
[----:B0-----:R-:W-:-:S05]  /*4e20*/  IADD3 R2, P0, PT, R8, R3, RZ ;  /* 0x0000000308027210 */ /* 0x001fca0007f1e0ff */
[----:B------:R-:W-:Y:S01]  /*4e30*/  IMAD.X R9, RZ, RZ, R9, P0 ;  /* 0x000000ffff097224 */ /* 0x000fe200000e0609 */
[----:B--2---:R-:W-:-:S04]  /*4e40*/  LEA R12, P0, R2, UR6, 0x3 ;  /* 0x00000006020c7c11 */ /* 0x004fc8000f8018ff */
        /* <DEDUP_REMOVED lines=138> */
[----:B------:R-:W-:-:S05]  /*56f0*/  IMAD R4, R2, 0x8, R5 ;  /* 0x0000000802047824 */ /* 0x000fca00078e0205 */
        /* <DEDUP_REMOVED lines=17> */
[----:B------:R-:W-:Y:S01]  /*5810*/  NOP ;  /* 0x0000000000007918 */ /* 0x000fe20000000000 */
[----:B------:R-:W-:Y:S05]  /*5820*/  EXIT ;  /* 0x000000000000794d */ /* 0x000fea0003800000 */
.L_x_459:
[----:B------:R-:W-:Y:S01]  /*5830*/  IMAD R37, R37, -0x1680, R11 ;  /* 0xffffe98025257824 */ /* 0x000fe200078e020b */
[----:B------:R-:W-:Y:S01]  /*5840*/  BSSY.RECONVERGENT B0, `(.L_x_460) ;  /* 0x000001c000007945 */ /* 0x000fe20003800200 */
[C---:B------:R-:W-:Y:S02]  /*5850*/  VIADD R4, R3.reuse, 0x180 ;  /* 0x0000018003047836 */ /* 0x040fe40000000000 */
[C---:B0-----:R-:W-:Y:S01]  /*5860*/  VIADD R6, R3.reuse, 0x300 ;  /* 0x0000030003067836 */ /* 0x041fe20000000000 */
[CC--:B------:R-:W-:Y:S01]  /*5870*/  ISETP.GE.AND P3, PT, R3.reuse, R37.reuse, PT ;  /* 0x000000250300720c */ /* 0x0c0fe20003f66270 */
[C---:B------:R-:W-:Y:S01]  /*5880*/  VIADD R8, R3.reuse, 0x480 ;  /* 0x0000048003087836 */ /* 0x040fe20000000000 */
[-C--:B------:R-:W-:Y:S01]  /*5890*/  ISETP.GE.AND P4, PT, R4, R37.reuse, PT ;  /* 0x000000250400720c */ /* 0x080fe20003f86270 */
        /* <DEDUP_REMOVED lines=8> */
[----:B------:R-:W-:Y:S01]  /*5920*/  ISETP.GE.AND P2, PT, R8, R37, PT ;  /* 0x000000250800720c */ /* 0x000fe20003f46270 */
[----:B------:R-:W-:-:S12]  /*5930*/  @P3 BRA `(.L_x_461) ;  /* 0x0000000000303947 */ /* 0x000fd80003800000 */
[----:B------:R-:W0:Y:S01]  /*5940*/  LDS.64 R6, [R0] ;  /* 0x0000000000067984 */ /* 0x000e220000000a00 */
        /* <DEDUP_REMOVED lines=10> */
[----:B------:R0:W-:Y:S04]  /*59f0*/  STG.E.64 desc[UR8][R8.64], R6 ;  /* 0x0000000608007986 */ /* 0x0001e8000c101b08 */
.L_x_461:
[----:B------:R-:W-:Y:S05]  /*5a00*/  BSYNC.RECONVERGENT B0 ;  /* 0x0000000000007941 */ /* 0x000fea0003800200 */
.L_x_460:
[----:B------:R-:W-:Y:S01]  /*5a10*/  NOP ;  /* 0x0000000000007918 */ /* 0x000fe20000000000 */
[----:B------:R-:W-:Y:S01]  /*5a20*/  BSSY.RECONVERGENT B0, `(.L_x_462) ;  /* 0x0000010000007945 */ /* 0x000fe20003800200 */
[----:B------:R-:W-:Y:S02]  /*5a30*/  ISETP.GE.AND P3, PT, R10, R37, PT ;  /* 0x000000250a00720c */ /* 0x000fe40003f66270 */
[----:B------:R-:W-:Y:S01]  /*5a40*/  LOP3.LUT R10, R3, 0xc00, RZ, 0xfc, !PT ;  /* 0x00000c00030a7812 */ /* 0x000fe200078efcff */
[----:B------:R-:W-:Y:S10]  /*5a50*/  @P4 BRA `(.L_x_463) ;  /* 0x0000000000304947 */ /* 0x000ff40003800000 */
[----:B0-----:R-:W0:Y:S01]  /*5a60*/  LDS.64 R6, [R0+0xc00] ;  /* 0x000c000000067984 */ /* 0x001e220000000a00 */
        /* <DEDUP_REMOVED lines=11> */
.L_x_463:
[----:B------:R-:W-:Y:S05]  /*5b20*/  BSYNC.RECONVERGENT B0 ;  /* 0x0000000000007941 */ /* 0x000fea0003800200 */
.L_x_462:
[----:B------:R-:W-:Y:S01]  /*5b30*/  NOP ;  /* 0x0000000000007918 */ /* 0x000fe20000000000 */
[----:B------:R-:W-:Y:S01]  /*5b40*/  BSSY.RECONVERGENT B0, `(.L_x_464) ;  /* 0x0000010000007945 */ /* 0x000fe20003800200 */
[----:B------:R-:W-:Y:S01]  /*5b50*/  ISETP.GE.AND P4, PT, R10, R37, PT ;  /* 0x000000250a00720c */ /* 0x000fe20003f86270 */
[----:B------:R-:W-:Y:S02]  /*5b60*/  VIADD R10, R3, 0xd80 ;  /* 0x00000d80030a7836 */ /* 0x000fe40000000000 */
[----:B------:R-:W-:Y:S10]  /*5b70*/  @P5 BRA `(.L_x_465) ;  /* 0x0000000000305947 */ /* 0x000ff40003800000 */
[----:B0-2---:R-:W0:Y:S01]  /*5b80*/  LDS.64 R6, [R0+0x1800] ;  /* 0x0018000000067984 */ /* 0x005e220000000a00 */
        /* <DEDUP_REMOVED lines=11> */
.L_x_465:
[----:B------:R-:W-:Y:S05]  /*5c40*/  BSYNC.RECONVERGENT B0 ;  /* 0x0000000000007941 */ /* 0x000fea0003800200 */
.L_x_464:
[----:B------:R-:W-:Y:S01]  /*5c50*/  NOP ;  /* 0x0000000000007918 */ /* 0x000fe20000000000 */
[----:B------:R-:W-:Y:S01]  /*5c60*/  BSSY.RECONVERGENT B0, `(.L_x_466) ;  /* 0x0000010000007945 */ /* 0x000fe20003800200 */
[----:B------:R-:W-:Y:S01]  /*5c70*/  ISETP.GE.AND P5, PT, R10, R37, PT ;  /* 0x000000250a00720c */ /* 0x000fe20003fa6270 */
[----:B------:R-:W-:Y:S02]  /*5c80*/  VIADD R10, R3, 0xf00 ;  /* 0x00000f00030a7836 */ /* 0x000fe40000000000 */
[----:B------:R-:W-:Y:S10]  /*5c90*/  @P6 BRA `(.L_x_467) ;  /* 0x0000000000306947 */ /* 0x000ff40003800000 */
[----:B0-23--:R-:W0:Y:S01]  /*5ca0*/  LDS.64 R6, [R0+0x2400] ;  /* 0x0024000000067984 */ /* 0x00de220000000a00 */
        /* <DEDUP_REMOVED lines=11> */
.L_x_467:
[----:B------:R-:W-:Y:S05]  /*5d60*/  BSYNC.RECONVERGENT B0 ;  /* 0x0000000000007941 */ /* 0x000fea0003800200 */
.L_x_466:
[----:B------:R-:W-:Y:S01]  /*5d70*/  NOP ;  /* 0x0000000000007918 */ /* 0x000fe20000000000 */
[----:B------:R-:W-:Y:S01]  /*5d80*/  BSSY.RECONVERGENT B0, `(.L_x_468) ;  /* 0x0000010000007945 */ /* 0x000fe20003800200 */
[----:B------:R-:W-:Y:S01]  /*5d90*/  ISETP.GE.AND P6, PT, R10, R37, PT ;  /* 0x000000250a00720c */ /* 0x000fe20003fc6270 */
[----:B------:R-:W-:Y:S02]  /*5da0*/  VIADD R10, R3, 0x1080 ;  /* 0x00001080030a7836 */ /* 0x000fe40000000000 */
[----:B------:R-:W-:Y:S10]  /*5db0*/  @P0 BRA `(.L_x_469) ;  /* 0x0000000000300947 */ /* 0x000ff40003800000 */
[----:B0-234-:R-:W0:Y:S01]  /*5dc0*/  LDS.64 R6, [R0+0x3000] ;  /* 0x0030000000067984 */ /* 0x01de220000000a00 */
        /* <DEDUP_REMOVED lines=11> */
.L_x_469:
[----:B------:R-:W-:Y:S05]  /*5e80*/  BSYNC.RECONVERGENT B0 ;  /* 0x0000000000007941 */ /* 0x000fea0003800200 */
.L_x_468:
        /* <DEDUP_REMOVED lines=17> */
.L_x_471:
[----:B------:R-:W-:Y:S05]  /*5fa0*/  BSYNC.RECONVERGENT B0 ;  /* 0x0000000000007941 */ /* 0x000fea0003800200 */
.L_x_470:
        /* <DEDUP_REMOVED lines=17> */
.L_x_473:
[----:B------:R-:W-:Y:S05]  /*60c0*/  BSYNC.RECONVERGENT B0 ;  /* 0x0000000000007941 */ /* 0x000fea0003800200 */
.L_x_472:
[----:B------:R-:W-:Y:S01]  /*60d0*/  NOP ;  /* 0x0000000000007918 */ /* 0x000fe20000000000 */
[----:B------:R-:W-:Y:S01]  /*60e0*/  BSSY.RECONVERGENT B0, `(.L_x_474) ;  /* 0x000000f000007945 */ /* 0x000fe20003800200 */
[----:B------:R-:W-:-:S03]  /*60f0*/  ISETP.GE.AND P2, PT, R10, R37, PT ;  /* 0x000000250a00720c */ /* 0x000fc60003f46270 */
        /* <DEDUP_REMOVED lines=13> */
.L_x_475:
[----:B------:R-:W-:Y:S05]  /*61d0*/  BSYNC.RECONVERGENT B0 ;  /* 0x0000000000007941 */ /* 0x000fea0003800200 */
.L_x_474:
[----:B------:R-:W-:Y:S01]  /*61e0*/  NOP ;  /* 0x0000000000007918 */ /* 0x000fe20000000000 */
[----:B------:R-:W-:Y:S04]  /*61f0*/  BSSY.RECONVERGENT B0, `(.L_x_476) ;  /* 0x000000e000007945 */ /* 0x000fe80003800200 */
[----:B------:R-:W-:Y:S05]  /*6200*/  @P4 BRA `(.L_x_477) ;  /* 0x0000000000304947 */ /* 0x000fea0003800000 */
        /* <DEDUP_REMOVED lines=12> */
.L_x_477:
[----:B------:R-:W-:Y:S05]  /*62d0*/  BSYNC.RECONVERGENT B0 ;  /* 0x0000000000007941 */ /* 0x000fea0003800200 */
.L_x_476:
        /* <DEDUP_REMOVED lines=15> */
.L_x_479:
[----:B------:R-:W-:Y:S05]  /*63d0*/  BSYNC.RECONVERGENT B0 ;  /* 0x0000000000007941 */ /* 0x000fea0003800200 */
.L_x_478:
        /* <DEDUP_REMOVED lines=15> */
.L_x_481:
[----:B------:R-:W-:Y:S05]  /*64d0*/  BSYNC.RECONVERGENT B0 ;  /* 0x0000000000007941 */ /* 0x000fea0003800200 */
.L_x_480:
        /* <DEDUP_REMOVED lines=15> */
.L_x_483:
[----:B------:R-:W-:Y:S05]  /*65d0*/  BSYNC.RECONVERGENT B0 ;  /* 0x0000000000007941 */ /* 0x000fea0003800200 */
.L_x_482:
        /* <DEDUP_REMOVED lines=15> */
.L_x_485:
[----:B------:R-:W-:Y:S05]  /*66d0*/  BSYNC.RECONVERGENT B0 ;  /* 0x0000000000007941 */ /* 0x000fea0003800200 */
.L_x_484:
        /* <DEDUP_REMOVED lines=15> */
.L_x_487:
[----:B------:R-:W-:Y:S05]  /*67d0*/  BSYNC.RECONVERGENT B0 ;  /* 0x0000000000007941 */ /* 0x000fea0003800200 */
.L_x_486:
[----:B------:R-:W-:Y:S01]  /*67e0*/  NOP ;  /* 0x0000000000007918 */ /* 0x000fe20000000000 */
[----:B0-234-:R-:W0:Y:S01]  /*67f0*/  LDS.64 R6, [R0+0xa800] ;  /* 0x00a8000000067984 */ /* 0x01de220000000a00 */
[----:B------:R-:W0:Y:S02]  /*6800*/  LDCU UR5, c[0x0][0x3c4] ;  /* 0x00007880ff0577ac */ /* 0x000e240008000800 */
[----:B0-----:R-:W-:-:S04]  /*6810*/  SHF.R.U64 R2, R6, UR5, R7 ;  /* 0x0000000506027c19 */ /* 0x001fc80008001207 */
[----:B------:R-:W-:-:S05]  /*6820*/  LOP3.LUT R2, R2, UR4, RZ, 0x30, !PT ;  /* 0x0000000402027c12 */ /* 0x000fca000f8e30ff */
[----:B------:R-:W-:Y:S02]  /*6830*/  IMAD R5, R2, 0x8, R5 ;  /* 0x0000000802057824 */ /* 0x000fe400078e0205 */
[----:B------:R-:W-:-:S04]  /*6840*/  VIADD R2, R3, 0x1500 ;  /* 0x0000150003027836 */ /* 0x000fc80000000000 */
[----:B------:R-:W0:Y:S01]  /*6850*/  LDS.64 R4, [R5+0xb400] ;  /* 0x00b4000005047984 */ /* 0x000e220000000a00 */
[----:B------:R-:W-:-:S13]  /*6860*/  ISETP.GE.AND P0, PT, R2, R37, PT ;  /* 0x000000250200720c */ /* 0x000fda0003f06270 */
[----:B------:R-:W2:Y:S01]  /*6870*/  @!P0 LDC.64 R8, c[0x0][0x3a0] ;  /* 0x0000e800ff088b82 */ /* 0x000ea20000000a00 */
[----:B0-----:R-:W-:-:S05]  /*6880*/  IADD3 R3, P1, PT, R4, R3, RZ ;  /* 0x0000000304037210 */ /* 0x001fca0007f3e0ff */
[----:B------:R-:W-:Y:S01]  /*6890*/  IMAD.X R4, RZ, RZ, R5, P1 ;  /* 0x000000ffff047224 */ /* 0x000fe200008e0605 */
[----:B--2---:R-:W-:-:S04]  /*68a0*/  @!P0 LEA R2, P1, R3, R8, 0x3 ;  /* 0x0000000803028211 */ /* 0x004fc800078218ff */
[----:B------:R-:W-:-:S05]  /*68b0*/  @!P0 LEA.HI.X R3, R3, R9, R4, 0x3, P1 ;  /* 0x0000000903038211 */ /* 0x000fca00008f1c04 */
[----:B------:R-:W-:Y:S01]  /*68c0*/  @!P0 STG.E.64 desc[UR8][R2.64+0xa800], R6 ;  /* 0x00a8000602008986 */ /* 0x000fe2000c101b08 */
[----:B------:R-:W-:Y:S01]  /*68d0*/  NOP ;  /* 0x0000000000007918 */ /* 0x000fe20000000000 */
[----:B------:R-:W-:Y:S05]  /*68e0*/  EXIT ;  /* 0x000000000000794d */ /* 0x000fea0003800000 */
.L_x_417:
[----:B------:R-:W-:Y:S02]  /*68f0*/  IMAD.MOV.U32 R84, RZ, RZ, R77 ;  /* 0x000000ffff547224 */ /* 0x000fe400078e004d */
[----:B------:R-:W-:Y:S02]  /*6900*/  IMAD.MOV.U32 R86, RZ, RZ, 0x1 ;  /* 0x00000001ff567424 */ /* 0x000fe400078e00ff */
[----:B------:R-:W-:Y:S02]  /*6910*/  IMAD.MOV.U32 R87, RZ, RZ, RZ ;  /* 0x000000ffff577224 */ /* 0x000fe400078e00ff */
[----:B------:R-:W-:-:S07]  /*6920*/  IMAD.MOV.U32 R83, RZ, RZ, -0x1 ;  /* 0xffffffffff537424 */ /* 0x000fce00078e00ff */
[----:B------:R-:W-:Y:S05]  /*6930*/  WARPSYNC.COLLECTIVE R83, `(.L_x_488) ;  /* 0x0000000053087348 */ /* 0x000fea0003c00000 */
[----:B------:R0:W1:Y:S02]  /*6940*/  SHFL.UP P0, R82, R84, R86, R87 ;  /* 0x0400005654527389 */ /* 0x0000640000000057 */
[----:B01----:R-:W-:Y:S05]  /*6950*/  ENDCOLLECTIVE ;  /* 0x000000000000791b */ /* 0x003fea0003800000 */
.L_x_488:
[----:B------:R-:W-:Y:S02]  /*6960*/  IMAD.MOV.U32 R86, RZ, RZ, 0x2 ;  /* 0x00000002ff567424 */ /* 0x000fe400078e00ff */
[----:B------:R-:W-:-:S04]  /*6970*/  IMAD.MOV.U32 R78, RZ, RZ, R82 ;  /* 0x000000ffff4e7224 */ /* 0x000fc800078e0052 */
[----:B------:R-:W-:-:S04]  /*6980*/  @P0 IMAD.IADD R78, R77, 0x1, R78 ;  /* 0x000000014d4e0824 */ /* 0x000fc800078e024e */
[----:B------:R-:W-:-:S07]  /*6990*/  IMAD.MOV.U32 R84, RZ, RZ, R78 ;  /* 0x000000ffff547224 */ /* 0x000fce00078e004e */
[----:B------:R-:W-:Y:S05]  /*69a0*/  WARPSYNC.COLLECTIVE R83, `(.L_x_489) ;  /* 0x0000000053087348 */ /* 0x000fea0003c00000 */
[----:B------:R0:W1:Y:S02]  /*69b0*/  SHFL.UP P0, R82, R84, R86, R87 ;  /* 0x0400005654527389 */ /* 0x0000640000000057 */
[----:B01----:R-:W-:Y:S05]  /*69c0*/  ENDCOLLECTIVE ;  /* 0x000000000000791b */ /* 0x003fea0003800000 */
.L_x_489:
[----:B------:R-:W-:Y:S02]  /*69d0*/  IMAD.MOV.U32 R86, RZ, RZ, 0x4 ;  /* 0x00000004ff567424 */ /* 0x000fe400078e00ff */
[----:B------:R-:W-:-:S04]  /*69e0*/  IMAD.MOV.U32 R79, RZ, RZ, R82 ;  /* 0x000000ffff4f7224 */ /* 0x000fc800078e0052 */
[----:B------:R-:W-:-:S04]  /*69f0*/  @P0 IMAD.IADD R79, R78, 0x1, R79 ;  /* 0x000000014e4f0824 */ /* 0x000fc800078e024f */
[----:B------:R-:W-:-:S07]  /*6a00*/  IMAD.MOV.U32 R84, RZ, RZ, R79 ;  /* 0x000000ffff547224 */ /* 0x000fce00078e004f */
[----:B------:R-:W-:Y:S05]  /*6a10*/  WARPSYNC.COLLECTIVE R83, `(.L_x_490) ;  /* 0x0000000053087348 */ /* 0x000fea0003c00000 */
[----:B------:R0:W1:Y:S02]  /*6a20*/  SHFL.UP P0, R82, R84, R86, R87 ;  /* 0x0400005654527389 */ /* 0x0000640000000057 */
[----:B01----:R-:W-:Y:S05]  /*6a30*/  ENDCOLLECTIVE ;  /* 0x000000000000791b */ /* 0x003fea0003800000 */
.L_x_490:
[----:B------:R-:W-:Y:S02]  /*6a40*/  IMAD.MOV.U32 R86, RZ, RZ, 0x8 ;  /* 0x00000008ff567424 */ /* 0x000fe400078e00ff */
[----:B------:R-:W-:-:S04]  /*6a50*/  IMAD.MOV.U32 R80, RZ, RZ, R82 ;  /* 0x000000ffff507224 */ /* 0x000fc800078e0052 */
[----:B------:R-:W-:-:S04]  /*6a60*/  @P0 IMAD.IADD R80, R79, 0x1, R80 ;  /* 0x000000014f500824 */ /* 0x000fc800078e0250 */
[----:B------:R-:W-:-:S07]  /*6a70*/  IMAD.MOV.U32 R84, RZ, RZ, R80 ;  /* 0x000000ffff547224 */ /* 0x000fce00078e0050 */
[----:B------:R-:W-:Y:S05]  /*6a80*/  WARPSYNC.COLLECTIVE R83, `(.L_x_491) ;  /* 0x0000000053087348 */ /* 0x000fea0003c00000 */
[----:B------:R0:W1:Y:S02]  /*6a90*/  SHFL.UP P0, R82, R84, R86, R87 ;  /* 0x0400005654527389 */ /* 0x0000640000000057 */
[----:B01----:R-:W-:Y:S05]  /*6aa0*/  ENDCOLLECTIVE ;  /* 0x000000000000791b */ /* 0x003fea0003800000 */
.L_x_491:
[----:B------:R-:W-:Y:S02]  /*6ab0*/  IMAD.MOV.U32 R86, RZ, RZ, 0x10 ;  /* 0x00000010ff567424 */ /* 0x000fe400078e00ff */
[----:B------:R-:W-:-:S04]  /*6ac0*/  IMAD.MOV.U32 R81, RZ, RZ, R82 ;  /* 0x000000ffff517224 */ /* 0x000fc800078e0052 */
[----:B------:R-:W-:-:S04]  /*6ad0*/  @P0 IMAD.IADD R81, R80, 0x1, R81 ;  /* 0x0000000150510824 */ /* 0x000fc800078e0251 */
[----:B------:R-:W-:-:S07]  /*6ae0*/  IMAD.MOV.U32 R84, RZ, RZ, R81 ;  /* 0x000000ffff547224 */ /* 0x000fce00078e0051 */
[----:B------:R-:W-:Y:S05]  /*6af0*/  WARPSYNC.COLLECTIVE R83, `(.L_x_492) ;  /* 0x0000000053087348 */ /* 0x000fea0003c00000 */
[----:B------:R0:W1:Y:S02]  /*6b00*/  SHFL.UP P0, R82, R84, R86, R87 ;  /* 0x0400005654527389 */ /* 0x0000640000000057 */
[----:B01----:R-:W-:Y:S05]  /*6b10*/  ENDCOLLECTIVE ;  /* 0x000000000000791b */ /* 0x003fea0003800000 */
.L_x_492:
[----:B------:R-:W-:Y:S05]  /*6b20*/  BRA `(.L_x_493) ;  /* 0xffffffb400647947 */ /* 0x000fea000383ffff */
.L_x_494:
        /* <DEDUP_REMOVED lines=13> */
.L_x_2374:


//--------------------- .text._ZN3cub18CUB_300001_SM_10006detail10radix_sort33DeviceRadixSortExclusiveSumKernelINS1_5radix10policy_hubImNS0_8NullTypeEyE10Policy1000EyEEvPT0_ --------------------------
	.section	.text._ZN3cub18CUB_300001_SM_10006detail10radix_sort33DeviceRadixSortExclusiveSumKernelINS1_5radix10policy_hubImNS0_8NullTypeEyE10Policy1000EyEEvPT0_,"ax",@progbits
	.align	128
        .global         _ZN3cub18CUB_300001_SM_10006detail10radix_sort33DeviceRadixSortExclusiveSumKernelINS1_5radix10policy_hubImNS0_8NullTypeEyE10Policy1000EyEEvPT0_
        .type           _ZN3cub18CUB_300001_SM_10006detail10radix_sort33DeviceRadixSortExclusiveSumKernelINS1_5radix10policy_hubImNS0_8NullTypeEyE10Policy1000EyEEvPT0_,@function
        .size           _ZN3cub18CUB_300001_SM_10006detail10radix_sort33DeviceRadixSortExclusiveSumKernelINS1_5radix10policy_hubImNS0_8NullTypeEyE10Policy1000EyEEvPT0_,(.L_x_2375 - _ZN3cub18CUB_300001_SM_10006detail10radix_sort33DeviceRadixSortExclusiveSumKernelINS1_5radix10policy_hubImNS0_8NullTypeEyE10Policy1000EyEEvPT0_)
        .other          _ZN3cub18CUB_300001_SM_10006detail10radix_sort33DeviceRadixSortExclusiveSumKernelINS1_5radix10policy_hubImNS0_8NullTypeEyE10Policy1000EyEEvPT0_,@"STO_CUDA_ENTRY STV_DEFAULT"
_ZN3cub18CUB_300001_SM_10006detail10radix_sort33DeviceRadixSortExclusiveSumKernelINS1_5radix10policy_hubImNS0_8NullTypeEyE10Policy1000EyEEvPT0_:
.text._ZN3cub18CUB_300001_SM_10006detail10radix_sort33DeviceRadixSortExclusiveSumKernelINS1_5radix10policy_hubImNS0_8NullTypeEyE10Policy1000EyEEvPT0_:
        /* <DEDUP_REMOVED lines=63> */
.L_x_507:
        /* <DEDUP_REMOVED lines=28> */
.L_x_495:
[----:B------:R-:W-:Y:S05]  /*05b0*/  WARPSYNC.ALL ;  /* 0x0000000000007948 */ /* 0x000fea0003800000 */
[----:B------:R-:W-:Y:S06]  /*05c0*/  BAR.SYNC.DEFER_BLOCKING 0x0 ;  /* 0x0000000000007b1d */ /* 0x000fec0000010000 */
[----:B------:R-:W-:Y:S05]  /*05d0*/  @P1 EXIT ;  /* 0x000000000000194d */ /* 0x000fea0003800000 */
[----:B01----:R-:W0:Y:S04]  /*05e0*/  LDS.64 R2, [R0+0x10] ;  /* 0x0000100000027984 */ /* 0x003e280000000a00 */
[----:B0-----:R-:W-:Y:S01]  /*05f0*/  STG.E.64 desc[UR4][R16.64], R2 ;  /* 0x0000000210007986 */ /* 0x001fe2000c101b04 */
[----:B------:R-:W-:Y:S05]  /*0600*/  EXIT ;  /* 0x000000000000794d */ /* 0x000fea0003800000 */
.L_x_496:
[----:B------:R-:W-:Y:S02]  /*0610*/  IMAD.MOV.U32 R24, RZ, RZ, R20 ;  /* 0x000000ffff187224 */ /* 0x000fe400078e0014 */
[----:B------:R-:W-:Y:S02]  /*0620*/  IMAD.MOV.U32 R23, RZ, RZ, 0x1 ;  /* 0x00000001ff177424 */ /* 0x000fe400078e00ff */
[----:B------:R-:W-:Y:S02]  /*0630*/  IMAD.MOV.U32 R22, RZ, RZ, RZ ;  /* 0x000000ffff167224 */ /* 0x000fe400078e00ff */
[----:B------:R-:W-:-:S07]  /*0640*/  IMAD.MOV.U32 R21, RZ, RZ, -0x1 ;  /* 0xffffffffff157424 */ /* 0x000fce00078e00ff */
[----:B------:R-:W-:Y:S05]  /*0650*/  WARPSYNC.COLLECTIVE R21, `(.L_x_497) ;  /* 0x0000000015087348 */ /* 0x000fea0003c00000 */
[----:B------:R0:W1:Y:S02]  /*0660*/  SHFL.UP P0, R25, R24, R23, R22 ;  /* 0x0400001718197389 */ /* 0x0000640000000016 */
[----:B01----:R-:W-:Y:S05]  /*0670*/  ENDCOLLECTIVE ;  /* 0x000000000000791b */ /* 0x003fea0003800000 */
.L_x_497:
[----:B------:R-:W-:Y:S02]  /*0680*/  IMAD.MOV.U32 R24, RZ, RZ, R19 ;  /* 0x000000ffff187224 */ /* 0x000fe400078e0013 */
[----:B------:R-:W-:-:S07]  /*0690*/  IMAD.MOV.U32 R27, RZ, RZ, R25 ;  /* 0x000000ffff1b7224 */ /* 0x000fce00078e0019 */
[----:B------:R-:W-:Y:S05]  /*06a0*/  WARPSYNC.COLLECTIVE R21, `(.L_x_498) ;  /* 0x0000000015087348 */ /* 0x000fea0003c00000 */
[----:B------:R0:W1:Y:S02]  /*06b0*/  SHFL.UP P0, R25, R24, R23, R22 ;  /* 0x0400001718197389 */ /* 0x0000640000000016 */
[----:B01----:R-:W-:Y:S05]  /*06c0*/  ENDCOLLECTIVE ;  /* 0x000000000000791b */ /* 0x003fea0003800000 */
.L_x_498:
        /* <DEDUP_REMOVED lines=9> */
.L_x_499:
[----:B------:R-:W-:Y:S02]  /*0760*/  IMAD.MOV.U32 R24, RZ, RZ, R26 ;  /* 0x000000ffff187224 */ /* 0x000fe400078e001a */
[----:B------:R-:W-:-:S07]  /*0770*/  IMAD.MOV.U32 R28, RZ, RZ, R25 ;  /* 0x000000ffff1c7224 */ /* 0x000fce00078e0019 */
[----:B------:R-:W-:Y:S05]  /*0780*/  WARPSYNC.COLLECTIVE R21, `(.L_x_500) ;  /* 0x0000000015087348 */ /* 0x000fea0003c00000 */
[----:B------:R0:W1:Y:S02]  /*0790*/  SHFL.UP P0, R25, R24, R23, R22 ;  /* 0x0400001718197389 */ /* 0x0000640000000016 */
[----:B01----:R-:W-:Y:S05]  /*07a0*/  ENDCOLLECTIVE ;  /* 0x000000000000791b */ /* 0x003fea0003800000 */
.L_x_500:
        /* <DEDUP_REMOVED lines=9> */
.L_x_501:
[----:B------:R-:W-:Y:S02]  /*0840*/  IMAD.MOV.U32 R24, RZ, RZ, R29 ;  /* 0x000000ffff187224 */ /* 0x000fe400078e001d */
[----:B------:R-:W-:-:S07]  /*0850*/  IMAD.MOV.U32 R27, RZ, RZ, R25 ;  /* 0x000000ffff1b7224 */ /* 0x000fce00078e0019 */
[----:B------:R-:W-:Y:S05]  /*0860*/  WARPSYNC.COLLECTIVE R21, `(.L_x_502) ;  /* 0x0000000015087348 */ /* 0x000fea0003c00000 */
[----:B------:R0:W1:Y:S02]  /*0870*/  SHFL.UP P0, R25, R24, R23, R22 ;  /* 0x0400001718197389 */ /* 0x0000640000000016 */
[----:B01----:R-:W-:Y:S05]  /*0880*/  ENDCOLLECTIVE ;  /* 0x000000000000791b */ /* 0x003fea0003800000 */
.L_x_502:
        /* <DEDUP_REMOVED lines=9> */
.L_x_503:
[----:B------:R-:W-:Y:S02]  /*0920*/  IMAD.MOV.U32 R24, RZ, RZ, R29 ;  /* 0x000000ffff187224 */ /* 0x000fe400078e001d */
[----:B------:R-:W-:-:S07]  /*0930*/  IMAD.MOV.U32 R27, RZ, RZ, R25 ;  /* 0x000000ffff1b7224 */ /* 0x000fce00078e0019 */
[----:B------:R-:W-:Y:S05]  /*0940*/  WARPSYNC.COLLECTIVE R21, `(.L_x_504) ;  /* 0x0000000015087348 */ /* 0x000fea0003c00000 */
[----:B------:R0:W1:Y:S02]  /*0950*/  SHFL.UP P0, R25, R24, R23, R22 ;  /* 0x0400001718197389 */ /* 0x0000640000000016 */
[----:B01----:R-:W-:Y:S05]  /*0960*/  ENDCOLLECTIVE ;  /* 0x000000000000791b */ /* 0x003fea0003800000 */
.L_x_504:
        /* <DEDUP_REMOVED lines=9> */
.L_x_505:
[----:B------:R-:W-:Y:S02]  /*0a00*/  IMAD.MOV.U32 R24, RZ, RZ, R26 ;  /* 0x000000ffff187224 */ /* 0x000fe400078e001a */
[----:B------:R-:W-:-:S07]  /*0a10*/  IMAD.MOV.U32 R28, RZ, RZ, R25 ;  /* 0x000000ffff1c7224 */ /* 0x000fce00078e0019 */
[----:B------:R-:W-:Y:S05]  /*0a20*/  WARPSYNC.COLLECTIVE R21, `(.L_x_506) ;  /* 0x0000000015087348 */ /* 0x000fea0003c00000 */
[----:B------:R0:W1:Y:S02]  /*0a30*/  SHFL.UP P0, R25, R24, R23, R22 ;  /* 0x0400001718197389 */ /* 0x0000640000000016 */
[----:B01----:R-:W-:Y:S05]  /*0a40*/  ENDCOLLECTIVE ;  /* 0x000000000000791b */ /* 0x003fea0003800000 */
.L_x_506:
[----:B------:R-:W-:Y:S05]  /*0a50*/  BRA `(.L_x_507) ;  /* 0xfffffff800647947 */ /* 0x000fea000383ffff */
.L_x_508:
        /* <DEDUP_REMOVED lines=10> */
.L_x_2375:


//--------------------- .text._ZN3cub18CUB_300001_SM_10006detail10radix_sort30DeviceRadixSortHistogramKernelINS1_5radix10policy_hubImNS0_8NullTypeEyE10Policy1000ELNS0_9SortOrderE0EmyNS1_21identity_decomposer_tEEEvPT2_PKT1_SB_iiT3_ --------------------------
	.section	.text._ZN3cub18CUB_300001_SM_10006detail10radix_sort30DeviceRadixSortHistogramKernelINS1_5radix10policy_hubImNS0_8NullTypeEyE10Policy1000ELNS0_9SortOrderE0EmyNS1_21identity_decomposer_tEEEvPT2_PKT1_SB_iiT3_,"ax",@progbits
	.align	128
        .global         _ZN3cub18CUB_300001_SM_10006detail10radix_sort30DeviceRadixSortHistogramKernelINS1_5radix10policy_hubImNS0_8NullTypeEyE10Policy1000ELNS0_9SortOrderE0EmyNS1_21identity_decomposer_tEEEvPT2_PKT1_SB_iiT3_
        .type           _ZN3cub18CUB_300001_SM_10006detail10radix_sort30DeviceRadixSortHistogramKernelINS1_5radix10policy_hubImNS0_8NullTypeEyE10Policy1000ELNS0_9SortOrderE0EmyNS1_21identity_decomposer_tEEEvPT2_PKT1_SB_iiT3_,@function
        .size           _ZN3cub18CUB_300001_SM_10006detail10radix_sort30DeviceRadixSortHistogramKernelINS1_5radix10policy_hubImNS0_8NullTypeEyE10Policy1000ELNS0_9SortOrderE0EmyNS1_21identity_decomposer_tEEEvPT2_PKT1_SB_iiT3_,(.L_x_2376 - _ZN3cub18CUB_300001_SM_10006detail10radix_sort30DeviceRadixSortHistogramKernelINS1_5radix10policy_hubImNS0_8NullTypeEyE10Policy1000ELNS0_9SortOrderE0EmyNS1_21identity_decomposer_tEEEvPT2_PKT1_SB_iiT3_)
        .other          _ZN3cub18CUB_300001_SM_10006detail10radix_sort30DeviceRadixSortHistogramKernelINS1_5radix10policy_hubImNS0_8NullTypeEyE10Policy1000ELNS0_9SortOrderE0EmyNS1_21identity_decomposer_tEEEvPT2_PKT1_SB_iiT3_,@"STO_CUDA_ENTRY STV_DEFAULT"
_ZN3cub18CUB_300001_SM_10006detail10radix_sort30DeviceRadixSortHistogramKernelINS1_5radix10policy_hubImNS0_8NullTypeEyE10Policy1000ELNS0_9SortOrderE0EmyNS1_21identity_decomposer_tEEEvPT2_PKT1_SB_iiT3_:
.text._ZN3cub18CUB_300001_SM_10006detail10radix_sort30DeviceRadixSortHistogramKernelINS1_5radix10policy_hubImNS0_8NullTypeEyE10Policy1000ELNS0_9SortOrderE0EmyNS1_21identity_decomposer_tEEEvPT2_PKT1_SB_iiT3_:
        /* <DEDUP_REMOVED lines=27> */
.L_x_592:
        /* <DEDUP_REMOVED lines=15> */
.L_x_512:
        /* <DEDUP_REMOVED lines=21> */
.L_x_511:
        /* <DEDUP_REMOVED lines=20> */
.L_x_514:
        /* <DEDUP_REMOVED lines=17> */
.L_x_513:
[----:B------:R-:W-:-:S13]  /*0640*/  ISETP.GT.U32.AND P2, PT, R0, 0x7f, PT ;  /* 0x0000007f0000780c */ /* 0x000fda0003f44070 */
[----:B------:R-:W-:Y:S05]  /*0650*/  @P2 BRA `(.L_x_510) ;  /* 0x0000000000dc2947 */ /* 0x000fea0003800000 */
[----:B--2---:R-:W-:Y:S01]  /*0660*/  IMAD.MOV.U32 R7, RZ, RZ, RZ ;  /* 0x000000ffff077224 */ /* 0x004fe200078e00ff */
[----:B------:R-:W-:Y:S06]  /*0670*/  @!P0 BRA `(.L_x_515) ;  /* 0x0000000000588947 */ /* 0x000fec0003800000 */
[----:B------:R-:W-:-:S07]  /*0680*/  IMAD.MOV.U32 R7, RZ, RZ, RZ ;  /* 0x000000ffff077224 */ /* 0x000fce00078e00ff */
.L_x_516:
        /* <DEDUP_REMOVED lines=21> */
.L_x_515:
        /* <DEDUP_REMOVED lines=14> */
.L_x_517:
        /* <DEDUP_REMOVED lines=17> */
.L_x_510:
[----:B------:R-:W-:Y:S05]  /*09d0*/  BSYNC.RECONVERGENT B0 ;  /* 0x0000000000007941 */ /* 0x000fea0003800200 */
.L_x_509:
        /* <DEDUP_REMOVED lines=16> */
.L_x_523:
        /* <DEDUP_REMOVED lines=36> */
.L_x_519:
        /* <DEDUP_REMOVED lines=79> */
.L_x_520:
        /* <DEDUP_REMOVED lines=8> */
.L_x_522:
        /* <DEDUP_REMOVED lines=73> */
.L_x_521:
[----:B------:R-:W-:Y:S05]  /*1720*/  BRA.U !UP0, `(.L_x_523) ;  /* 0xfffffff108ec7547 */ /* 0x000fea000b83ffff */
.L_x_518:
        /* <DEDUP_REMOVED lines=16> */
.L_x_543:
        /* <DEDUP_REMOVED lines=16> */
.L_x_528:
[----:B------:R-:W-:Y:S05]  /*1930*/  BSYNC.RECONVERGENT B1 ;  /* 0x0000000000017941 */ /* 0x000fea0003800200 */
.L_x_527:
        /* <DEDUP_REMOVED lines=15> */
.L_x_530:
[----:B------:R-:W-:Y:S05]  /*1a30*/  BSYNC.RECONVERGENT B1 ;  /* 0x0000000000017941 */ /* 0x000fea0003800200 */
.L_x_529:
        /* <DEDUP_REMOVED lines=8> */
.L_x_532:
[----:B------:R-:W-:Y:S05]  /*1ac0*/  BSYNC.RECONVERGENT B1 ;  /* 0x0000000000017941 */ /* 0x000fea0003800200 */
.L_x_531:
        /* <DEDUP_REMOVED lines=8> */
.L_x_534:
[----:B------:R-:W-:Y:S05]  /*1b50*/  BSYNC.RECONVERGENT B1 ;  /* 0x0000000000017941 */ /* 0x000fea0003800200 */
.L_x_533:
[----:B------:R-:W-:Y:S04]  /*1b60*/  BSSY.RECONVERGENT B1, `(.L_x_535) ;  /* 0x0000007000017945 */ /* 0x000fe80003800200 */
[----:B------:R-:W-:Y:S05]  /*1b70*/  @!P2 BRA `(.L_x_536) ;  /* 0x000000000014a947 */ /* 0x000fea0003800000 */
[----:B0123--:R-:W-:Y:S01]  /*1b80*/  LEA R19, R11, R0, 0x8 ;  /* 0x000000000b137211 */ /* 0x00ffe200078e40ff */
[----:B------:R-:W-:-:S04]  /*1b90*/  IMAD.MOV.U32 R17, RZ, RZ, RZ ;  /* 0x000000ffff117224 */ /* 0x000fc800078e00ff */
[----:B------:R-:W-:-:S04]  /*1ba0*/  VIADD R19, R19, 0x400 ;  /* 0x0000040013137836 */ /* 0x000fc80000000000 */
[----:B------:R-:W-:-:S05]  /*1bb0*/  IMAD.WIDE.U32 R18, R19, 0x8, R8 ;  /* 0x0000000813127825 */ /* 0x000fca00078e0008 */
[----:B------:R4:W-:Y:S02]  /*1bc0*/  REDG.E.ADD.64.STRONG.GPU desc[UR16][R18.64], R16 ;  /* 0x000000101200798e */ /* 0x0009e4000c12e510 */
.L_x_536:
[----:B------:R-:W-:Y:S05]  /*1bd0*/  BSYNC.RECONVERGENT B1 ;  /* 0x0000000000017941 */ /* 0x000fea0003800200 */
.L_x_535:
[----:B------:R-:W-:Y:S04]  /*1be0*/  BSSY.RECONVERGENT B1, `(.L_x_537) ;  /* 0x0000007000017945 */ /* 0x000fe80003800200 */
[----:B------:R-:W-:Y:S05]  /*1bf0*/  @!P3 BRA `(.L_x_538) ;  /* 0x000000000014b947 */ /* 0x000fea0003800000 */
[----:B----4-:R-:W-:Y:S02]  /*1c00*/  IMAD R17, R11, 0x100, R0 ;  /* 0x000001000b117824 */ /* 0x010fe400078e0200 */
[----:B------:R-:W-:Y:S02]  /*1c10*/  IMAD.MOV.U32 R15, RZ, RZ, RZ ;  /* 0x000000ffff0f7224 */ /* 0x000fe400078e00ff */
[----:B------:R-:W-:-:S04]  /*1c20*/  VIADD R17, R17, 0x500 ;  /* 0x0000050011117836 */ /* 0x000fc80000000000 */
[----:B------:R-:W-:-:S05]  /*1c30*/  IMAD.WIDE.U32 R16, R17, 0x8, R8 ;  /* 0x0000000811107825 */ /* 0x000fca00078e0008 */
[----:B------:R4:W-:Y:S02]  /*1c40*/  REDG.E.ADD.64.STRONG.GPU desc[UR16][R16.64], R14 ;  /* 0x0000000e1000798e */ /* 0x0009e4000c12e510 */
.L_x_538:
[----:B------:R-:W-:Y:S05]  /*1c50*/  BSYNC.RECONVERGENT B1 ;  /* 0x0000000000017941 */ /* 0x000fea0003800200 */
.L_x_537:
        /* <DEDUP_REMOVED lines=8> */
.L_x_540:
[----:B------:R-:W-:Y:S05]  /*1ce0*/  BSYNC.RECONVERGENT B1 ;  /* 0x0000000000017941 */ /* 0x000fea0003800200 */
.L_x_539:
        /* <DEDUP_REMOVED lines=8> */
.L_x_542:
[----:B------:R-:W-:Y:S05]  /*1d70*/  BSYNC.RECONVERGENT B1 ;  /* 0x0000000000017941 */ /* 0x000fea0003800200 */
.L_x_541:
[----:B------:R-:W-:-:S04]  /*1d80*/  IADD3 R11, PT, PT, R11, 0x8, RZ ;  /* 0x000000080b0b7810 */ /* 0x000fc80007ffe0ff */
[----:B------:R-:W-:-:S13]  /*1d90*/  ISETP.NE.AND P0, PT, R11, R6, PT ;  /* 0x000000060b00720c */ /* 0x000fda0003f05270 */
[----:B------:R-:W-:Y:S05]  /*1da0*/  @P0 BRA `(.L_x_543) ;  /* 0xfffffff800a00947 */ /* 0x000fea000383ffff */
[----:B------:R-:W-:-:S07]  /*1db0*/  IMAD.MOV.U32 R9, RZ, RZ, R6 ;  /* 0x000000ffff097224 */ /* 0x000fce00078e0006 */
.L_x_526:
        /* <DEDUP_REMOVED lines=25> */
.L_x_547:
[----:B------:R-:W-:Y:S05]  /*1f50*/  BSYNC.RECONVERGENT B1 ;  /* 0x0000000000017941 */ /* 0x000fea0003800200 */
.L_x_546:
        /* <DEDUP_REMOVED lines=9> */
.L_x_549:
[----:B------:R-:W-:Y:S05]  /*1ff0*/  BSYNC.RECONVERGENT B1 ;  /* 0x0000000000017941 */ /* 0x000fea0003800200 */
.L_x_548:
        /* <DEDUP_REMOVED lines=9> */
.L_x_551:
[----:B------:R-:W-:Y:S05]  /*2090*/  BSYNC.RECONVERGENT B1 ;  /* 0x0000000000017941 */ /* 0x000fea0003800200 */
.L_x_550:
        /* <DEDUP_REMOVED lines=9> */
.L_x_553:
[----:B------:R-:W-:Y:S05]  /*2130*/  BSYNC.RECONVERGENT B1 ;  /* 0x0000000000017941 */ /* 0x000fea0003800200 */
.L_x_552:
[----:B------:R-:W-:-:S07]  /*2140*/  VIADD R9, R9, 0x4 ;  /* 0x0000000409097836 */ /* 0x000fce0000000000 */
.L_x_545:
        /* <DEDUP_REMOVED lines=18> */
.L_x_557:
[----:B------:R-:W-:Y:S05]  /*2270*/  BSYNC.RECONVERGENT B2 ;  /* 0x0000000000027941 */ /* 0x000fea0003800200 */
.L_x_556:
        /* <DEDUP_REMOVED lines=9> */
.L_x_559:
[----:B------:R-:W-:Y:S05]  /*2310*/  BSYNC.RECONVERGENT B2 ;  /* 0x0000000000027941 */ /* 0x000fea0003800200 */
.L_x_558:
[----:B------:R-:W-:-:S07]  /*2320*/  IADD3 R9, PT, PT, R9, 0x2, RZ ;  /* 0x0000000209097810 */ /* 0x000fce0007ffe0ff */
.L_x_555:
        /* <DEDUP_REMOVED lines=12> */
.L_x_554:
[----:B------:R-:W-:Y:S05]  /*23f0*/  BSYNC.RECONVERGENT B1 ;  /* 0x0000000000017941 */ /* 0x000fea0003800200 */
.L_x_544:
[----:B------:R-:W-:-:S13]  /*2400*/  ISETP.GT.U32.AND P0, PT, R0, 0x7f, PT ;  /* 0x0000007f0000780c */ /* 0x000fda0003f04070 */
[----:B------:R-:W-:Y:S05]  /*2410*/  @P0 BRA `(.L_x_525) ;  /* 0x0000000800a00947 */ /* 0x000fea0003800000 */
[----:B------:R-:W-:Y:S01]  /*2420*/  ISETP.GE.U32.AND P0, PT, R13, 0x7, PT ;  /* 0x000000070d00780c */ /* 0x000fe20003f06070 */
[----:B----4-:R-:W-:-:S12]  /*2430*/  IMAD.MOV.U32 R9, RZ, RZ, RZ ;  /* 0x000000ffff097224 */ /* 0x010fd800078e00ff */
[----:B------:R-:W-:Y:S05]  /*2440*/  @!P0 BRA `(.L_x_560) ;  /* 0x0000000400248947 */ /* 0x000fea0003800000 */
[----:B------:R-:W4:Y:S01]  /*2450*/  LDC.64 R8, c[0x0][0x380] ;  /* 0x0000e000ff087b82 */ /* 0x000f220000000a00 */
[----:B0123--:R-:W-:-:S07]  /*2460*/  IMAD.MOV.U32 R15, RZ, RZ, RZ ;  /* 0x000000ffff0f7224 */ /* 0x00ffce00078e00ff */
.L_x_577:
        /* <DEDUP_REMOVED lines=19> */
.L_x_562:
[----:B------:R-:W-:Y:S05]  /*25a0*/  BSYNC.RECONVERGENT B1 ;  /* 0x0000000000017941 */ /* 0x000fea0003800200 */
.L_x_561:
[----:B------:R-:W-:Y:S04]  /*25b0*/  BSSY.RECONVERGENT B1, `(.L_x_563) ;  /* 0x0000005000017945 */ /* 0x000fe80003800200 */
[----:B------:R-:W-:Y:S05]  /*25c0*/  @!P1 BRA `(.L_x_564) ;  /* 0x00000000000c9947 */ /* 0x000fea0003800000 */
[----:B0-2---:R-:W-:Y:S02]  /*25d0*/  IMAD.MOV.U32 R12, RZ, RZ, R20 ;  /* 0x000000ffff0c7224 */ /* 0x005fe400078e0014 */
[----:B------:R-:W-:-:S05]  /*25e0*/  IMAD.MOV.U32 R13, RZ, RZ, RZ ;  /* 0x000000ffff0d7224 */ /* 0x000fca00078e00ff */
[----:B------:R1:W-:Y:S02]  /*25f0*/  REDG.E.ADD.64.STRONG.GPU desc[UR16][R10.64+0xc00], R12 ;  /* 0x000c000c0a00798e */ /* 0x0003e4000c12e510 */
.L_x_564:
[----:B------:R-:W-:Y:S05]  /*2600*/  BSYNC.RECONVERGENT B1 ;  /* 0x0000000000017941 */ /* 0x000fea0003800200 */
.L_x_563:
        /* <DEDUP_REMOVED lines=12> */
.L_x_566:
[----:B------:R-:W-:Y:S05]  /*26d0*/  BSYNC.RECONVERGENT B1 ;  /* 0x0000000000017941 */ /* 0x000fea0003800200 */
.L_x_565:
[----:B------:R-:W-:Y:S04]  /*26e0*/  BSSY.RECONVERGENT B1, `(.L_x_567) ;  /* 0x0000005000017945 */ /* 0x000fe80003800200 */
[----:B------:R-:W-:Y:S05]  /*26f0*/  @!P1 BRA `(.L_x_568) ;  /* 0x00000000000c9947 */ /* 0x000fea0003800000 */
[----:B012---:R-:W-:Y:S02]  /*2700*/  IMAD.MOV.U32 R12, RZ, RZ, R22 ;  /* 0x000000ffff0c7224 */ /* 0x007fe400078e0016 */
[----:B------:R-:W-:-:S05]  /*2710*/  IMAD.MOV.U32 R13, RZ, RZ, RZ ;  /* 0x000000ffff0d7224 */ /* 0x000fca00078e00ff */
[----:B------:R3:W-:Y:S02]  /*2720*/  REDG.E.ADD.64.STRONG.GPU desc[UR16][R10.64+0x1c00], R12 ;  /* 0x001c000c0a00798e */ /* 0x0007e4000c12e510 */
.L_x_568:
[----:B------:R-:W-:Y:S05]  /*2730*/  BSYNC.RECONVERGENT B1 ;  /* 0x0000000000017941 */ /* 0x000fea0003800200 */
.L_x_567:
[----:B------:R-:W-:Y:S04]  /*2740*/  BSSY.RECONVERGENT B1, `(.L_x_569) ;  /* 0x0000005000017945 */ /* 0x000fe80003800200 */
[----:B------:R-:W-:Y:S05]  /*2750*/  @!P2 BRA `(.L_x_570) ;  /* 0x00000000000ca947 */ /* 0x000fea0003800000 */
[----:B0123--:R-:W-:Y:S02]  /*2760*/  IMAD.MOV.U32 R12, RZ, RZ, R23 ;  /* 0x000000ffff0c7224 */ /* 0x00ffe400078e0017 */
[----:B------:R-:W-:-:S05]  /*2770*/  IMAD.MOV.U32 R13, RZ, RZ, RZ ;  /* 0x000000ffff0d7224 */ /* 0x000fca00078e00ff */
[----:B------:R4:W-:Y:S02]  /*2780*/  REDG.E.ADD.64.STRONG.GPU desc[UR16][R10.64+0x2400], R12 ;  /* 0x0024000c0a00798e */ /* 0x0009e4000c12e510 */
.L_x_570:
[----:B------:R-:W-:Y:S05]  /*2790*/  BSYNC.RECONVERGENT B1 ;  /* 0x0000000000017941 */ /* 0x000fea0003800200 */
.L_x_569:
[----:B------:R-:W-:Y:S04]  /*27a0*/  BSSY.RECONVERGENT B1, `(.L_x_571) ;  /* 0x0000005000017945 */ /* 0x000fe80003800200 */
[----:B------:R-:W-:Y:S05]  /*27b0*/  @!P3 BRA `(.L_x_572) ;  /* 0x00000000000cb947 */ /* 0x000fea0003800000 */
[----:B01234-:R-:W-:Y:S02]  /*27c0*/  HFMA2 R13, -RZ, RZ, 0, 0 ;  /* 0x00000000ff0d7431 */ /* 0x01ffe400000001ff */
[----:B------:R-:W-:-:S05]  /*27d0*/  IMAD.MOV.U32 R12, RZ, RZ, R24 ;  /* 0x000000ffff0c7224 */ /* 0x000fca00078e0018 */
[----:B------:R0:W-:Y:S02]  /*27e0*/  REDG.E.ADD.64.STRONG.GPU desc[UR16][R10.64+0x2c00], R12 ;  /* 0x002c000c0a00798e */ /* 0x0001e4000c12e510 */
.L_x_572:
[----:B------:R-:W-:Y:S05]  /*27f0*/  BSYNC.RECONVERGENT B1 ;  /* 0x0000000000017941 */ /* 0x000fea0003800200 */
.L_x_571:
[----:B------:R-:W-:Y:S04]  /*2800*/  BSSY.RECONVERGENT B1, `(.L_x_573) ;  /* 0x0000005000017945 */ /* 0x000fe80003800200 */
[----:B------:R-:W-:Y:S05]  /*2810*/  @!P4 BRA `(.L_x_574) ;  /* 0x00000000000cc947 */ /* 0x000fea0003800000 */
[----:B01234-:R-:W-:Y:S02]  /*2820*/  IMAD.MOV.U32 R12, RZ, RZ, R25 ;  /* 0x000000ffff0c7224 */ /* 0x01ffe400078e0019 */
[----:B------:R-:W-:-:S05]  /*2830*/  IMAD.MOV.U32 R13, RZ, RZ, RZ ;  /* 0x000000ffff0d7224 */ /* 0x000fca00078e00ff */
[----:B------:R0:W-:Y:S02]  /*2840*/  REDG.E.ADD.64.STRONG.GPU desc[UR16][R10.64+0x3400], R12 ;  /* 0x0034000c0a00798e */ /* 0x0001e4000c12e510 */
.L_x_574:
[----:B------:R-:W-:Y:S05]  /*2850*/  BSYNC.RECONVERGENT B1 ;  /* 0x0000000000017941 */ /* 0x000fea0003800200 */
.L_x_573:
[----:B------:R-:W-:Y:S04]  /*2860*/  BSSY.RECONVERGENT B1, `(.L_x_575) ;  /* 0x0000005000017945 */ /* 0x000fe80003800200 */
[----:B------:R-:W-:Y:S05]  /*2870*/  @!P5 BRA `(.L_x_576) ;  /* 0x00000000000cd947 */ /* 0x000fea0003800000 */
[----:B01234-:R-:W-:Y:S02]  /*2880*/  IMAD.MOV.U32 R12, RZ, RZ, R26 ;  /* 0x000000ffff0c7224 */ /* 0x01ffe400078e001a */
[----:B------:R-:W-:-:S05]  /*2890*/  IMAD.MOV.U32 R13, RZ, RZ, RZ ;  /* 0x000000ffff0d7224 */ /* 0x000fca00078e00ff */
[----:B------:R0:W-:Y:S02]  /*28a0*/  REDG.E.ADD.64.STRONG.GPU desc[UR16][R10.64+0x3c00], R12 ;  /* 0x003c000c0a00798e */ /* 0x0001e4000c12e510 */
.L_x_576:
[----:B------:R-:W-:Y:S05]  /*28b0*/  BSYNC.RECONVERGENT B1 ;  /* 0x0000000000017941 */ /* 0x000fea0003800200 */
.L_x_575:
[----:B------:R-:W-:Y:S05]  /*28c0*/  @P0 BRA `(.L_x_577) ;  /* 0xfffffff800e80947 */ /* 0x000fea000383ffff */
[----:B------:R-:W-:-:S07]  /*28d0*/  IMAD.MOV.U32 R9, RZ, RZ, R6 ;  /* 0x000000ffff097224 */ /* 0x000fce00078e0006 */
.L_x_560:
        /* <DEDUP_REMOVED lines=20> */
.L_x_580:
[----:B------:R-:W-:Y:S05]  /*2a20*/  BSYNC.RECONVERGENT B1 ;  /* 0x0000000000017941 */ /* 0x000fea0003800200 */
.L_x_579:
        /* <DEDUP_REMOVED lines=9> */
.L_x_582:
[----:B------:R-:W-:Y:S05]  /*2ac0*/  BSYNC.RECONVERGENT B1 ;  /* 0x0000000000017941 */ /* 0x000fea0003800200 */
.L_x_581:
        /* <DEDUP_REMOVED lines=9> */
.L_x_584:
[----:B------:R-:W-:Y:S05]  /*2b60*/  BSYNC.RECONVERGENT B1 ;  /* 0x0000000000017941 */ /* 0x000fea0003800200 */
.L_x_583:
        /* <DEDUP_REMOVED lines=9> */
.L_x_586:
[----:B------:R-:W-:Y:S05]  /*2c00*/  BSYNC.RECONVERGENT B1 ;  /* 0x0000000000017941 */ /* 0x000fea0003800200 */
.L_x_585:
[----:B------:R-:W-:-:S07]  /*2c10*/  IADD3 R9, PT, PT, R9, 0x4, RZ ;  /* 0x0000000409097810 */ /* 0x000fce0007ffe0ff */
.L_x_578:
        /* <DEDUP_REMOVED lines=17> */
.L_x_589:
[----:B------:R-:W-:Y:S05]  /*2d30*/  BSYNC.RECONVERGENT B1 ;  /* 0x0000000000017941 */ /* 0x000fea0003800200 */
.L_x_588:
        /* <DEDUP_REMOVED lines=9> */
.L_x_591:
[----:B------:R-:W-:Y:S05]  /*2dd0*/  BSYNC.RECONVERGENT B1 ;  /* 0x0000000000017941 */ /* 0x000fea0003800200 */
.L_x_590:
[----:B------:R-:W-:-:S07]  /*2de0*/  VIADD R9, R9, 0x2 ;  /* 0x0000000209097836 */ /* 0x000fce0000000000 */
.L_x_587:
        /* <DEDUP_REMOVED lines=11> */
.L_x_525:
[----:B------:R-:W-:Y:S05]  /*2ea0*/  BSYNC.RECONVERGENT B0 ;  /* 0x0000000000007941 */ /* 0x000fea0003800200 */
.L_x_524:
        /* <DEDUP_REMOVED lines=17> */
.L_x_593:
        /* <DEDUP_REMOVED lines=12> */
.L_x_2376:


//--------------------- .text._ZN3cub18CUB_300001_SM_10006detail10radix_sort31DeviceRadixSortSingleTileKernelINS1_5radix10policy_hubImNS0_8NullTypeEyE10Policy1000ELNS0_9SortOrderE0EmS6_yNS1_21identity_decomposer_tEEEvPKT1_PSB_PKT2_PSF_T3_iiT4_ --------------------------
	.section	.text._ZN3cub18CUB_300001_SM_10006detail10radix_sort31DeviceRadixSortSingleTileKernelINS1_5radix10policy_hubImNS0_8NullTypeEyE10Policy1000ELNS0_9SortOrderE0EmS6_yNS1_21identity_decomposer_tEEEvPKT1_PSB_PKT2_PSF_T3_iiT4_,"ax",@progbits
	.align	128
        .global         _ZN3cub18CUB_300001_SM_10006detail10radix_sort31DeviceRadixSortSingleTileKernelINS1_5radix10policy_hubImNS0_8NullTypeEyE10Policy1000ELNS0_9SortOrderE0EmS6_yNS1_21identity_decomposer_tEEEvPKT1_PSB_PKT2_PSF_T3_iiT4_
        .type           _ZN3cub18CUB_300001_SM_10006detail10radix_sort31DeviceRadixSortSingleTileKernelINS1_5radix10policy_hubImNS0_8NullTypeEyE10Policy1000ELNS0_9SortOrderE0EmS6_yNS1_21identity_decomposer_tEEEvPKT1_PSB_PKT2_PSF_T3_iiT4_,@function
        .size           _ZN3cub18CUB_300001_SM_10006detail10radix_sort31DeviceRadixSortSingleTileKernelINS1_5radix10policy_hubImNS0_8NullTypeEyE10Policy1000ELNS0_9SortOrderE0EmS6_yNS1_21identity_decomposer_tEEEvPKT1_PSB_PKT2_PSF_T3_iiT4_,(.L_x_2377 - _ZN3cub18CUB_300001_SM_10006detail10radix_sort31DeviceRadixSortSingleTileKernelINS1_5radix10policy_hubImNS0_8NullTypeEyE10Policy1000ELNS0_9SortOrderE0EmS6_yNS1_21identity_decomposer_tEEEvPKT1_PSB_PKT2_PSF_T3_iiT4_)
        .other          _ZN3cub18CUB_300001_SM_10006detail10radix_sort31DeviceRadixSortSingleTileKernelINS1_5radix10policy_hubImNS0_8NullTypeEyE10Policy1000ELNS0_9SortOrderE0EmS6_yNS1_21identity_decomposer_tEEEvPKT1_PSB_PKT2_PSF_T3_iiT4_,@"STO_CUDA_ENTRY STV_DEFAULT"
_ZN3cub18CUB_300001_SM_10006detail10radix_sort31DeviceRadixSortSingleTileKernelINS1_5radix10policy_hubImNS0_8NullTypeEyE10Policy1000ELNS0_9SortOrderE0EmS6_yNS1_21identity_decomposer_tEEEvPKT1_PSB_PKT2_PSF_T3_iiT4_:
.text._ZN3cub18CUB_300001_SM_10006detail10radix_sort31DeviceRadixSortSingleTileKernelINS1_5radix10policy_hubImNS0_8NullTypeEyE10Policy1000ELNS0_9SortOrderE0EmS6_yNS1_21identity_decomposer_tEEEvPKT1_PSB_PKT2_PSF_T3_iiT4_:
[----:B------:R-:W-:Y:S01]  /*0000*/  LDC R1, c[0x0][0x37c] ;  /* 0x0000df00ff017b82 */ /* 0x000fe20000000800 */
[----:B------:R-:W0:Y:S01]  /*0010*/  S2R R0, SR_TID.X ;  /* 0x0000000000007919 */ /* 0x000e220000002100 */
[----:B------:R-:W1:Y:S06]  /*0020*/  LDCU UR4, c[0x0][0x3a0] ;  /* 0x00007400ff0477ac */ /* 0x000e6c0008000800 */
[----:B------:R-:W2:Y:S01]  /*0030*/  LDC.64 R4, c[0x0][0x380] ;  /* 0x0000e000ff047b82 */ /* 0x000ea20000000a00 */
[----:B------:R-:W-:Y:S01]  /*0040*/  IMAD.MOV.U32 R12, RZ, RZ, -0x1 ;  /* 0xffffffffff0c7424 */ /* 0x000fe200078e00ff */
[----:B------:R-:W3:Y:S01]  /*0050*/  LDCU.64 UR10, c[0x0][0x358] ;  /* 0x00006b00ff0a77ac */ /* 0x000ee20008000a00 */
[----:B------:R-:W-:-:S05]  /*0060*/  IMAD.MOV.U32 R13, RZ, RZ, -0x1 ;  /* 0xffffffffff0d7424 */ /* 0x000fca00078e00ff */
[----:B------:R-:W4:Y:S01]  /*0070*/  S2UR UR5, SR_CgaCtaId ;  /* 0x00000000000579c3 */ /* 0x000f220000008800 */
[----:B------:R-:W-:Y:S01]  /*0080*/  MOV R14, 0xffffffff ;  /* 0xffffffff000e7802 */ /* 0x000fe20000000f00 */
[----:B------:R-:W-:Y:S01]  /*0090*/  IMAD.MOV.U32 R15, RZ, RZ, -0x1 ;  /* 0xffffffffff0f7424 */ /* 0x000fe200078e00ff */
[----:B------:R-:W-:Y:S01]  /*00a0*/  MOV R26, 0xffffffff ;  /* 0xffffffff001a7802 */ /* 0x000fe20000000f00 */
[----:B------:R-:W-:Y:S02]  /*00b0*/  IMAD.MOV.U32 R16, RZ, RZ, -0x1 ;  /* 0xffffffffff107424 */ /* 0x000fe400078e00ff */
        /* <DEDUP_REMOVED lines=9> */
[----:B------:R-:W-:Y:S01]  /*0150*/  IMAD.MOV.U32 R27, RZ, RZ, -0x1 ;  /* 0xffffffffff1b7424 */ /* 0x000fe200078e00ff */
[----:B------:R-:W4:Y:S01]  /*0160*/  S2R R28, SR_LANEID ;  /* 0x00000000001c7919 */ /* 0x000f220000000000 */
[----:B0-----:R-:W-:Y:S01]  /*0170*/  IMAD R7, R0, 0x9, RZ ;  /* 0x0000000900077824 */ /* 0x001fe200078e02ff */
[----:B------:R-:W0:Y:S03]  /*0180*/  LDCU.64 UR6, c[0x0][0x3a8] ;  /* 0x00007500ff0677ac */ /* 0x000e260008000a00 */
[C---:B------:R-:W-:Y:S01]  /*0190*/  VIADD R2, R7.reuse, 0x1 ;  /* 0x0000000107027836 */ /* 0x040fe20000000000 */
[C---:B-1----:R-:W-:Y:S01]  /*01a0*/  ISETP.GE.AND P6, PT, R7.reuse, UR4, PT ;  /* 0x0000000407007c0c */ /* 0x042fe2000bfc6270 */
[C---:B------:R-:W-:Y:S01]  /*01b0*/  VIADD R3, R7.reuse, 0x3 ;  /* 0x0000000307037836 */ /* 0x040fe20000000000 */
[----:B------:R-:W1:Y:S01]  /*01c0*/  LDCU UR9, c[0x0][0x3ac] ;  /* 0x00007580ff0977ac */ /* 0x000e620008000800 */
[C---:B------:R-:W-:Y:S01]  /*01d0*/  VIADD R6, R7.reuse, 0x4 ;  /* 0x0000000407067836 */ /* 0x040fe20000000000 */
[----:B------:R-:W-:Y:S01]  /*01e0*/  ISETP.GE.AND P0, PT, R2, UR4, PT ;  /* 0x0000000402007c0c */ /* 0x000fe2000bf06270 */
[----:B------:R-:W-:Y:S01]  /*01f0*/  VIADD R2, R7, 0x2 ;  /* 0x0000000207027836 */ /* 0x000fe20000000000 */
[----:B------:R-:W-:Y:S01]  /*0200*/  ISETP.GE.AND P2, PT, R3, UR4, PT ;  /* 0x0000000403007c0c */ /* 0x000fe2000bf46270 */
[C---:B------:R-:W-:Y:S01]  /*0210*/  VIADD R8, R7.reuse, 0x5 ;  /* 0x0000000507087836 */ /* 0x040fe20000000000 */
[----:B------:R-:W-:Y:S01]  /*0220*/  ISETP.GE.AND P3, PT, R6, UR4, PT ;  /* 0x0000000406007c0c */ /* 0x000fe2000bf66270 */
[----:B------:R-:W-:Y:S01]  /*0230*/  IMAD.MOV.U32 R3, RZ, RZ, -0x1 ;  /* 0xffffffffff037424 */ /* 0x000fe200078e00ff */
[----:B------:R-:W-:Y:S01]  /*0240*/  ISETP.GE.AND P1, PT, R2, UR4, PT ;  /* 0x0000000402007c0c */ /* 0x000fe2000bf26270 */
[----:B------:R-:W-:Y:S01]  /*0250*/  IMAD.MOV.U32 R2, RZ, RZ, -0x1 ;  /* 0xffffffffff027424 */ /* 0x000fe200078e00ff */
[----:B------:R-:W-:Y:S01]  /*0260*/  ISETP.GE.AND P4, PT, R8, UR4, PT ;  /* 0x0000000408007c0c */ /* 0x000fe2000bf86270 */
[----:B------:R-:W-:-:S02]  /*0270*/  VIADD R6, R7, 0x6 ;  /* 0x0000000607067836 */ /* 0x000fc40000000000 */
[----:B--2---:R-:W-:-:S03]  /*0280*/  IMAD.WIDE.U32 R4, R7, 0x8, R4 ;  /* 0x0000000807047825 */ /* 0x004fc600078e0004 */
[----:B------:R-:W-:Y:S01]  /*0290*/  ISETP.GE.AND P5, PT, R6, UR4, PT ;  /* 0x0000000406007c0c */ /* 0x000fe2000bfa6270 */
[C---:B------:R-:W-:Y:S01]  /*02a0*/  VIADD R8, R7.reuse, 0x7 ;  /* 0x0000000707087836 */ /* 0x040fe20000000000 */
[----:B---3--:R2:W5:Y:S01]  /*02b0*/  @!P6 LDG.E.64 R2, desc[UR10][R4.64] ;  /* 0x0000000a0402e981 */ /* 0x008562000c1e1b00 */
[----:B------:R-:W-:-:S03]  /*02c0*/  VIADD R7, R7, 0x8 ;  /* 0x0000000807077836 */ /* 0x000fc60000000000 */
[----:B------:R2:W5:Y:S01]  /*02d0*/  @!P0 LDG.E.64 R12, desc[UR10][R4.64+0x8] ;  /* 0x0000080a040c8981 */ /* 0x000562000c1e1b00 */
[----:B------:R-:W-:Y:S02]  /*02e0*/  ISETP.GE.AND P6, PT, R8, UR4, PT ;  /* 0x0000000408007c0c */ /* 0x000fe4000bfc6270 */
[----:B------:R-:W-:Y:S01]  /*02f0*/  ISETP.GE.AND P0, PT, R7, UR4, PT ;  /* 0x0000000407007c0c */ /* 0x000fe2000bf06270 */
[----:B------:R2:W5:Y:S04]  /*0300*/  @!P1 LDG.E.64 R14, desc[UR10][R4.64+0x10] ;  /* 0x0000100a040e9981 */ /* 0x000568000c1e1b00 */
[----:B------:R2:W5:Y:S04]  /*0310*/  @!P2 LDG.E.64 R16, desc[UR10][R4.64+0x18] ;  /* 0x0000180a0410a981 */ /* 0x000568000c1e1b00 */
[----:B------:R2:W5:Y:S04]  /*0320*/  @!P3 LDG.E.64 R18, desc[UR10][R4.64+0x20] ;  /* 0x0000200a0412b981 */ /* 0x000568000c1e1b00 */
[----:B------:R2:W5:Y:S04]  /*0330*/  @!P4 LDG.E.64 R20, desc[UR10][R4.64+0x28] ;  /* 0x0000280a0414c981 */ /* 0x000568000c1e1b00 */
[----:B------:R2:W5:Y:S04]  /*0340*/  @!P5 LDG.E.64 R22, desc[UR10][R4.64+0x30] ;  /* 0x0000300a0416d981 */ /* 0x000568000c1e1b00 */
[----:B------:R2:W5:Y:S04]  /*0350*/  @!P6 LDG.E.64 R24, desc[UR10][R4.64+0x38] ;  /* 0x0000380a0418e981 */ /* 0x000568000c1e1b00 */
[----:B------:R2:W5:Y:S01]  /*0360*/  @!P0 LDG.E.64 R26, desc[UR10][R4.64+0x40] ;  /* 0x0000400a041a8981 */ /* 0x000562000c1e1b00 */
[----:B------:R-:W-:-:S02]  /*0370*/  UMOV UR4, 0x400 ;  /* 0x0000040000047882 */ /* 0x000fc40000000000 */
[----:B----4-:R-:W-:Y:S01]  /*0380*/  ULEA UR4, UR5, UR4, 0x18 ;  /* 0x0000000405047291 */ /* 0x010fe2000f8ec0ff */
[----:B------:R-:W-:-:S05]  /*0390*/  SHF.R.U32.HI R86, RZ, 0x5, R0 ;  /* 0x00000005ff567819 */ /* 0x000fca0000011600 */
[----:B------:R-:W-:-:S05]  /*03a0*/  LEA R29, R0, UR4, 0x2 ;  /* 0x00000004001d7c11 */ /* 0x000fca000f8e10ff */
[----:B------:R-:W-:Y:S01]  /*03b0*/  IMAD R31, R0, 0x80, R29 ;  /* 0x00000080001f7824 */ /* 0x000fe200078e021d */
[----:B------:R-:W-:-:S03]  /*03c0*/  LEA R30, R86, UR4, 0x2 ;  /* 0x00000004561e7c11 */ /* 0x000fc6000f8e10ff */
[----:B------:R-:W-:Y:S01]  /*03d0*/  IMAD R33, R0, -0x3c, R31 ;  /* 0xffffffc400217824 */ /* 0x000fe200078e021f */
[----:B0-----:R-:W-:Y:S02]  /*03e0*/  UIADD3 UR8, UPT, UPT, UR6, 0x6, URZ ;  /* 0x0000000606087890 */ /* 0x001fe4000fffe0ff */
[----:B------:R-:W-:Y:S01]  /*03f0*/  UIADD3 UR5, UPT, UPT, -UR6, UR7, URZ ;  /* 0x0000000706057290 */ /* 0x000fe2000fffe1ff */
[----:B-12---:R-:W-:Y:S11]  /*0400*/  BAR.SYNC.DEFER_BLOCKING 0x0 ;  /* 0x0000000000007b1d */ /* 0x006ff60000010000 */
.L_x_595:
[----:B------:R-:W-:Y:S01]  /*0410*/  UISETP.LT.AND UP0, UPT, UR5, 0x6, UPT ;  /* 0x000000060500788c */ /* 0x000fe2000bf01270 */
[----:B------:R-:W-:Y:S01]  /*0420*/  STS [R29], RZ ;  /* 0x000000ff1d007388 */ /* 0x000fe20000000800 */
[----:B------:R-:W-:Y:S01]  /*0430*/  UMOV UR6, 0x1 ;  /* 0x0000000100067882 */ /* 0x000fe20000000000 */
[----:B------:R-:W-:Y:S01]  /*0440*/  UIADD3 UR7, UPT, UPT, UR8, -0x6, URZ ;  /* 0xfffffffa08077890 */ /* 0x000fe2000fffe0ff */
[----:B------:R-:W-:Y:S01]  /*0450*/  ISETP.NE.AND P1, PT, R28, 0x1f, PT ;  /* 0x0000001f1c00780c */ /* 0x000fe20003f25270 */
[----:B------:R-:W-:Y:S01]  /*0460*/  USEL UR4, UR5, 0x6, UP0 ;  /* 0x0000000605047887 */ /* 0x000fe20008000000 */
[----:B------:R-:W-:Y:S01]  /*0470*/  STS [R29+0x400], RZ ;  /* 0x000400ff1d007388 */ /* 0x000fe20000000800 */
[----:B------:R-:W-:Y:S01]  /*0480*/  ISETP.NE.AND P2, PT, R86, 0x6, PT ;  /* 0x000000065600780c */ /* 0x000fe20003f45270 */
[----:B------:R-:W-:Y:S01]  /*0490*/  UISETP.GE.AND UP0, UPT, UR8, UR9, UPT ;  /* 0x000000090800728c */ /* 0x000fe2000bf06270 */
[----:B-1---5:R-:W-:Y:S01]  /*04a0*/  SHF.R.U64 R4, R2, UR7, R3 ;  /* 0x0000000702047c19 */ /* 0x022fe20008001203 */
        /* <DEDUP_REMOVED lines=8> */
[----:B------:R-:W-:Y:S01]  /*0530*/  STS [R29+0x1400], RZ ;  /* 0x001400ff1d007388 */ /* 0x000fe20000000800 */
[----:B------:R-:W-:Y:S01]  /*0540*/  SHF.R.U32.HI R6, RZ, 0x4, R4 ;  /* 0x00000004ff067819 */ /* 0x000fe20000011604 */
[----:B------:R-:W-:Y:S02]  /*0550*/  IMAD.SHL.U32 R5, R4, 0x400, RZ ;  /* 0x0000040004057824 */ /* 0x000fe400078e00ff */
[----:B------:R-:W-:Y:S01]  /*0560*/  STS [R29+0x1800], RZ ;  /* 0x001800ff1d007388 */ /* 0x000fe20000000800 */
[----:B------:R-:W-:Y:S02]  /*0570*/  LOP3.LUT R6, R6, 0xffffffe, RZ, 0xc0, !PT ;  /* 0x0ffffffe06067812 */ /* 0x000fe400078ec0ff */
[----:B------:R-:W-:Y:S01]  /*0580*/  LOP3.LUT R4, R5, 0x7c00, RZ, 0xc0, !PT ;  /* 0x00007c0005047812 */ /* 0x000fe200078ec0ff */
[----:B------:R-:W-:Y:S03]  /*0590*/  STS [R29+0x1c00], RZ ;  /* 0x001c00ff1d007388 */ /* 0x000fe60000000800 */
[----:B------:R-:W-:Y:S01]  /*05a0*/  IADD3 R51, PT, PT, R6, R29, R4 ;  /* 0x0000001d06337210 */ /* 0x000fe20007ffe004 */
[----:B------:R-:W-:Y:S01]  /*05b0*/  STS [R29+0x2000], RZ ;  /* 0x002000ff1d007388 */ /* 0x000fe20000000800 */
[----:B--2---:R-:W-:-:S03]  /*05c0*/  SHF.R.U64 R4, R12, UR7, R13 ;  /* 0x000000070c047c19 */ /* 0x004fc6000800120d */
        /* <DEDUP_REMOVED lines=8> */
[----:B------:R-:W-:Y:S02]  /*0650*/  LOP3.LUT R41, R4, 0xffffffe, RZ, 0xc0, !PT ;  /* 0x0ffffffe04297812 */ /* 0x000fe400078ec0ff */
[----:B---3--:R-:W-:Y:S01]  /*0660*/  SHF.R.U64 R5, R14, UR7, R15 ;  /* 0x000000070e057c19 */ /* 0x008fe2000800120f */
[----:B------:R-:W-:Y:S01]  /*0670*/  STS [R29+0x3400], RZ ;  /* 0x003400ff1d007388 */ /* 0x000fe20000000800 */
[----:B------:R-:W-:-:S02]  /*0680*/  IADD3 R41, PT, PT, R41, R29, R6 ;  /* 0x0000001d29297210 */ /* 0x000fc40007ffe006 */
[----:B------:R-:W-:Y:S01]  /*0690*/  LOP3.LUT R5, R5, UR4, RZ, 0xc0, !PT ;  /* 0x0000000405057c12 */ /* 0x000fe2000f8ec0ff */
[----:B------:R-:W-:Y:S04]  /*06a0*/  STS [R29+0x3800], RZ ;  /* 0x003800ff1d007388 */ /* 0x000fe80000000800 */
[----:B------:R-:W-:Y:S01]  /*06b0*/  STS [R29+0x3c00], RZ ;  /* 0x003c00ff1d007388 */ /* 0x000fe20000000800 */
[----:B------:R-:W-:Y:S01]  /*06c0*/  IMAD.SHL.U32 R6, R5, 0x400, RZ ;  /* 0x0000040005067824 */ /* 0x000fe200078e00ff */
[----:B------:R-:W-:Y:S02]  /*06d0*/  SHF.R.U32.HI R5, RZ, 0x4, R5 ;  /* 0x00000004ff057819 */ /* 0x000fe40000011605 */
[----:B------:R-:W-:Y:S02]  /*06e0*/  STS [R29+0x4000], RZ ;  /* 0x004000ff1d007388 */ /* 0x000fe40000000800 */
[----:B------:R-:W-:-:S02]  /*06f0*/  LOP3.LUT R32, R6, 0x7c00, RZ, 0xc0, !PT ;  /* 0x00007c0006207812 */ /* 0x000fc400078ec0ff */
[----:B------:R-:W-:Y:S01]  /*0700*/  STS [R29+0x4400], RZ ;  /* 0x004400ff1d007388 */ /* 0x000fe20000000800 */
[----:B------:R-:W-:-:S03]  /*0710*/  LOP3.LUT R5, R5, 0xffffffe, RZ, 0xc0, !PT ;  /* 0x0ffffffe05057812 */ /* 0x000fc600078ec0ff */
[----:B------:R-:W-:Y:S01]  /*0720*/  STS [R29+0x4800], RZ ;  /* 0x004800ff1d007388 */ /* 0x000fe20000000800 */
[----:B------:R-:W-:-:S03]  /*0730*/  IADD3 R32, PT, PT, R5, R29, R32 ;  /* 0x0000001d05207210 */ /* 0x000fc60007ffe020 */
        /* <DEDUP_REMOVED lines=18> */
[----:B-1--4-:R-:W-:-:S04]  /*0860*/  SHF.R.U64 R4, R16, UR7, R17 ;  /* 0x0000000710047c19 */ /* 0x012fc80008001211 */
[----:B------:R-:W-:-:S05]  /*0870*/  LOP3.LUT R4, R4, UR4, RZ, 0xc0, !PT ;  /* 0x0000000404047c12 */ /* 0x000fca000f8ec0ff */
[----:B------:R-:W-:Y:S01]  /*0880*/  IMAD.SHL.U32 R5, R4, 0x400, RZ ;  /* 0x0000040004057824 */ /* 0x000fe200078e00ff */
[----:B------:R-:W-:-:S04]  /*0890*/  SHF.R.U32.HI R4, RZ, 0x4, R4 ;  /* 0x00000004ff047819 */ /* 0x000fc80000011604 */
[----:B------:R-:W-:Y:S02]  /*08a0*/  LOP3.LUT R34, R5, 0x7c00, RZ, 0xc0, !PT ;  /* 0x00007c0005227812 */ /* 0x000fe400078ec0ff */
[----:B------:R-:W-:-:S04]  /*08b0*/  LOP3.LUT R4, R4, 0xffffffe, RZ, 0xc0, !PT ;  /* 0x0ffffffe04047812 */ /* 0x000fc800078ec0ff */
[----:B------:R-:W-:Y:S02]  /*08c0*/  IADD3 R34, PT, PT, R4, R29, R34 ;  /* 0x0000001d04227210 */ /* 0x000fe40007ffe022 */
[----:B------:R-:W-:-:S04]  /*08d0*/  SHF.R.U64 R4, R18, UR7, R19 ;  /* 0x0000000712047c19 */ /* 0x000fc80008001213 */
[----:B------:R-:W-:Y:S01]  /*08e0*/  LOP3.LUT R4, R4, UR4, RZ, 0xc0, !PT ;  /* 0x0000000404047c12 */ /* 0x000fe2000f8ec0ff */
[----:B--2---:R-:W-:-:S05]  /*08f0*/  VIADD R6, R49, 0x1 ;  /* 0x0000000131067836 */ /* 0x004fca0000000000 */
        /* <DEDUP_REMOVED lines=9> */
[----:B------:R-:W-:-:S04]  /*0990*/  SHF.R.U32.HI R6, RZ, 0x4, R4 ;  /* 0x00000004ff067819 */ /* 0x000fc80000011604 */
[----:B------:R-:W-:Y:S01]  /*09a0*/  LOP3.LUT R6, R6, 0xffffffe, RZ, 0xc0, !PT ;  /* 0x0ffffffe06067812 */ /* 0x000fe200078ec0ff */
[----:B--2---:R-:W-:-:S05]  /*09b0*/  VIADD R5, R48, 0x1 ;  /* 0x0000000130057836 */ /* 0x004fca0000000000 */
[----:B------:R1:W-:Y:S04]  /*09c0*/  STS.U16 [R32], R5 ;  /* 0x0000000520007388 */ /* 0x0003e80000000400 */
[----:B------:R-:W2:Y:S01]  /*09d0*/  LDS.U16 R47, [R34] ;  /* 0x00000000222f7984 */ /* 0x000ea20000000400 */
[----:B-1----:R-:W-:-:S04]  /*09e0*/  SHF.L.U32 R5, R4, 0xa, RZ ;  /* 0x0000000a04057819 */ /* 0x002fc800000006ff */
        /* <DEDUP_REMOVED lines=9> */
[----:B--2---:R-:W-:-:S05]  /*0a80*/  VIADD R7, R47, 0x1 ;  /* 0x000000012f077836 */ /* 0x004fca0000000000 */
[----:B------:R-:W-:Y:S04]  /*0a90*/  STS.U16 [R34], R7 ;  /* 0x0000000722007388 */ /* 0x000fe80000000400 */
[----:B------:R-:W1:Y:S02]  /*0aa0*/  LDS.U16 R46, [R36] ;  /* 0x00000000242e7984 */ /* 0x000e640000000400 */
[----:B-1----:R-:W-:-:S05]  /*0ab0*/  VIADD R5, R46, 0x1 ;  /* 0x000000012e057836 */ /* 0x002fca0000000000 */
[----:B------:R1:W-:Y:S04]  /*0ac0*/  STS.U16 [R36], R5 ;  /* 0x0000000524007388 */ /* 0x0003e80000000400 */
[----:B------:R-:W2:Y:S01]  /*0ad0*/  LDS.U16 R45, [R37] ;  /* 0x00000000252d7984 */ /* 0x000ea20000000400 */
[----:B-1----:R-:W-:-:S04]  /*0ae0*/  SHF.R.U64 R5, R24, UR7, R25 ;  /* 0x0000000718057c19 */ /* 0x002fc80008001219 */
[----:B------:R-:W-:-:S05]  /*0af0*/  LOP3.LUT R5, R5, UR4, RZ, 0xc0, !PT ;  /* 0x0000000405057c12 */ /* 0x000fca000f8ec0ff */
[----:B------:R-:W-:Y:S01]  /*0b00*/  IMAD.SHL.U32 R6, R5, 0x400, RZ ;  /* 0x0000040005067824 */ /* 0x000fe200078e00ff */
[----:B------:R-:W-:-:S04]  /*0b10*/  SHF.R.U32.HI R5, RZ, 0x4, R5 ;  /* 0x00000004ff057819 */ /* 0x000fc80000011605 */
[----:B------:R-:W-:Y:S02]  /*0b20*/  LOP3.LUT R6, R6, 0x7c00, RZ, 0xc0, !PT ;  /* 0x00007c0006067812 */ /* 0x000fe400078ec0ff */
[----:B------:R-:W-:-:S04]  /*0b30*/  LOP3.LUT R39, R5, 0xffffffe, RZ, 0xc0, !PT ;  /* 0x0ffffffe05277812 */ /* 0x000fc800078ec0ff */
[----:B------:R-:W-:Y:S01]  /*0b40*/  IADD3 R39, PT, PT, R39, R29, R6 ;  /* 0x0000001d27277210 */ /* 0x000fe20007ffe006 */
[----:B--2---:R-:W-:-:S05]  /*0b50*/  VIADD R4, R45, 0x1 ;  /* 0x000000012d047836 */ /* 0x004fca0000000000 */
        /* <DEDUP_REMOVED lines=36> */
[----:B------:R-:W2:Y:S02]  /*0da0*/  LDS R70, [R31+0x34] ;  /* 0x000034001f467984 */ /* 0x000ea40000000800 */
[----:B---3--:R-:W-:Y:S02]  /*0db0*/  IADD3 R81, PT, PT, R81, R80, RZ ;  /* 0x0000005051517210 */ /* 0x008fe40007ffe0ff */
[----:B------:R-:W3:Y:S04]  /*0dc0*/  LDS R69, [R31+0x38] ;  /* 0x000038001f457984 */ /* 0x000ee80000000800 */
[----:B------:R-:W3:Y:S01]  /*0dd0*/  LDS R68, [R31+0x3c] ;  /* 0x00003c001f447984 */ /* 0x000ee20000000800 */
[----:B----4-:R-:W-:-:S03]  /*0de0*/  IMAD.IADD R82, R82, 0x1, R81 ;  /* 0x0000000152527824 */ /* 0x010fc600078e0251 */
        /* <DEDUP_REMOVED lines=19> */
[----:B------:R-:W-:-:S03]  /*0f20*/  IMAD.IADD R68, R68, 0x1, R69 ;  /* 0x0000000144447824 */ /* 0x000fc600078e0245 */
[----:B------:R-:W3:Y:S02]  /*0f30*/  LDS R57, [R31+0x68] ;  /* 0x000068001f397984 */ /* 0x000ee40000000800 */
[----:B----4-:R-:W-:Y:S02]  /*0f40*/  IADD3 R67, PT, PT, R67, R68, RZ ;  /* 0x0000004443437210 */ /* 0x010fe40007ffe0ff */
[----:B------:R-:W4:Y:S03]  /*0f50*/  LDS R56, [R31+0x6c] ;  /* 0x00006c001f387984 */ /* 0x000f260000000800 */
[----:B------:R-:W-:Y:S01]  /*0f60*/  IMAD.IADD R66, R66, 0x1, R67 ;  /* 0x0000000142427824 */ /* 0x000fe200078e0243 */
        /* <DEDUP_REMOVED lines=13> */
[----:B------:R-:W-:-:S04]  /*1040*/  IMAD.IADD R57, R57, 0x1, R58 ;  /* 0x0000000139397824 */ /* 0x000fc800078e023a */
[----:B----4-:R-:W-:-:S05]  /*1050*/  IMAD.IADD R56, R56, 0x1, R57 ;  /* 0x0000000138387824 */ /* 0x010fca00078e0239 */
[----:B------:R-:W-:-:S05]  /*1060*/  IADD3 R55, PT, PT, R55, R56, RZ ;  /* 0x0000003837377210 */ /* 0x000fca0007ffe0ff */
[----:B------:R-:W-:-:S04]  /*1070*/  IMAD.IADD R54, R54, 0x1, R55 ;  /* 0x0000000136367824 */ /* 0x000fc800078e0237 */
[----:B------:R-:W-:-:S04]  /*1080*/  IMAD.IADD R53, R53, 0x1, R54 ;  /* 0x0000000135357824 */ /* 0x000fc800078e0236 */
        /* <DEDUP_REMOVED lines=19> */
[C---:B0-----:R-:W-:Y:S01]  /*11c0*/  IMAD.IADD R5, R4.reuse, 0x1, R5 ;  /* 0x0000000104057824 */ /* 0x041fe200078e0205 */
[----:B------:R-:W-:Y:S02]  /*11d0*/  SEL R35, R4, R35, !P0 ;  /* 0x0000002304237207 */ /* 0x000fe40004000000 */
[----:B------:R-:W-:Y:S01]  /*11e0*/  ISETP.NE.AND P0, PT, R86, 0x2, PT ;  /* 0x000000025600780c */ /* 0x000fe20003f05270 */
[----:B------:R-:W-:-:S03]  /*11f0*/  IMAD.IADD R6, R6, 0x1, R5 ;  /* 0x0000000106067824 */ /* 0x000fc600078e0205 */
[----:B------:R-:W-:Y:S02]  /*1200*/  SEL R35, R5, R35, !P0 ;  /* 0x0000002305237207 */ /* 0x000fe40004000000 */
[----:B------:R-:W-:Y:S02]  /*1210*/  ISETP.NE.AND P0, PT, R86, 0x3, PT ;  /* 0x000000035600780c */ /* 0x000fe40003f05270 */
[----:B------:R-:W-:Y:S02]  /*1220*/  IADD3 R7, PT, PT, R7, R6, RZ ;  /* 0x0000000607077210 */ /* 0x000fe40007ffe0ff */
[----:B------:R-:W-:Y:S02]  /*1230*/  SEL R35, R6, R35, !P0 ;  /* 0x0000002306237207 */ /* 0x000fe40004000000 */
[----:B------:R-:W-:Y:S01]  /*1240*/  ISETP.NE.AND P0, PT, R86, 0x5, PT ;  /* 0x000000055600780c */ /* 0x000fe20003f05270 */
[C---:B-1----:R-:W-:Y:S01]  /*1250*/  IMAD.IADD R8, R7.reuse, 0x1, R8 ;  /* 0x0000000107087824 */ /* 0x042fe200078e0208 */
[----:B------:R-:W-:-:S02]  /*1260*/  SEL R35, R7, R35, !P1 ;  /* 0x0000002307237207 */ /* 0x000fc40004800000 */
[----:B------:R-:W-:Y:S01]  /*1270*/  ISETP.NE.AND P1, PT, R28, RZ, PT ;  /* 0x000000ff1c00720c */ /* 0x000fe20003f25270 */
[----:B------:R-:W-:Y:S01]  /*1280*/  IMAD.IADD R9, R9, 0x1, R8 ;  /* 0x0000000109097824 */ /* 0x000fe200078e0208 */
[----:B------:R-:W-:Y:S02]  /*1290*/  SEL R35, R8, R35, !P0 ;  /* 0x0000002308237207 */ /* 0x000fe40004000000 */
[----:B------:R-:W-:Y:S01]  /*12a0*/  ISETP.GT.U32.AND P0, PT, R0, 0x1f, PT ;  /* 0x0000001f0000780c */ /* 0x000fe20003f04070 */
[----:B------:R-:W-:Y:S01]  /*12b0*/  IMAD.IADD R10, R10, 0x1, R9 ;  /* 0x000000010a0a7824 */ /* 0x000fe200078e0209 */
[----:B------:R-:W-:Y:S02]  /*12c0*/  SEL R35, R9, R35, !P2 ;  /* 0x0000002309237207 */ /* 0x000fe40005000000 */
[----:B------:R-:W-:Y:S01]  /*12d0*/  ISETP.GT.U32.OR P2, PT, R0, 0x1f, P1 ;  /* 0x0000001f0000780c */ /* 0x000fe20000f44470 */
[----:B------:R-:W-:Y:S01]  /*12e0*/  IMAD.IADD R11, R11, 0x1, R10 ;  /* 0x000000010b0b7824 */ /* 0x000fe200078e020a */
[----:B------:R-:W-:-:S02]  /*12f0*/  SEL R4, R84, RZ, P1 ;  /* 0x000000ff54047207 */ /* 0x000fc40000800000 */
        /* <DEDUP_REMOVED lines=88> */
[----:B----4-:R-:W-:Y:S01]  /*1880*/  IMAD.IADD R46, R46, 0x1, R7 ;  /* 0x000000012e2e7824 */ /* 0x010fe200078e0207 */
[----:B------:R-:W-:Y:S01]  /*1890*/  IADD3 R6, PT, PT, R45, R6, RZ ;  /* 0x000000062d067210 */ /* 0x000fe20007ffe0ff */
[----:B------:R-:W-:Y:S02]  /*18a0*/  IMAD.IADD R41, R44, 0x1, R9 ;  /* 0x000000012c297824 */ /* 0x000fe400078e0209 */
[----:B------:R-:W-:-:S02]  /*18b0*/  IMAD.IADD R8, R43, 0x1, R8 ;  /* 0x000000012b087824 */ /* 0x000fc400078e0208 */
        /* <DEDUP_REMOVED lines=25> */
[----:B------:R0:W2:Y:S04]  /*1a50*/  LDS.64 R12, [R33+0x8] ;  /* 0x00000800210c7984 */ /* 0x0000a80000000a00 */
[----:B------:R0:W3:Y:S04]  /*1a60*/  LDS.64 R14, [R33+0x10] ;  /* 0x00001000210e7984 */ /* 0x0000e80000000a00 */
[----:B------:R0:W4:Y:S04]  /*1a70*/  LDS.64 R16, [R33+0x18] ;  /* 0x0000180021107984 */ /* 0x0001280000000a00 */
[----:B------:R0:W0:Y:S04]  /*1a80*/  LDS.64 R18, [R33+0x20] ;  /* 0x0000200021127984 */ /* 0x0000280000000a00 */
[----:B------:R0:W0:Y:S04]  /*1a90*/  LDS.64 R20, [R33+0x28] ;  /* 0x0000280021147984 */ /* 0x0000280000000a00 */
[----:B------:R0:W0:Y:S04]  /*1aa0*/  LDS.64 R22, [R33+0x30] ;  /* 0x0000300021167984 */ /* 0x0000280000000a00 */
[----:B------:R0:W0:Y:S04]  /*1ab0*/  LDS.64 R24, [R33+0x38] ;  /* 0x0000380021187984 */ /* 0x0000280000000a00 */
[----:B------:R0:W0:Y:S01]  /*1ac0*/  LDS.64 R26, [R33+0x40] ;  /* 0x00004000211a7984 */ /* 0x0000220000000a00 */
[----:B------:R-:W-:Y:S06]  /*1ad0*/  BAR.SYNC.DEFER_BLOCKING 0x0 ;  /* 0x0000000000007b1d */ /* 0x000fec0000010000 */
[----:B------:R-:W-:Y:S05]  /*1ae0*/  BRA `(.L_x_595) ;  /* 0xffffffe800487947 */ /* 0x000fea000383ffff */
.L_x_594:
[----:B------:R-:W-:Y:S01]  /*1af0*/  LEA R5, R50, UR4, 0x3 ;  /* 0x0000000432057c11 */ /* 0x000fe2000f8e18ff */
[----:B------:R-:W0:Y:S01]  /*1b00*/  LDCU.64 UR6, c[0x0][0x3a0] ;  /* 0x00007400ff0677ac */ /* 0x000e220008000a00 */
[----:B------:R-:W-:Y:S01]  /*1b10*/  LEA R7, R4, UR4, 0x3 ;  /* 0x0000000404077c11 */ /* 0x000fe2000f8e18ff */
[----:B------:R-:W-:Y:S01]  /*1b20*/  IMAD R33, R0, -0x40, R33 ;  /* 0xffffffc000217824 */ /* 0x000fe200078e0221 */
[----:B------:R-:W-:Y:S01]  /*1b30*/  LEA R9, R48, UR4, 0x3 ;  /* 0x0000000430097c11 */ /* 0x000fe2000f8e18ff */
[----:B------:R-:W-:Y:S01]  /*1b40*/  STS.64 [R5], R2 ;  /* 0x0000000205007388 */ /* 0x000fe20000000a00 */
[----:B------:R-:W-:Y:S02]  /*1b50*/  LEA R47, R47, UR4, 0x3 ;  /* 0x000000042f2f7c11 */ /* 0x000fe4000f8e18ff */
[----:B------:R-:W-:Y:S01]  /*1b60*/  LEA R11, R46, UR4, 0x3 ;  /* 0x000000042e0b7c11 */ /* 0x000fe2000f8e18ff */
[----:B------:R-:W-:Y:S01]  /*1b70*/  STS.64 [R7], R12 ;  /* 0x0000000c07007388 */ /* 0x000fe20000000a00 */
[----:B------:R-:W-:-:S02]  /*1b80*/  LEA R29, R6, UR4, 0x3 ;  /* 0x00000004061d7c11 */ /* 0x000fc4000f8e18ff */
[----:B------:R-:W-:Y:S01]  /*1b90*/  LEA R41, R41, UR4, 0x3 ;  /* 0x0000000429297c11 */ /* 0x000fe2000f8e18ff */
[----:B------:R-:W-:Y:S01]  /*1ba0*/  STS.64 [R9], R14 ;  /* 0x0000000e09007388 */ /* 0x000fe20000000a00 */
[----:B------:R-:W-:Y:S02]  /*1bb0*/  LEA R31, R8, UR4, 0x3 ;  /* 0x00000004081f7c11 */ /* 0x000fe4000f8e18ff */
[----:B------:R-:W-:Y:S01]  /*1bc0*/  LEA R35, R42, UR4, 0x3 ;  /* 0x000000042a237c11 */ /* 0x000fe2000f8e18ff */
[----:B------:R1:W-:Y:S01]  /*1bd0*/  STS.64 [R47], R16 ;  /* 0x000000102f007388 */ /* 0x0003e20000000a00 */
[----:B0-----:R-:W-:-:S03]  /*1be0*/  ISETP.GE.U32.AND P1, PT, R0, UR6, PT ;  /* 0x0000000600007c0c */ /* 0x001fc6000bf26070 */
[----:B------:R-:W-:Y:S01]  /*1bf0*/  STS.64 [R11], R18 ;  /* 0x000000120b007388 */ /* 0x000fe20000000a00 */
[----:B------:R-:W-:-:S03]  /*1c00*/  ISETP.GE.U32.AND.EX P1, PT, RZ, UR7, PT, P1 ;  /* 0x00000007ff007c0c */ /* 0x000fc6000bf26110 */
[----:B------:R0:W-:Y:S04]  /*1c10*/  STS.64 [R29], R20 ;  /* 0x000000141d007388 */ /* 0x0001e80000000a00 */
[----:B------:R2:W-:Y:S01]  /*1c20*/  STS.64 [R41], R22 ;  /* 0x0000001629007388 */ /* 0x0005e20000000a00 */
[----:B-1----:R-:W1:Y:S03]  /*1c30*/  LDC.64 R16, c[0x0][0x388] ;  /* 0x0000e200ff107b82 */ /* 0x002e660000000a00 */
[----:B------:R-:W-:Y:S04]  /*1c40*/  STS.64 [R31], R24 ;  /* 0x000000181f007388 */ /* 0x000fe80000000a00 */
[----:B------:R-:W-:Y:S01]  /*1c50*/  STS.64 [R35], R26 ;  /* 0x0000001a23007388 */ /* 0x000fe20000000a00 */
[----:B0-----:R-:W-:-:S02]  /*1c60*/  VIADD R20, R0, 0x100 ;  /* 0x0000010000147836 */ /* 0x001fc40000000000 */
[C---:B------:R-:W-:Y:S01]  /*1c70*/  VIADD R21, R0.reuse, 0x300 ;  /* 0x0000030000157836 */ /* 0x040fe20000000000 */
[----:B------:R-:W-:Y:S01]  /*1c80*/  BAR.SYNC.DEFER_BLOCKING 0x0 ;  /* 0x0000000000007b1d */ /* 0x000fe20000010000 */
[----:B--2---:R-:W-:Y:S02]  /*1c90*/  LOP3.LUT R22, R0, 0x400, RZ, 0xfc, !PT ;  /* 0x0000040000167812 */ /* 0x004fe400078efcff */
[----:B------:R-:W-:Y:S01]  /*1ca0*/  ISETP.GE.U32.AND P3, PT, R20, UR6, PT ;  /* 0x0000000614007c0c */ /* 0x000fe2000bf66070 */
[C---:B------:R-:W-:Y:S01]  /*1cb0*/  VIADD R20, R0.reuse, 0x200 ;  /* 0x0000020000147836 */ /* 0x040fe20000000000 */
[----:B------:R-:W-:Y:S01]  /*1cc0*/  ISETP.GE.U32.AND P0, PT, R21, UR6, PT ;  /* 0x0000000615007c0c */ /* 0x000fe2000bf06070 */
[----:B------:R-:W-:Y:S01]  /*1cd0*/  VIADD R21, R0, 0x600 ;  /* 0x0000060000157836 */ /* 0x000fe20000000000 */
[----:B------:R-:W-:Y:S02]  /*1ce0*/  ISETP.GE.U32.AND.EX P3, PT, RZ, UR7, PT, P3 ;  /* 0x00000007ff007c0c */ /* 0x000fe4000bf66130 */
[----:B------:R-:W-:Y:S01]  /*1cf0*/  ISETP.GE.U32.AND P2, PT, R20, UR6, PT ;  /* 0x0000000614007c0c */ /* 0x000fe2000bf46070 */
[----:B------:R-:W-:Y:S01]  /*1d00*/  VIADD R20, R0, 0x500 ;  /* 0x0000050000147836 */ /* 0x000fe20000000000 */
[----:B------:R-:W-:Y:S01]  /*1d10*/  ISETP.GE.U32.AND P4, PT, R22, UR6, PT ;  /* 0x0000000616007c0c */ /* 0x000fe2000bf86070 */
[C---:B------:R-:W-:Y:S01]  /*1d20*/  VIADD R22, R0.reuse, 0x700 ;  /* 0x0000070000167836 */ /* 0x040fe20000000000 */
[----:B------:R-:W-:Y:S01]  /*1d30*/  ISETP.GE.U32.AND.EX P2, PT, RZ, UR7, PT, P2 ;  /* 0x00000007ff007c0c */ /* 0x000fe2000bf46120 */
[C---:B-1----:R-:W-:Y:S01]  /*1d40*/  IMAD.WIDE.U32 R16, R0.reuse, 0x8, R16 ;  /* 0x0000000800107825 */ /* 0x042fe200078e0010 */
[----:B------:R-:W-:-:S02]  /*1d50*/  LOP3.LUT R0, R0, 0x800, RZ, 0xfc, !PT ;  /* 0x0000080000007812 */ /* 0x000fc400078efcff */
[----:B------:R-:W-:Y:S02]  /*1d60*/  ISETP.GE.U32.AND P6, PT, R20, UR6, PT ;  /* 0x0000000614007c0c */ /* 0x000fe4000bfc6070 */
[----:B------:R-:W-:Y:S02]  /*1d70*/  ISETP.GE.U32.AND P5, PT, R21, UR6, PT ;  /* 0x0000000615007c0c */ /* 0x000fe4000bfa6070 */
[----:B------:R-:W-:Y:S02]  /*1d80*/  ISETP.GE.U32.AND.EX P0, PT, RZ, UR7, PT, P0 ;  /* 0x00000007ff007c0c */ /* 0x000fe4000bf06100 */
[----:B------:R-:W-:Y:S01]  /*1d90*/  ISETP.GE.U32.AND.EX P4, PT, RZ, UR7, PT, P4 ;  /* 0x00000007ff007c0c */ /* 0x000fe2000bf86140 */
[----:B------:R-:W0:Y:S01]  /*1da0*/  LDS.64 R2, [R33+0x800] ;  /* 0x0008000021027984 */ /* 0x000e220000000a00 */
[----:B------:R-:W-:Y:S02]  /*1db0*/  ISETP.GE.U32.AND.EX P6, PT, RZ, UR7, PT, P6 ;  /* 0x00000007ff007c0c */ /* 0x000fe4000bfc6160 */
[----:B------:R-:W-:Y:S01]  /*1dc0*/  ISETP.GE.U32.AND.EX P5, PT, RZ, UR7, PT, P5 ;  /* 0x00000007ff007c0c */ /* 0x000fe2000bfa6150 */
[----:B------:R-:W1:Y:S04]  /*1dd0*/  LDS.64 R4, [R33+0x1000] ;  /* 0x0010000021047984 */ /* 0x000e680000000a00 */
[----:B------:R-:W2:Y:S04]  /*1de0*/  LDS.64 R6, [R33+0x1800] ;  /* 0x0018000021067984 */ /* 0x000ea80000000a00 */
[----:B------:R-:W3:Y:S04]  /*1df0*/  LDS.64 R8, [R33+0x2000] ;  /* 0x0020000021087984 */ /* 0x000ee80000000a00 */
[----:B------:R-:W4:Y:S04]  /*1e00*/  LDS.64 R10, [R33+0x2800] ;  /* 0x00280000210a7984 */ /* 0x000f280000000a00 */
[----:B------:R-:W5:Y:S04]  /*1e10*/  LDS.64 R12, [R33+0x3000] ;  /* 0x00300000210c7984 */ /* 0x000f680000000a00 */
[----:B------:R-:W5:Y:S04]  /*1e20*/  LDS.64 R14, [R33+0x3800] ;  /* 0x00380000210e7984 */ /* 0x000f680000000a00 */
[----:B------:R-:W5:Y:S04]  /*1e30*/  @!P1 LDS.64 R18, [R33] ;  /* 0x0000000021129984 */ /* 0x000f680000000a00 */
[----:B0-----:R0:W-:Y:S01]  /*1e40*/  @!P3 STG.E.64 desc[UR10][R16.64+0x800], R2 ;  /* 0x000800021000b986 */ /* 0x0011e2000c101b0a */
[----:B------:R-:W-:-:S03]  /*1e50*/  ISETP.GE.U32.AND P3, PT, R22, UR6, PT ;  /* 0x0000000616007c0c */ /* 0x000fc6000bf66070 */
[----:B-1----:R0:W-:Y:S01]  /*1e60*/  @!P2 STG.E.64 desc[UR10][R16.64+0x1000], R4 ;  /* 0x001000041000a986 */ /* 0x0021e2000c101b0a */
[----:B------:R-:W-:Y:S02]  /*1e70*/  ISETP.GE.U32.AND P2, PT, R0, UR6, PT ;  /* 0x0000000600007c0c */ /* 0x000fe4000bf46070 */
[----:B------:R-:W-:Y:S01]  /*1e80*/  ISETP.GE.U32.AND.EX P3, PT, RZ, UR7, PT, P3 ;  /* 0x00000007ff007c0c */ /* 0x000fe2000bf66130 */
[----:B--2---:R0:W-:Y:S01]  /*1e90*/  @!P0 STG.E.64 desc[UR10][R16.64+0x1800], R6 ;  /* 0x0018000610008986 */ /* 0x0041e2000c101b0a */
[----:B------:R-:W-:-:S03]  /*1ea0*/  ISETP.GE.U32.AND.EX P2, PT, RZ, UR7, PT, P2 ;  /* 0x00000007ff007c0c */ /* 0x000fc6000bf46120 */
[----:B---3--:R0:W-:Y:S04]  /*1eb0*/  @!P4 STG.E.64 desc[UR10][R16.64+0x2000], R8 ;  /* 0x002000081000c986 */ /* 0x0081e8000c101b0a */
[----:B----4-:R0:W-:Y:S04]  /*1ec0*/  @!P6 STG.E.64 desc[UR10][R16.64+0x2800], R10 ;  /* 0x0028000a1000e986 */ /* 0x0101e8000c101b0a */
[----:B-----5:R0:W-:Y:S04]  /*1ed0*/  @!P5 STG.E.64 desc[UR10][R16.64+0x3000], R12 ;  /* 0x0030000c1000d986 */ /* 0x0201e8000c101b0a */
[----:B------:R0:W-:Y:S04]  /*1ee0*/  @!P3 STG.E.64 desc[UR10][R16.64+0x3800], R14 ;  /* 0x0038000e1000b986 */ /* 0x0001e8000c101b0a */
[----:B------:R0:W-:Y:S01]  /*1ef0*/  @!P1 STG.E.64 desc[UR10][R16.64], R18 ;  /* 0x0000001210009986 */ /* 0x0001e2000c101b0a */
[----:B------:R-:W-:Y:S05]  /*1f00*/  @P2 EXIT ;  /* 0x000000000000294d */ /* 0x000fea0003800000 */
[----:B0-----:R-:W0:Y:S04]  /*1f10*/  LDS.64 R2, [R33+0x4000] ;  /* 0x0040000021027984 */ /* 0x001e280000000a00 */
[----:B0-----:R-:W-:Y:S01]  /*1f20*/  STG.E.64 desc[UR10][R16.64+0x4000], R2 ;  /* 0x0040000210007986 */ /* 0x001fe2000c101b0a */
[----:B------:R-:W-:Y:S05]  /*1f30*/  EXIT ;  /* 0x000000000000794d */ /* 0x000fea0003800000 */
.L_x_596:
        /* <DEDUP_REMOVED lines=12> */
.L_x_2377:


//--------------------- .text._ZN3cub18CUB_300001_SM_10006detail8for_each13static_kernelINS2_12policy_hub_t12policy_500_tEmN6thrust24THRUST_300001_SM_1000_NS8cuda_cub20__uninitialized_fill7functorINS7_10device_ptrI7double2EESC_EEEEvT0_T1_ --------------------------
	.section	.text._ZN3cub18CUB_300001_SM_10006detail8for_each13static_kernelINS2_12policy_hub_t12policy_500_tEmN6thrust24THRUST_300001_SM_1000_NS8cuda_cub20__uninitialized_fill7functorINS7_10device_ptrI7double2EESC_EEEEvT0_T1_,"ax",@progbits
	.align	128
        .global         _ZN3cub18CUB_300001_SM_10006detail8for_each13static_kernelINS2_12policy_hub_t12policy_500_tEmN6thrust24THRUST_300001_SM_1000_NS8cuda_cub20__uninitialized_fill7functorINS7_10device_ptrI7double2EESC_EEEEvT0_T1_
        .type           _ZN3cub18CUB_300001_SM_10006detail8for_each13static_kernelINS2_12policy_hub_t12policy_500_tEmN6thrust24THRUST_300001_SM_1000_NS8cuda_cub20__uninitialized_fill7functorINS7_10device_ptrI7double2EESC_EEEEvT0_T1_,@function
        .size           _ZN3cub18CUB_300001_SM_10006detail8for_each13static_kernelINS2_12policy_hub_t12policy_500_tEmN6thrust24THRUST_300001_SM_1000_NS8cuda_cub20__uninitialized_fill7functorINS7_10device_ptrI7double2EESC_EEEEvT0_T1_,(.L_x_2378 - _ZN3cub18CUB_300001_SM_10006detail8for_each13static_kernelINS2_12policy_hub_t12policy_500_tEmN6thrust24THRUST_300001_SM_1000_NS8cuda_cub20__uninitialized_fill7functorINS7_10device_ptrI7double2EESC_EEEEvT0_T1_)
        .other          _ZN3cub18CUB_300001_SM_10006detail8for_each13static_kernelINS2_12policy_hub_t12policy_500_tEmN6thrust24THRUST_300001_SM_1000_NS8cuda_cub20__uninitialized_fill7functorINS7_10device_ptrI7double2EESC_EEEEvT0_T1_,@"STO_CUDA_ENTRY STV_DEFAULT"
_ZN3cub18CUB_300001_SM_10006detail8for_each13static_kernelINS2_12policy_hub_t12policy_500_tEmN6thrust24THRUST_300001_SM_1000_NS8cuda_cub20__uninitialized_fill7functorINS7_10device_ptrI7double2EESC_EEEEvT0_T1_:
.text._ZN3cub18CUB_300001_SM_10006detail8for_each13static_kernelINS2_12policy_hub_t12policy_500_tEmN6thrust24THRUST_300001_SM_1000_NS8cuda_cub20__uninitialized_fill7functorINS7_10device_ptrI7double2EESC_EEEEvT0_T1_:
[----:B------:R-:W-:Y:S08]  /*0000*/  LDC R1, c[0x0][0x37c] ;  /* 0x0000df00ff017b82 */ /* 0x000ff00000000800 */
[----:B------:R-:W0:Y:S01]  /*0010*/  S2UR UR4, SR_CTAID.X ;  /* 0x00000000000479c3 */ /* 0x000e220000002500 */
[----:B------:R-:W1:Y:S01]  /*0020*/  LDCU.64 UR6, c[0x0][0x380] ;  /* 0x00007000ff0677ac */ /* 0x000e620008000a00 */
[----:B------:R-:W2:Y:S01]  /*0030*/  LDCU.64 UR8, c[0x0][0x358] ;  /* 0x00006b00ff0877ac */ /* 0x000ea20008000a00 */
[----:B0-----:R-:W-:-:S04]  /*0040*/  UIMAD.WIDE.U32 UR4, UR4, 0x200, URZ ;  /* 0x00000200040478a5 */ /* 0x001fc8000f8e00ff */
[----:B-1----:R-:W-:-:S04]  /*0050*/  UIADD3 UR6, UP0, UPT, -UR4, UR6, URZ ;  /* 0x0000000604067290 */ /* 0x002fc8000ff1e1ff */
[----:B------:R-:W-:Y:S02]  /*0060*/  UIADD3.X UR7, UPT, UPT, ~UR5, UR7, URZ, UP0, !UPT ;  /* 0x0000000705077290 */ /* 0x000fe400087fe5ff */
[----:B------:R-:W-:-:S04]  /*0070*/  UISETP.GE.U32.AND UP0, UPT, UR6, 0x200, UPT ;  /* 0x000002000600788c */ /* 0x000fc8000bf06070 */
[----:B------:R-:W-:-:S09]  /*0080*/  UISETP.GE.U32.AND.EX UP0, UPT, UR7, URZ, UPT, UP0 ;  /* 0x000000ff0700728c */ /* 0x000fd2000bf06100 */
[----:B--2---:R-:W-:Y:S05]  /*0090*/  BRA.U !UP0, `(.L_x_597) ;  /* 0x00000001082c7547 */ /* 0x004fea000b800000 */
[----:B------:R-:W0:Y:S01]  /*00a0*/  S2R R0, SR_TID.X ;  /* 0x0000000000007919 */ /* 0x000e220000002100 */
[----:B------:R-:W1:Y:S01]  /*00b0*/  LDCU.64 UR6, c[0x0][0x390] ;  /* 0x00007200ff0677ac */ /* 0x000e620008000a00 */
[----:B------:R-:W2:Y:S08]  /*00c0*/  LDC.64 R4, c[0x0][0x3a0] ;  /* 0x0000e800ff047b82 */ /* 0x000eb00000000a00 */
[----:B------:R-:W2:Y:S01]  /*00d0*/  LDC.64 R6, c[0x0][0x3a8] ;  /* 0x0000ea00ff067b82 */ /* 0x000ea20000000a00 */
[----:B0-----:R-:W-:-:S05]  /*00e0*/  IADD3 R0, P0, PT, R0, UR4, RZ ;  /* 0x0000000400007c10 */ /* 0x001fca000ff1e0ff */
[----:B------:R-:W-:Y:S01]  /*00f0*/  IMAD.X R3, RZ, RZ, UR5, P0 ;  /* 0x00000005ff037e24 */ /* 0x000fe200080e06ff */
[----:B-1----:R-:W-:-:S04]  /*0100*/  LEA R2, P0, R0, UR6, 0x4 ;  /* 0x0000000600027c11 */ /* 0x002fc8000f8020ff */
[----:B------:R-:W-:-:S05]  /*0110*/  LEA.HI.X R3, R0, UR7, R3, 0x4, P0 ;  /* 0x0000000700037c11 */ /* 0x000fca00080f2403 */
[----:B--2---:R-:W-:Y:S04]  /*0120*/  STG.E.128 desc[UR8][R2.64], R4 ;  /* 0x0000000402007986 */ /* 0x004fe8000c101d08 */
[----:B------:R-:W-:Y:S01]  /*0130*/  STG.E.128 desc[UR8][R2.64+0x1000], R4 ;  /* 0x0010000402007986 */ /* 0x000fe2000c101d08 */
[----:B------:R-:W-:Y:S05]  /*0140*/  EXIT ;  /* 0x000000000000794d */ /* 0x000fea0003800000 */
.L_x_597:
[----:B------:R-:W0:Y:S01]  /*0150*/  S2R R0, SR_TID.X ;  /* 0x0000000000007919 */ /* 0x000e220000002100 */
[----:B------:R-:W1:Y:S01]  /*0160*/  LDCU.64 UR10, c[0x0][0x390] ;  /* 0x00007200ff0a77ac */ /* 0x000e620008000a00 */
[----:B------:R-:W2:Y:S01]  /*0170*/  LDC.64 R4, c[0x0][0x3a0] ;  /* 0x0000e800ff047b82 */ /* 0x000ea20000000a00 */
[----:B------:R-:W-:Y:S02]  /*0180*/  IMAD.U32 R3, RZ, RZ, UR7 ;  /* 0x00000007ff037e24 */ /* 0x000fe4000f8e00ff */
[----:B------:R-:W-:-:S05]  /*0190*/  IMAD.U32 R8, RZ, RZ, UR7 ;  /* 0x00000007ff087e24 */ /* 0x000fca000f8e00ff */
[----:B------:R-:W2:Y:S01]  /*01a0*/  LDC.64 R6, c[0x0][0x3a8] ;  /* 0x0000ea00ff067b82 */ /* 0x000ea20000000a00 */
[C---:B0-----:R-:W-:Y:S01]  /*01b0*/  VIADD R2, R0.reuse, 0x100 ;  /* 0x0000010000027836 */ /* 0x041fe20000000000 */
[C---:B------:R-:W-:Y:S02]  /*01c0*/  ISETP.LT.U32.AND P0, PT, R0.reuse, UR6, PT ;  /* 0x0000000600007c0c */ /* 0x040fe4000bf01070 */
[----:B------:R-:W-:Y:S02]  /*01d0*/  IADD3 R0, P2, PT, R0, UR4, RZ ;  /* 0x0000000400007c10 */ /* 0x000fe4000ff5e0ff */
[----:B------:R-:W-:Y:S02]  /*01e0*/  ISETP.LT.U32.AND P1, PT, R2, UR6, PT ;  /* 0x0000000602007c0c */ /* 0x000fe4000bf21070 */
[----:B------:R-:W-:Y:S01]  /*01f0*/  ISETP.GT.U32.AND.EX P0, PT, R3, RZ, PT, P0 ;  /* 0x000000ff0300720c */ /* 0x000fe20003f04100 */
[----:B------:R-:W-:Y:S01]  /*0200*/  IMAD.X R3, RZ, RZ, UR5, P2 ;  /* 0x00000005ff037e24 */ /* 0x000fe200090e06ff */
[----:B------:R-:W-:-:S02]  /*0210*/  ISETP.GT.U32.AND.EX P1, PT, R8, RZ, PT, P1 ;  /* 0x000000ff0800720c */ /* 0x000fc40003f24110 */
[----:B-1----:R-:W-:-:S04]  /*0220*/  LEA R2, P2, R0, UR10, 0x4 ;  /* 0x0000000a00027c11 */ /* 0x002fc8000f8420ff */
[----:B------:R-:W-:-:S05]  /*0230*/  LEA.HI.X R3, R0, UR11, R3, 0x4, P2 ;  /* 0x0000000b00037c11 */ /* 0x000fca00090f2403 */
[----:B--2---:R0:W-:Y:S02]  /*0240*/  @P0 STG.E.128 desc[UR8][R2.64], R4 ;  /* 0x0000000402000986 */ /* 0x0041e4000c101d08 */
[----:B------:R-:W-:Y:S05]  /*0250*/  @!P1 EXIT ;  /* 0x000000000000994d */ /* 0x000fea0003800000 */
[----:B0-----:R-:W0:Y:S08]  /*0260*/  LDC.64 R4, c[0x0][0x3a0] ;  /* 0x0000e800ff047b82 */ /* 0x001e300000000a00 */
[----:B------:R-:W0:Y:S02]  /*0270*/  LDC.64 R6, c[0x0][0x3a8] ;  /* 0x0000ea00ff067b82 */ /* 0x000e240000000a00 */
[----:B0-----:R-:W-:Y:S01]  /*0280*/  STG.E.128 desc[UR8][R2.64+0x1000], R4 ;  /* 0x0010000402007986 */ /* 0x001fe2000c101d08 */
[----:B------:R-:W-:Y:S05]  /*0290*/  EXIT ;  /* 0x000000000000794d */ /* 0x000fea0003800000 */
.L_x_598:
        /* <DEDUP_REMOVED lines=14> */
.L_x_2378:


//--------------------- .text._ZN3cub18CUB_300001_SM_10006detail8for_each13static_kernelINS2_12policy_hub_t12policy_500_tEmN6thrust24THRUST_300001_SM_1000_NS8cuda_cub20__uninitialized_fill7functorINS7_10device_ptrIiEEiEEEEvT0_T1_ --------------------------
	.section	.text._ZN3cub18CUB_300001_SM_10006detail8for_each13static_kernelINS2_12policy_hub_t12policy_500_tEmN6thrust24THRUST_300001_SM_1000_NS8cuda_cub20__uninitialized_fill7functorINS7_10device_ptrIiEEiEEEEvT0_T1_,"ax",@progbits
	.align	128
        .global         _ZN3cub18CUB_300001_SM_10006detail8for_each13static_kernelINS2_12policy_hub_t12policy_500_tEmN6thrust24THRUST_300001_SM_1000_NS8cuda_cub20__uninitialized_fill7functorINS7_10device_ptrIiEEiEEEEvT0_T1_
        .type           _ZN3cub18CUB_300001_SM_10006detail8for_each13static_kernelINS2_12policy_hub_t12policy_500_tEmN6thrust24THRUST_300001_SM_1000_NS8cuda_cub20__uninitialized_fill7functorINS7_10device_ptrIiEEiEEEEvT0_T1_,@function
        .size           _ZN3cub18CUB_300001_SM_10006detail8for_each13static_kernelINS2_12policy_hub_t12policy_500_tEmN6thrust24THRUST_300001_SM_1000_NS8cuda_cub20__uninitialized_fill7functorINS7_10device_ptrIiEEiEEEEvT0_T1_,(.L_x_2379 - _ZN3cub18CUB_300001_SM_10006detail8for_each13static_kernelINS2_12policy_hub_t12policy_500_tEmN6thrust24THRUST_300001_SM_1000_NS8cuda_cub20__uninitialized_fill7functorINS7_10device_ptrIiEEiEEEEvT0_T1_)
        .other          _ZN3cub18CUB_300001_SM_10006detail8for_each13static_kernelINS2_12policy_hub_t12policy_500_tEmN6thrust24THRUST_300001_SM_1000_NS8cuda_cub20__uninitialized_fill7functorINS7_10device_ptrIiEEiEEEEvT0_T1_,@"STO_CUDA_ENTRY STV_DEFAULT"
_ZN3cub18CUB_300001_SM_10006detail8for_each13static_kernelINS2_12policy_hub_t12policy_500_tEmN6thrust24THRUST_300001_SM_1000_NS8cuda_cub20__uninitialized_fill7functorINS7_10device_ptrIiEEiEEEEvT0_T1_:
.text._ZN3cub18CUB_300001_SM_10006detail8for_each13static_kernelINS2_12policy_hub_t12policy_500_tEmN6thrust24THRUST_300001_SM_1000_NS8cuda_cub20__uninitialized_fill7functorINS7_10device_ptrIiEEiEEEEvT0_T1_:
        /* <DEDUP_REMOVED lines=12> */
[----:B------:R-:W2:Y:S01]  /*00c0*/  LDC R5, c[0x0][0x390] ;  /* 0x0000e400ff057b82 */ /* 0x000ea20000000800 */
[----:B0-----:R-:W-:-:S05]  /*00d0*/  IADD3 R0, P0, PT, R0, UR4, RZ ;  /* 0x0000000400007c10 */ /* 0x001fca000ff1e0ff */
[----:B------:R-:W-:Y:S01]  /*00e0*/  IMAD.X R3, RZ, RZ, UR5, P0 ;  /* 0x00000005ff037e24 */ /* 0x000fe200080e06ff */
[----:B-1----:R-:W-:-:S04]  /*00f0*/  LEA R2, P0, R0, UR6, 0x2 ;  /* 0x0000000600027c11 */ /* 0x002fc8000f8010ff */
[----:B------:R-:W-:-:S05]  /*0100*/  LEA.HI.X R3, R0, UR7, R3, 0x2, P0 ;  /* 0x0000000700037c11 */ /* 0x000fca00080f1403 */
[----:B--2---:R-:W-:Y:S04]  /*0110*/  STG.E desc[UR8][R2.64], R5 ;  /* 0x0000000502007986 */ /* 0x004fe8000c101908 */
[----:B------:R-:W-:Y:S01]  /*0120*/  STG.E desc[UR8][R2.64+0x400], R5 ;  /* 0x0004000502007986 */ /* 0x000fe2000c101908 */
[----:B------:R-:W-:Y:S05]  /*0130*/  EXIT ;  /* 0x000000000000794d */ /* 0x000fea0003800000 */
.L_x_599:
[----:B------:R-:W0:Y:S01]  /*0140*/  S2R R0, SR_TID.X ;  /* 0x0000000000007919 */ /* 0x000e220000002100 */
[----:B------:R-:W-:Y:S01]  /*0150*/  IMAD.U32 R2, RZ, RZ, UR7 ;  /* 0x00000007ff027e24 */ /* 0x000fe2000f8e00ff */
[----:B------:R-:W1:Y:S01]  /*0160*/  LDCU.64 UR10, c[0x0][0x388] ;  /* 0x00007100ff0a77ac */ /* 0x000e620008000a00 */
[----:B------:R-:W-:Y:S01]  /*0170*/  IMAD.U32 R4, RZ, RZ, UR7 ;  /* 0x00000007ff047e24 */ /* 0x000fe2000f8e00ff */
[----:B0-----:R-:W-:-:S04]  /*0180*/  ISETP.LT.U32.AND P0, PT, R0, UR6, PT ;  /* 0x0000000600007c0c */ /* 0x001fc8000bf01070 */
[----:B------:R-:W-:Y:S01]  /*0190*/  ISETP.GT.U32.AND.EX P0, PT, R2, RZ, PT, P0 ;  /* 0x000000ff0200720c */ /* 0x000fe20003f04100 */
[C---:B------:R-:W-:Y:S01]  /*01a0*/  VIADD R2, R0.reuse, 0x100 ;  /* 0x0000010000027836 */ /* 0x040fe20000000000 */
[----:B------:R-:W-:-:S04]  /*01b0*/  IADD3 R0, P2, PT, R0, UR4, RZ ;  /* 0x0000000400007c10 */ /* 0x000fc8000ff5e0ff */
[----:B------:R-:W-:Y:S01]  /*01c0*/  ISETP.LT.U32.AND P1, PT, R2, UR6, PT ;  /* 0x0000000602007c0c */ /* 0x000fe2000bf21070 */
[----:B------:R-:W-:Y:S01]  /*01d0*/  IMAD.X R3, RZ, RZ, UR5, P2 ;  /* 0x00000005ff037e24 */ /* 0x000fe200090e06ff */
[----:B-1----:R-:W-:Y:S02]  /*01e0*/  LEA R2, P2, R0, UR10, 0x2 ;  /* 0x0000000a00027c11 */ /* 0x002fe4000f8410ff */
[----:B------:R-:W-:Y:S02]  /*01f0*/  ISETP.GT.U32.AND.EX P1, PT, R4, RZ, PT, P1 ;  /* 0x000000ff0400720c */ /* 0x000fe40003f24110 */
[----:B------:R-:W-:Y:S01]  /*0200*/  LEA.HI.X R3, R0, UR11, R3, 0x2, P2 ;  /* 0x0000000b00037c11 */ /* 0x000fe200090f1403 */
[----:B------:R-:W0:Y:S04]  /*0210*/  @P0 LDC R5, c[0x0][0x390] ;  /* 0x0000e400ff050b82 */ /* 0x000e280000000800 */
[----:B0-----:R0:W-:Y:S06]  /*0220*/  @P0 STG.E desc[UR8][R2.64], R5 ;  /* 0x0000000502000986 */ /* 0x0011ec000c101908 */
[----:B------:R-:W-:Y:S05]  /*0230*/  @!P1 EXIT ;  /* 0x000000000000994d */ /* 0x000fea0003800000 */
[----:B0-----:R-:W0:Y:S02]  /*0240*/  LDC R5, c[0x0][0x390] ;  /* 0x0000e400ff057b82 */ /* 0x001e240000000800 */
[----:B0-----:R-:W-:Y:S01]  /*0250*/  STG.E desc[UR8][R2.64+0x400], R5 ;  /* 0x0004000502007986 */ /* 0x001fe2000c101908 */
[----:B------:R-:W-:Y:S05]  /*0260*/  EXIT ;  /* 0x000000000000794d */ /* 0x000fea0003800000 */
.L_x_600:
        /* <DEDUP_REMOVED lines=9> */
.L_x_2379:


//--------------------- .text._ZN3cub18CUB_300001_SM_10006detail8for_each13static_kernelINS2_12policy_hub_t12policy_500_tEmN6thrust24THRUST_300001_SM_1000_NS8cuda_cub20__uninitialized_fill7functorINS7_10device_ptrImEEmEEEEvT0_T1_ --------------------------
	.section	.text._ZN3cub18CUB_300001_SM_10006detail8for_each13static_kernelINS2_12policy_hub_t12policy_500_tEmN6thrust24THRUST_300001_SM_1000_NS8cuda_cub20__uninitialized_fill7functorINS7_10device_ptrImEEmEEEEvT0_T1_,"ax",@progbits
	.align	128
        .global         _ZN3cub18CUB_300001_SM_10006detail8for_each13static_kernelINS2_12policy_hub_t12policy_500_tEmN6thrust24THRUST_300001_SM_1000_NS8cuda_cub20__uninitialized_fill7functorINS7_10device_ptrImEEmEEEEvT0_T1_
        .type           _ZN3cub18CUB_300001_SM_10006detail8for_each13static_kernelINS2_12policy_hub_t12policy_500_tEmN6thrust24THRUST_300001_SM_1000_NS8cuda_cub20__uninitialized_fill7functorINS7_10device_ptrImEEmEEEEvT0_T1_,@function
        .size           _ZN3cub18CUB_300001_SM_10006detail8for_each13static_kernelINS2_12policy_hub_t12policy_500_tEmN6thrust24THRUST_300001_SM_1000_NS8cuda_cub20__uninitialized_fill7functorINS7_10device_ptrImEEmEEEEvT0_T1_,(.L_x_2380 - _ZN3cub18CUB_300001_SM_10006detail8for_each13static_kernelINS2_12policy_hub_t12policy_500_tEmN6thrust24THRUST_300001_SM_1000_NS8cuda_cub20__uninitialized_fill7functorINS7_10device_ptrImEEmEEEEvT0_T1_)
        .other          _ZN3cub18CUB_300001_SM_10006detail8for_each13static_kernelINS2_12policy_hub_t12policy_500_tEmN6thrust24THRUST_300001_SM_1000_NS8cuda_cub20__uninitialized_fill7functorINS7_10device_ptrImEEmEEEEvT0_T1_,@"STO_CUDA_ENTRY STV_DEFAULT"
_ZN3cub18CUB_300001_SM_10006detail8for_each13static_kernelINS2_12policy_hub_t12policy_500_tEmN6thrust24THRUST_300001_SM_1000_NS8cuda_cub20__uninitialized_fill7functorINS7_10device_ptrImEEmEEEEvT0_T1_:
.text._ZN3cub18CUB_300001_SM_10006detail8for_each13static_kernelINS2_12policy_hub_t12policy_500_tEmN6thrust24THRUST_300001_SM_1000_NS8cuda_cub20__uninitialized_fill7functorINS7_10device_ptrImEEmEEEEvT0_T1_:
        /* <DEDUP_REMOVED lines=12> */
[----:B------:R-:W2:Y:S01]  /*00c0*/  LDC.64 R4, c[0x0][0x390] ;  /* 0x0000e400ff047b82 */ /* 0x000ea20000000a00 */
[----:B0-----:R-:W-:-:S05]  /*00d0*/  IADD3 R0, P0, PT, R0, UR4, RZ ;  /* 0x0000000400007c10 */ /* 0x001fca000ff1e0ff */
[----:B------:R-:W-:Y:S01]  /*00e0*/  IMAD.X R3, RZ, RZ, UR5, P0 ;  /* 0x00000005ff037e24 */ /* 0x000fe200080e06ff */
[----:B-1----:R-:W-:-:S04]  /*00f0*/  LEA R2, P0, R0, UR6, 0x3 ;  /* 0x0000000600027c11 */ /* 0x002fc8000f8018ff */
[----:B------:R-:W-:-:S05]  /*0100*/  LEA.HI.X R3, R0, UR7, R3, 0x3, P0 ;  /* 0x0000000700037c11 */ /* 0x000fca00080f1c03 */
[----:B--2---:R-:W-:Y:S04]  /*0110*/  STG.E.64 desc[UR8][R2.64], R4 ;  /* 0x0000000402007986 */ /* 0x004fe8000c101b08 */
[----:B------:R-:W-:Y:S01]  /*0120*/  STG.E.64 desc[UR8][R2.64+0x800], R4 ;  /* 0x0008000402007986 */ /* 0x000fe2000c101b08 */
[----:B------:R-:W-:Y:S05]  /*0130*/  EXIT ;  /* 0x000000000000794d */ /* 0x000fea0003800000 */
.L_x_601:
        /* <DEDUP_REMOVED lines=13> */
[----:B------:R-:W0:Y:S04]  /*0210*/  @P0 LDC.64 R4, c[0x0][0x390] ;  /* 0x0000e400ff040b82 */ /* 0x000e280000000a00 */
[----:B0-----:R0:W-:Y:S06]  /*0220*/  @P0 STG.E.64 desc[UR8][R2.64], R4 ;  /* 0x0000000402000986 */ /* 0x0011ec000c101b08 */
[----:B------:R-:W-:Y:S05]  /*0230*/  @!P1 EXIT ;  /* 0x000000000000994d */ /* 0x000fea0003800000 */
[----:B0-----:R-:W0:Y:S02]  /*0240*/  LDC.64 R4, c[0x0][0x390] ;  /* 0x0000e400ff047b82 */ /* 0x001e240000000a00 */
[----:B0-----:R-:W-:Y:S01]  /*0250*/  STG.E.64 desc[UR8][R2.64+0x800], R4 ;  /* 0x0008000402007986 */ /* 0x001fe2000c101b08 */
[----:B------:R-:W-:Y:S05]  /*0260*/  EXIT ;  /* 0x000000000000794d */ /* 0x000fea0003800000 */
.L_x_602:
        /* <DEDUP_REMOVED lines=9> */
.L_x_2380:


//--------------------- .text._ZN3cub18CUB_300001_SM_10006detail11EmptyKernelIvEEvv --------------------------
	.section	.text._ZN3cub18CUB_300001_SM_10006detail11EmptyKernelIvEEvv,"ax",@progbits
	.align	128
        .global         _ZN3cub18CUB_300001_SM_10006detail11EmptyKernelIvEEvv
        .type           _ZN3cub18CUB_300001_SM_10006detail11EmptyKernelIvEEvv,@function
        .size           _ZN3cub18CUB_300001_SM_10006detail11EmptyKernelIvEEvv,(.L_x_2381 - _ZN3cub18CUB_300001_SM_10006detail11EmptyKernelIvEEvv)
        .other          _ZN3cub18CUB_300001_SM_10006detail11EmptyKernelIvEEvv,@"STO_CUDA_ENTRY STV_DEFAULT"
_ZN3cub18CUB_300001_SM_10006detail11EmptyKernelIvEEvv:
.text._ZN3cub18CUB_300001_SM_10006detail11EmptyKernelIvEEvv:
[----:B------:R-:W-:Y:S01]  /*0000*/  LDC R1, c[0x0][0x37c] ;  /* 0x0000df00ff017b82 */ /* 0x000fe20000000800 */
[----:B------:R-:W-:Y:S05]  /*0010*/  EXIT ;  /* 0x000000000000794d */ /* 0x000fea0003800000 */
.L_x_603:
        /* <DEDUP_REMOVED lines=14> */
.L_x_2381:


//--------------------- .text._ZN6thrust24THRUST_300001_SM_1000_NS8cuda_cub4core6detail13_kernel_agentINS1_15__reduce_by_key16ReduceByKeyAgentINS0_6detail15normal_iteratorINS0_10device_ptrImEEEENS9_I7double2EESB_NS8_ISD_EEN4cuda3std3__48equal_toImEEN12Trajectories19cuDoubleComplex_addEPllEEJSB_SD_SB_SE_SM_N3cub18CUB_300001_SM_100024ReduceByKeyScanTileStateISC_lLb0EEESJ_SL_llEEEvDpT0_ --------------------------
	.section	.text._ZN6thrust24THRUST_300001_SM_1000_NS8cuda_cub4core6detail13_kernel_agentINS1_15__reduce_by_key16ReduceByKeyAgentINS0_6detail15normal_iteratorINS0_10device_ptrImEEEENS9_I7double2EESB_NS8_ISD_EEN4cuda3std3__48equal_toImEEN12Trajectories19cuDoubleComplex_addEPllEEJSB_SD_SB_SE_SM_N3cub18CUB_300001_SM_100024ReduceByKeyScanTileStateISC_lLb0EEESJ_SL_llEEEvDpT0_,"ax",@progbits
	.align	128
        .global         _ZN6thrust24THRUST_300001_SM_1000_NS8cuda_cub4core6detail13_kernel_agentINS1_15__reduce_by_key16ReduceByKeyAgentINS0_6detail15normal_iteratorINS0_10device_ptrImEEEENS9_I7double2EESB_NS8_ISD_EEN4cuda3std3__48equal_toImEEN12Trajectories19cuDoubleComplex_addEPllEEJSB_SD_SB_SE_SM_N3cub18CUB_300001_SM_100024ReduceByKeyScanTileStateISC_lLb0EEESJ_SL_llEEEvDpT0_
        .type           _ZN6thrust24THRUST_300001_SM_1000_NS8cuda_cub4core6detail13_kernel_agentINS1_15__reduce_by_key16ReduceByKeyAgentINS0_6detail15normal_iteratorINS0_10device_ptrImEEEENS9_I7double2EESB_NS8_ISD_EEN4cuda3std3__48equal_toImEEN12Trajectories19cuDoubleComplex_addEPllEEJSB_SD_SB_SE_SM_N3cub18CUB_300001_SM_100024ReduceByKeyScanTileStateISC_lLb0EEESJ_SL_llEEEvDpT0_,@function
        .size           _ZN6thrust24THRUST_300001_SM_1000_NS8cuda_cub4core6detail13_kernel_agentINS1_15__reduce_by_key16ReduceByKeyAgentINS0_6detail15normal_iteratorINS0_10device_ptrImEEEENS9_I7double2EESB_NS8_ISD_EEN4cuda3std3__48equal_toImEEN12Trajectories19cuDoubleComplex_addEPllEEJSB_SD_SB_SE_SM_N3cub18CUB_300001_SM_100024ReduceByKeyScanTileStateISC_lLb0EEESJ_SL_llEEEvDpT0_,(.L_x_2382 - _ZN6thrust24THRUST_300001_SM_1000_NS8cuda_cub4core6detail13_kernel_agentINS1_15__reduce_by_key16ReduceByKeyAgentINS0_6detail15normal_iteratorINS0_10device_ptrImEEEENS9_I7double2EESB_NS8_ISD_EEN4cuda3std3__48equal_toImEEN12Trajectories19cuDoubleComplex_addEPllEEJSB_SD_SB_SE_SM_N3cub18CUB_300001_SM_100024ReduceByKeyScanTileStateISC_lLb0EEESJ_SL_llEEEvDpT0_)
        .other          _ZN6thrust24THRUST_300001_SM_1000_NS8cuda_cub4core6detail13_kernel_agentINS1_15__reduce_by_key16ReduceByKeyAgentINS0_6detail15normal_iteratorINS0_10device_ptrImEEEENS9_I7double2EESB_NS8_ISD_EEN4cuda3std3__48equal_toImEEN12Trajectories19cuDoubleComplex_addEPllEEJSB_SD_SB_SE_SM_N3cub18CUB_300001_SM_100024ReduceByKeyScanTileStateISC_lLb0EEESJ_SL_llEEEvDpT0_,@"STO_CUDA_ENTRY STV_DEFAULT"
_ZN6thrust24THRUST_300001_SM_1000_NS8cuda_cub4core6detail13_kernel_agentINS1_15__reduce_by_key16ReduceByKeyAgentINS0_6detail15normal_iteratorINS0_10device_ptrImEEEENS9_I7double2EESB_NS8_ISD_EEN4cuda3std3__48equal_toImEEN12Trajectories19cuDoubleComplex_addEPllEEJSB_SD_SB_SE_SM_N3cub18CUB_300001_SM_100024ReduceByKeyScanTileStateISC_lLb0EEESJ_SL_llEEEvDpT0_:
.text._ZN6thrust24THRUST_300001_SM_1000_NS8cuda_cub4core6detail13_kernel_agentINS1_15__reduce_by_key16ReduceByKeyAgentINS0_6detail15normal_iteratorINS0_10device_ptrImEEEENS9_I7double2EESB_NS8_ISD_EEN4cuda3std3__48equal_toImEEN12Trajectories19cuDoubleComplex_addEPllEEJSB_SD_SB_SE_SM_N3cub18CUB_300001_SM_100024ReduceByKeyScanTileStateISC_lLb0EEESJ_SL_llEEEvDpT0_:
[----:B------:R-:W-:Y:S01]  /*0000*/  LDC R1, c[0x0][0x37c] ;  /* 0x0000df00ff017b82 */ /* 0x000fe20000000800 */
[----:B------:R-:W0:Y:S01]  /*0010*/  S2R R0, SR_CTAID.X ;  /* 0x0000000000007919 */ /* 0x000e220000002500 */
[----:B------:R-:W1:Y:S01]  /*0020*/  LDCU.64 UR4, c[0x0][0x3c8] ;  /* 0x00007900ff0477ac */ /* 0x000e620008000a00 */
[----:B------:R-:W2:Y:S01]  /*0030*/  LDCU.64 UR8, c[0x0][0x358] ;  /* 0x00006b00ff0877ac */ /* 0x000ea20008000a00 */
[----:B0-----:R-:W-:-:S03]  /*0040*/  IMAD.WIDE.U32 R2, R0, 0x300, RZ ;  /* 0x0000030000027825 */ /* 0x001fc600078e00ff */
[----:B-1----:R-:W-:-:S04]  /*0050*/  IADD3 R28, P1, PT, -R2, UR4, RZ ;  /* 0x00000004021c7c10 */ /* 0x002fc8000ff3e1ff */
[----:B------:R-:W-:Y:S02]  /*0060*/  ISETP.GE.U32.AND P0, PT, R28, 0x301, PT ;  /* 0x000003011c00780c */ /* 0x000fe40003f06070 */
[----:B------:R-:W-:-:S04]  /*0070*/  IADD3.X R7, PT, PT, ~R3, UR5, RZ, P1, !PT ;  /* 0x0000000503077c10 */ /* 0x000fc80008ffe5ff */
[----:B------:R-:W-:-:S13]  /*0080*/  ISETP.GE.AND.EX P0, PT, R7, RZ, PT, P0 ;  /* 0x000000ff0700720c */ /* 0x000fda0003f06300 */
[----:B--2---:R-:W-:Y:S05]  /*0090*/  @!P0 BRA `(.L_x_604) ;  /* 0x0000006400188947 */ /* 0x004fea0003800000 */
[----:B------:R-:W-:-:S13]  /*00a0*/  ISETP.NE.AND P0, PT, R0, RZ, PT ;  /* 0x000000ff0000720c */ /* 0x000fda0003f05270 */
[----:B------:R-:W-:Y:S05]  /*00b0*/  @P0 BRA `(.L_x_605) ;  /* 0x0000002000500947 */ /* 0x000fea0003800000 */
[----:B------:R-:W0:Y:S01]  /*00c0*/  S2R R0, SR_TID.X ;  /* 0x0000000000007919 */ /* 0x000e220000002100 */
[----:B------:R-:W1:Y:S01]  /*00d0*/  LDCU.64 UR4, c[0x0][0x380] ;  /* 0x00007000ff0477ac */ /* 0x000e620008000a00 */
[----:B------:R-:W2:Y:S01]  /*00e0*/  LDCU.64 UR6, c[0x0][0x388] ;  /* 0x00007100ff0677ac */ /* 0x000ea20008000a00 */
[C---:B0-----:R-:W-:Y:S02]  /*00f0*/  LOP3.LUT R4, R0.reuse, 0x1f, RZ, 0xc0, !PT ;  /* 0x0000001f00047812 */ /* 0x041fe400078ec0ff */
[----:B------:R-:W-:-:S05]  /*0100*/  LOP3.LUT R5, R0, 0x3e0, RZ, 0xc0, !PT ;  /* 0x000003e000057812 */ /* 0x000fca00078ec0ff */
[----:B------:R-:W-:-:S05]  /*0110*/  IMAD R5, R5, 0x3, R4 ;  /* 0x0000000305057824 */ /* 0x000fca00078e0204 */
[----:B------:R-:W-:-:S05]  /*0120*/  IADD3 R13, P0, PT, R2, R5, RZ ;  /* 0x00000005020d7210 */ /* 0x000fca0007f1e0ff */
[----:B------:R-:W-:Y:S01]  /*0130*/  IMAD.X R14, RZ, RZ, R3, P0 ;  /* 0x000000ffff0e7224 */ /* 0x000fe200000e0603 */
[----:B-1----:R-:W-:-:S04]  /*0140*/  LEA R4, P0, R13, UR4, 0x3 ;  /* 0x000000040d047c11 */ /* 0x002fc8000f8018ff */
[----:B------:R-:W-:-:S05]  /*0150*/  LEA.HI.X R5, R13, UR5, R14, 0x3, P0 ;  /* 0x000000050d057c11 */ /* 0x000fca00080f1c0e */
[----:B------:R-:W3:Y:S04]  /*0160*/  LDG.E.64.CONSTANT R6, desc[UR8][R4.64] ;  /* 0x0000000804067981 */ /* 0x000ee8000c1e9b00 */
[----:B------:R-:W4:Y:S04]  /*0170*/  LDG.E.64.CONSTANT R8, desc[UR8][R4.64+0x100] ;  /* 0x0001000804087981 */ /* 0x000f28000c1e9b00 */
[----:B------:R0:W5:Y:S01]  /*0180*/  LDG.E.64.CONSTANT R10, desc[UR8][R4.64+0x200] ;  /* 0x00020008040a7981 */ /* 0x000162000c1e9b00 */
[----:B--2---:R-:W-:-:S04]  /*0190*/  LEA R12, P0, R13, UR6, 0x4 ;  /* 0x000000060d0c7c11 */ /* 0x004fc8000f8020ff */
[----:B------:R-:W-:-:S05]  /*01a0*/  LEA.HI.X R13, R13, UR7, R14, 0x4, P0 ;  /* 0x000000070d0d7c11 */ /* 0x000fca00080f240e */
[----:B------:R-:W2:Y:S04]  /*01b0*/  LDG.E.128.CONSTANT R16, desc[UR8][R12.64] ;  /* 0x000000080c107981 */ /* 0x000ea8000c1e9d00 */
[----:B------:R-:W2:Y:S04]  /*01c0*/  LDG.E.128.CONSTANT R20, desc[UR8][R12.64+0x200] ;  /* 0x000200080c147981 */ /* 0x000ea8000c1e9d00 */
[----:B------:R-:W2:Y:S01]  /*01d0*/  LDG.E.128.CONSTANT R24, desc[UR8][R12.64+0x400] ;  /* 0x000400080c187981 */ /* 0x000ea2000c1e9d00 */
[----:B------:R-:W1:Y:S01]  /*01e0*/  S2UR UR5, SR_CgaCtaId ;  /* 0x00000000000579c3 */ /* 0x000e620000008800 */
[----:B------:R-:W-:Y:S01]  /*01f0*/  SHF.R.U32.HI R47, RZ, 0x5, R0 ;  /* 0x00000005ff2f7819 */ /* 0x000fe20000011600 */
[----:B------:R-:W-:Y:S01]  /*0200*/  UMOV UR4, 0x400 ;  /* 0x0000040000047882 */ /* 0x000fe20000000000 */
[----:B------:R-:W0:Y:S01]  /*0210*/  S2R R36, SR_LANEID ;  /* 0x0000000000247919 */ /* 0x000e220000000000 */
[----:B------:R-:W-:Y:S01]  /*0220*/  ISETP.NE.AND P3, PT, R0, RZ, PT ;  /* 0x000000ff0000720c */ /* 0x000fe20003f65270 */
[----:B------:R-:W-:Y:S01]  /*0230*/  BSSY.RECONVERGENT B0, `(.L_x_606) ;  /* 0x000013f000007945 */ /* 0x000fe20003800200 */
[----:B-1----:R-:W-:-:S03]  /*0240*/  ULEA UR5, UR5, UR4, 0x18 ;  /* 0x0000000405057291 */ /* 0x002fc6000f8ec0ff */
[----:B------:R-:W-:-:S03]  /*0250*/  UMOV UR4, URZ ;  /* 0x000000ff00047c82 */ /* 0x000fc60008000000 */
[----:B------:R-:W-:Y:S01]  /*0260*/  LEA R39, R0, UR5, 0x3 ;  /* 0x0000000500277c11 */ /* 0x000fe2000f8e18ff */
[----:B0-----:R-:W-:-:S04]  /*0270*/  IMAD R5, R47, 0x60, R36 ;  /* 0x000000602f057824 */ /* 0x001fc800078e0224 */
[----:B------:R-:W-:Y:S01]  /*0280*/  IMAD R4, R36, 0x2, R5 ;  /* 0x0000000224047824 */ /* 0x000fe200078e0205 */
[----:B------:R-:W-:-:S05]  /*0290*/  LEA R15, R5, UR5, 0x3 ;  /* 0x00000005050f7c11 */ /* 0x000fca000f8e18ff */
[--C-:B------:R-:W-:Y:S02]  /*02a0*/  IMAD R35, R36, 0x10, R15.reuse ;  /* 0x0000001024237824 */ /* 0x100fe400078e020f */
[----:B------:R-:W-:Y:S02]  /*02b0*/  IMAD R37, R5, 0x8, R15 ;  /* 0x0000000805257824 */ /* 0x000fe400078e020f */
[----:B------:R-:W-:Y:S01]  /*02c0*/  IMAD R38, R4, 0x8, R35 ;  /* 0x0000000804267824 */ /* 0x000fe200078e0223 */
[----:B---3--:R-:W-:Y:S04]  /*02d0*/  STS.64 [R15], R6 ;  /* 0x000000060f007388 */ /* 0x008fe80000000a00 */
[----:B----4-:R-:W-:Y:S04]  /*02e0*/  STS.64 [R15+0x100], R8 ;  /* 0x000100080f007388 */ /* 0x010fe80000000a00 */
[----:B-----5:R-:W-:Y:S01]  /*02f0*/  STS.64 [R15+0x200], R10 ;  /* 0x0002000a0f007388 */ /* 0x020fe20000000a00 */
[----:B------:R-:W-:-:S03]  /*0300*/  NOP ;  /* 0x0000000000007918 */ /* 0x000fc60000000000 */
[----:B------:R-:W-:Y:S04]  /*0310*/  LDS.64 R32, [R35] ;  /* 0x0000000023207984 */ /* 0x000fe80000000a00 */
[----:B------:R-:W0:Y:S04]  /*0320*/  LDS.64 R30, [R35+0x8] ;  /* 0x00000800231e7984 */ /* 0x000e280000000a00 */
[----:B------:R-:W1:Y:S01]  /*0330*/  LDS.64 R28, [R35+0x10] ;  /* 0x00001000231c7984 */ /* 0x000e620000000a00 */
[----:B------:R-:W-:Y:S06]  /*0340*/  BAR.SYNC.DEFER_BLOCKING 0x0 ;  /* 0x0000000000007b1d */ /* 0x000fec0000010000 */
[----:B--2---:R-:W-:Y:S04]  /*0350*/  STS.128 [R37], R16 ;  /* 0x0000001025007388 */ /* 0x004fe80000000c00 */
[----:B------:R-:W-:Y:S04]  /*0360*/  STS.128 [R37+0x200], R20 ;  /* 0x0002001425007388 */ /* 0x000fe80000000c00 */
[----:B------:R2:W-:Y:S01]  /*0370*/  STS.128 [R37+0x400], R24 ;  /* 0x0004001825007388 */ /* 0x0005e20000000c00 */
[----:B------:R-:W-:-:S03]  /*0380*/  NOP ;  /* 0x0000000000007918 */ /* 0x000fc60000000000 */
[----:B------:R-:W-:Y:S01]  /*0390*/  LDS.128 R4, [R38] ;  /* 0x0000000026047984 */ /* 0x000fe20000000c00 */
[----:B0-----:R-:W-:Y:S02]  /*03a0*/  ISETP.NE.U32.AND P0, PT, R32, R30, PT ;  /* 0x0000001e2000720c */ /* 0x001fe40003f05070 */
[----:B-1----:R-:W-:Y:S01]  /*03b0*/  ISETP.NE.U32.AND P2, PT, R30, R28, PT ;  /* 0x0000001c1e00720c */ /* 0x002fe20003f45070 */
[----:B------:R-:W0:Y:S01]  /*03c0*/  LDS.128 R8, [R38+0x10] ;  /* 0x0000100026087984 */ /* 0x000e220000000c00 */
[----:B------:R-:W-:Y:S02]  /*03d0*/  ISETP.NE.AND.EX P0, PT, R33, R31, PT, P0 ;  /* 0x0000001f2100720c */ /* 0x000fe40003f05300 */
[----:B------:R-:W-:Y:S01]  /*03e0*/  ISETP.NE.AND.EX P2, PT, R31, R29, PT, P2 ;  /* 0x0000001d1f00720c */ /* 0x000fe20003f45320 */
[----:B------:R1:W3:Y:S01]  /*03f0*/  LDS.128 R12, [R38+0x20] ;  /* 0x00002000260c7984 */ /* 0x0002e20000000c00 */
[----:B--2---:R-:W-:Y:S01]  /*0400*/  IMAD.MOV.U32 R37, RZ, RZ, RZ ;  /* 0x000000ffff257224 */ /* 0x004fe200078e00ff */
[----:B------:R-:W-:Y:S01]  /*0410*/  BAR.SYNC.DEFER_BLOCKING 0x0 ;  /* 0x0000000000007b1d */ /* 0x000fe20000010000 */
[----:B-1----:R-:W-:-:S05]  /*0420*/  SEL R38, RZ, 0x1, !P0 ;  /* 0x00000001ff267807 */ /* 0x002fca0004000000 */
[----:B------:R-:W-:Y:S02]  /*0430*/  STS.64 [R39+0x9b0], R28 ;  /* 0x0009b01c27007388 */ /* 0x000fe40000000a00 */
[----:B------:R-:W-:Y:S06]  /*0440*/  BAR.SYNC.DEFER_BLOCKING 0x0 ;  /* 0x0000000000007b1d */ /* 0x000fec0000010000 */
[----:B0-----:R-:W-:Y:S02]  /*0450*/  DADD R34, R8, R4 ;  /* 0x0000000008227229 */ /* 0x001fe40000000004 */
[----:B------:R-:W-:-:S08]  /*0460*/  DADD R16, R10, R6 ;  /* 0x000000000a107229 */ /* 0x000fd00000000006 */
[----:B------:R-:W-:Y:S02]  /*0470*/  FSEL R18, R8, R34, P0 ;  /* 0x0000002208127208 */ /* 0x000fe40000000000 */
[----:B------:R-:W-:Y:S02]  /*0480*/  FSEL R19, R9, R35, P0 ;  /* 0x0000002309137208 */ /* 0x000fe40000000000 */
[----:B------:R-:W-:Y:S02]  /*0490*/  FSEL R20, R10, R16, P0 ;  /* 0x000000100a147208 */ /* 0x000fe40000000000 */
[----:B------:R-:W-:Y:S01]  /*04a0*/  FSEL R21, R11, R17, P0 ;  /* 0x000000110b157208 */ /* 0x000fe20000000000 */
[----:B------:R-:W0:Y:S01]  /*04b0*/  @P3 LDS.64 R2, [R39+0x9a8] ;  /* 0x0009a80027023984 */ /* 0x000e220000000a00 */
[----:B---3--:R-:W-:Y:S01]  /*04c0*/  DADD R16, R12, R18 ;  /* 0x000000000c107229 */ /* 0x008fe20000000012 */
[----:B------:R-:W-:-:S03]  /*04d0*/  SEL R35, RZ, 0x1, !P2 ;  /* 0x00000001ff237807 */ /* 0x000fc60005000000 */
[----:B------:R-:W-:-:S06]  /*04e0*/  DADD R18, R14, R20 ;  /* 0x000000000e127229 */ /* 0x000fcc0000000014 */
[----:B------:R-:W-:Y:S02]  /*04f0*/  FSEL R46, R12, R16, P2 ;  /* 0x000000100c2e7208 */ /* 0x000fe40001000000 */
[----:B------:R-:W-:Y:S02]  /*0500*/  FSEL R51, R13, R17, P2 ;  /* 0x000000110d337208 */ /* 0x000fe40001000000 */
[----:B------:R-:W-:Y:S01]  /*0510*/  FSEL R12, R14, R18, P2 ;  /* 0x000000120e0c7208 */ /* 0x000fe20001000000 */
[----:B------:R-:W-:Y:S01]  /*0520*/  SHFL.UP PT, R16, R46, 0x1, RZ ;  /* 0x042000002e107989 */ /* 0x000fe200000e00ff */
[----:B------:R-:W-:Y:S01]  /*0530*/  FSEL R13, R15, R19, P2 ;  /* 0x000000130f0d7208 */ /* 0x000fe20001000000 */
[----:B------:R-:W-:Y:S01]  /*0540*/  IMAD.MOV.U32 R50, RZ, RZ, R46 ;  /* 0x000000ffff327224 */ /* 0x000fe200078e002e */
[----:B------:R-:W-:Y:S01]  /*0550*/  ISETP.GE.AND P2, PT, R36, 0x1, PT ;  /* 0x000000012400780c */ /* 0x000fe20003f46270 */
[----:B------:R-:W1:Y:S04]  /*0560*/  SHFL.UP PT, R17, R51, 0x1, RZ ;  /* 0x0420000033117989 */ /* 0x000e6800000e00ff */
[----:B------:R-:W-:Y:S04]  /*0570*/  SHFL.UP PT, R14, R12, 0x1, RZ ;  /* 0x042000000c0e7989 */ /* 0x000fe800000e00ff */
[----:B------:R-:W2:Y:S01]  /*0580*/  SHFL.UP PT, R15, R13, 0x1, RZ ;  /* 0x042000000d0f7989 */ /* 0x000ea200000e00ff */
[----:B0-----:R-:W-:-:S04]  /*0590*/  @P3 ISETP.NE.U32.AND P1, PT, R2, R32, PT ;  /* 0x000000200200320c */ /* 0x001fc80003f25070 */
[----:B------:R-:W-:Y:S01]  /*05a0*/  @P3 ISETP.NE.AND.EX P1, PT, R3, R33, PT, P1 ;  /* 0x000000210300320c */ /* 0x000fe20003f25310 */
[----:B-1----:R-:W-:-:S03]  /*05b0*/  DADD R16, R16, R50 ;  /* 0x0000000010107229 */ /* 0x002fc60000000032 */
[----:B------:R-:W-:-:S04]  /*05c0*/  @P3 SEL R37, RZ, 0x1, !P1 ;  /* 0x00000001ff253807 */ /* 0x000fc80004800000 */
[----:B------:R-:W-:Y:S01]  /*05d0*/  IADD3 R35, P4, P5, R35, R37, R38 ;  /* 0x0000002523237210 */ /* 0x000fe20007d9e026 */
[----:B--2---:R-:W-:-:S03]  /*05e0*/  DADD R14, R14, R12 ;  /* 0x000000000e0e7229 */ /* 0x004fc6000000000c */
[----:B------:R-:W-:Y:S01]  /*05f0*/  IADD3.X R20, PT, PT, RZ, UR4, RZ, P4, P5 ;  /* 0x00000004ff147c10 */ /* 0x000fe2000a7ea4ff */
[----:B------:R-:W0:Y:S01]  /*0600*/  SHFL.UP PT, R18, R35, 0x1, RZ ;  /* 0x0420000023127989 */ /* 0x000e2200000e00ff */
[----:B------:R-:W-:-:S03]  /*0610*/  ISETP.NE.U32.AND P1, PT, R35, RZ, PT ;  /* 0x000000ff2300720c */ /* 0x000fc60003f25070 */
[----:B------:R-:W1:Y:S01]  /*0620*/  SHFL.UP PT, R19, R20, 0x1, RZ ;  /* 0x0420000014137989 */ /* 0x000e6200000e00ff */
[----:B------:R-:W-:-:S04]  /*0630*/  ISETP.NE.AND.EX P1, PT, R20, RZ, PT, P1 ;  /* 0x000000ff1400720c */ /* 0x000fc80003f25310 */
[----:B------:R-:W-:Y:S02]  /*0640*/  @P2 FSEL R46, R16, R46, !P1 ;  /* 0x0000002e102e2208 */ /* 0x000fe40004800000 */
[----:B------:R-:W-:Y:S02]  /*0650*/  @P2 FSEL R51, R17, R51, !P1 ;  /* 0x0000003311332208 */ /* 0x000fe40004800000 */
[----:B------:R-:W-:Y:S01]  /*0660*/  @P2 FSEL R12, R14, R12, !P1 ;  /* 0x0000000c0e0c2208 */ /* 0x000fe20004800000 */
[----:B------:R-:W-:Y:S01]  /*0670*/  IMAD.MOV.U32 R50, RZ, RZ, R46 ;  /* 0x000000ffff327224 */ /* 0x000fe200078e002e */
[----:B------:R-:W-:Y:S01]  /*0680*/  @P2 FSEL R13, R15, R13, !P1 ;  /* 0x0000000d0f0d2208 */ /* 0x000fe20004800000 */
[----:B------:R-:W-:Y:S04]  /*0690*/  SHFL.UP PT, R14, R46, 0x2, RZ ;  /* 0x044000002e0e7989 */ /* 0x000fe800000e00ff */
[----:B------:R-:W2:Y:S04]  /*06a0*/  SHFL.UP PT, R15, R51, 0x2, RZ ;  /* 0x04400000330f7989 */ /* 0x000ea800000e00ff */
[----:B------:R-:W-:Y:S01]  /*06b0*/  SHFL.UP PT, R16, R12, 0x2, RZ ;  /* 0x044000000c107989 */ /* 0x000fe200000e00ff */
[----:B0-----:R-:W-:-:S03]  /*06c0*/  SEL R18, R18, RZ, P2 ;  /* 0x000000ff12127207 */ /* 0x001fc60001000000 */
[----:B------:R-:W0:Y:S01]  /*06d0*/  SHFL.UP PT, R17, R13, 0x2, RZ ;  /* 0x044000000d117989 */ /* 0x000e2200000e00ff */
[----:B------:R-:W-:Y:S02]  /*06e0*/  IADD3 R35, P1, PT, R18, R35, RZ ;  /* 0x0000002312237210 */ /* 0x000fe40007f3e0ff */
[----:B-1----:R-:W-:Y:S02]  /*06f0*/  SEL R19, R19, RZ, P2 ;  /* 0x000000ff13137207 */ /* 0x002fe40001000000 */
[----:B------:R-:W-:Y:S01]  /*0700*/  ISETP.GE.AND P2, PT, R36, 0x2, PT ;  /* 0x000000022400780c */ /* 0x000fe20003f46270 */
[----:B------:R-:W1:Y:S02]  /*0710*/  SHFL.UP PT, R18, R35, 0x2, RZ ;  /* 0x0440000023127989 */ /* 0x000e6400000e00ff */
[----:B------:R-:W-:Y:S01]  /*0720*/  IMAD.X R20, R19, 0x1, R20, P1 ;  /* 0x0000000113147824 */ /* 0x000fe200008e0614 */
[----:B------:R-:W-:-:S04]  /*0730*/  ISETP.NE.U32.AND P1, PT, R35, RZ, PT ;  /* 0x000000ff2300720c */ /* 0x000fc80003f25070 */
[----:B------:R-:W3:Y:S01]  /*0740*/  SHFL.UP PT, R19, R20, 0x2, RZ ;  /* 0x0440000014137989 */ /* 0x000ee200000e00ff */
[----:B------:R-:W-:Y:S01]  /*0750*/  ISETP.NE.AND.EX P1, PT, R20, RZ, PT, P1 ;  /* 0x000000ff1400720c */ /* 0x000fe20003f25310 */
[----:B--2---:R-:W-:Y:S02]  /*0760*/  DADD R14, R14, R50 ;  /* 0x000000000e0e7229 */ /* 0x004fe40000000032 */
[----:B0-----:R-:W-:-:S08]  /*0770*/  DADD R16, R16, R12 ;  /* 0x0000000010107229 */ /* 0x001fd0000000000c */
[----:B------:R-:W-:Y:S02]  /*0780*/  @P2 FSEL R46, R14, R46, !P1 ;  /* 0x0000002e0e2e2208 */ /* 0x000fe40004800000 */
[----:B------:R-:W-:Y:S02]  /*0790*/  @P2 FSEL R51, R15, R51, !P1 ;  /* 0x000000330f332208 */ /* 0x000fe40004800000 */
[----:B-1----:R-:W-:Y:S01]  /*07a0*/  SEL R18, R18, RZ, P2 ;  /* 0x000000ff12127207 */ /* 0x002fe20001000000 */
[----:B------:R-:W-:Y:S01]  /*07b0*/  SHFL.UP PT, R14, R46, 0x4, RZ ;  /* 0x048000002e0e7989 */ /* 0x000fe200000e00ff */
[----:B------:R-:W-:Y:S01]  /*07c0*/  IMAD.MOV.U32 R50, RZ, RZ, R46 ;  /* 0x000000ffff327224 */ /* 0x000fe200078e002e */
[----:B------:R-:W-:Y:S02]  /*07d0*/  @P2 FSEL R12, R16, R12, !P1 ;  /* 0x0000000c100c2208 */ /* 0x000fe40004800000 */
[----:B------:R-:W0:Y:S01]  /*07e0*/  SHFL.UP PT, R15, R51, 0x4, RZ ;  /* 0x04800000330f7989 */ /* 0x000e2200000e00ff */
[----:B------:R-:W-:-:S02]  /*07f0*/  @P2 FSEL R13, R17, R13, !P1 ;  /* 0x0000000d110d2208 */ /* 0x000fc40004800000 */
[----:B------:R-:W-:Y:S01]  /*0800*/  IADD3 R35, P1, PT, R18, R35, RZ ;  /* 0x0000002312237210 */ /* 0x000fe20007f3e0ff */
[----:B------:R-:W-:Y:S01]  /*0810*/  SHFL.UP PT, R16, R12, 0x4, RZ ;  /* 0x048000000c107989 */ /* 0x000fe200000e00ff */
[----:B---3--:R-:W-:Y:S02]  /*0820*/  SEL R19, R19, RZ, P2 ;  /* 0x000000ff13137207 */ /* 0x008fe40001000000 */
[----:B------:R-:W-:Y:S01]  /*0830*/  ISETP.GE.AND P2, PT, R36, 0x4, PT ;  /* 0x000000042400780c */ /* 0x000fe20003f46270 */
[----:B------:R-:W1:Y:S02]  /*0840*/  SHFL.UP PT, R17, R13, 0x4, RZ ;  /* 0x048000000d117989 */ /* 0x000e6400000e00ff */
[----:B------:R-:W-:Y:S01]  /*0850*/  IMAD.X R20, R19, 0x1, R20, P1 ;  /* 0x0000000113147824 */ /* 0x000fe200008e0614 */
[----:B------:R-:W-:Y:S01]  /*0860*/  ISETP.NE.U32.AND P1, PT, R35, RZ, PT ;  /* 0x000000ff2300720c */ /* 0x000fe20003f25070 */
[----:B------:R-:W2:Y:S03]  /*0870*/  SHFL.UP PT, R18, R35, 0x4, RZ ;  /* 0x0480000023127989 */ /* 0x000ea600000e00ff */
[----:B------:R-:W-:Y:S01]  /*0880*/  ISETP.NE.AND.EX P1, PT, R20, RZ, PT, P1 ;  /* 0x000000ff1400720c */ /* 0x000fe20003f25310 */
[----:B------:R-:W3:Y:S01]  /*0890*/  SHFL.UP PT, R19, R20, 0x4, RZ ;  /* 0x0480000014137989 */ /* 0x000ee200000e00ff */
[----:B0-----:R-:W-:-:S02]  /*08a0*/  DADD R14, R14, R50 ;  /* 0x000000000e0e7229 */ /* 0x001fc40000000032 */
[----:B-1----:R-:W-:-:S08]  /*08b0*/  DADD R16, R16, R12 ;  /* 0x0000000010107229 */ /* 0x002fd0000000000c */
[----:B------:R-:W-:Y:S02]  /*08c0*/  @P2 FSEL R46, R14, R46, !P1 ;  /* 0x0000002e0e2e2208 */ /* 0x000fe40004800000 */
[----:B------:R-:W-:Y:S02]  /*08d0*/  @P2 FSEL R51, R15, R51, !P1 ;  /* 0x000000330f332208 */ /* 0x000fe40004800000 */
[----:B--2---:R-:W-:Y:S01]  /*08e0*/  SEL R18, R18, RZ, P2 ;  /* 0x000000ff12127207 */ /* 0x004fe20001000000 */
[----:B------:R-:W-:Y:S01]  /*08f0*/  SHFL.UP PT, R14, R46, 0x8, RZ ;  /* 0x050000002e0e7989 */ /* 0x000fe200000e00ff */
[----:B---3--:R-:W-:Y:S01]  /*0900*/  SEL R19, R19, RZ, P2 ;  /* 0x000000ff13137207 */ /* 0x008fe20001000000 */
[----:B------:R-:W-:Y:S01]  /*0910*/  IMAD.MOV.U32 R50, RZ, RZ, R46 ;  /* 0x000000ffff327224 */ /* 0x000fe200078e002e */
[----:B------:R-:W-:Y:S01]  /*0920*/  @P2 FSEL R12, R16, R12, !P1 ;  /* 0x0000000c100c2208 */ /* 0x000fe20004800000 */
[----:B------:R-:W0:Y:S01]  /*0930*/  SHFL.UP PT, R15, R51, 0x8, RZ ;  /* 0x05000000330f7989 */ /* 0x000e2200000e00ff */
[----:B------:R-:W-:-:S02]  /*0940*/  @P2 FSEL R13, R17, R13, !P1 ;  /* 0x0000000d110d2208 */ /* 0x000fc40004800000 */
[----:B------:R-:W-:Y:S01]  /*0950*/  IADD3 R35, P1, PT, R18, R35, RZ ;  /* 0x0000002312237210 */ /* 0x000fe20007f3e0ff */
[----:B------:R-:W-:Y:S01]  /*0960*/  SHFL.UP PT, R16, R12, 0x8, RZ ;  /* 0x050000000c107989 */ /* 0x000fe200000e00ff */
[----:B------:R-:W-:-:S03]  /*0970*/  ISETP.GE.AND P2, PT, R36, 0x8, PT ;  /* 0x000000082400780c */ /* 0x000fc60003f46270 */
[----:B------:R-:W1:Y:S01]  /*0980*/  SHFL.UP PT, R17, R13, 0x8, RZ ;  /* 0x050000000d117989 */ /* 0x000e6200000e00ff */
[----:B------:R-:W-:Y:S01]  /*0990*/  IMAD.X R20, R19, 0x1, R20, P1 ;  /* 0x0000000113147824 */ /* 0x000fe200008e0614 */
[----:B------:R-:W-:Y:S02]  /*09a0*/  ISETP.NE.U32.AND P1, PT, R35, RZ, PT ;  /* 0x000000ff2300720c */ /* 0x000fe40003f25070 */
[----:B------:R-:W2:Y:S02]  /*09b0*/  SHFL.UP PT, R18, R35, 0x8, RZ ;  /* 0x0500000023127989 */ /* 0x000ea400000e00ff */
[----:B------:R-:W-:Y:S02]  /*09c0*/  ISETP.NE.AND.EX P1, PT, R20, RZ, PT, P1 ;  /* 0x000000ff1400720c */ /* 0x000fe40003f25310 */
[----:B------:R-:W3:Y:S01]  /*09d0*/  SHFL.UP PT, R19, R20, 0x8, RZ ;  /* 0x0500000014137989 */ /* 0x000ee200000e00ff */
[----:B0-----:R-:W-:Y:S02]  /*09e0*/  DADD R14, R14, R50 ;  /* 0x000000000e0e7229 */ /* 0x001fe40000000032 */
[----:B-1----:R-:W-:-:S08]  /*09f0*/  DADD R16, R16, R12 ;  /* 0x0000000010107229 */ /* 0x002fd0000000000c */
[----:B------:R-:W-:Y:S02]  /*0a00*/  @P2 FSEL R46, R14, R46, !P1 ;  /* 0x0000002e0e2e2208 */ /* 0x000fe40004800000 */
[----:B------:R-:W-:Y:S02]  /*0a10*/  @P2 FSEL R51, R15, R51, !P1 ;  /* 0x000000330f332208 */ /* 0x000fe40004800000 */
[----:B--2---:R-:W-:Y:S01]  /*0a20*/  SEL R18, R18, RZ, P2 ;  /* 0x000000ff12127207 */ /* 0x004fe20001000000 */
[----:B------:R-:W-:Y:S01]  /*0a30*/  SHFL.UP PT, R14, R46, 0x10, RZ ;  /* 0x060000002e0e7989 */ /* 0x000fe200000e00ff */
[----:B---3--:R-:W-:Y:S01]  /*0a40*/  SEL R19, R19, RZ, P2 ;  /* 0x000000ff13137207 */ /* 0x008fe20001000000 */
[----:B------:R-:W-:Y:S01]  /*0a50*/  IMAD.MOV.U32 R50, RZ, RZ, R46 ;  /* 0x000000ffff327224 */ /* 0x000fe200078e002e */
[----:B------:R-:W-:Y:S01]  /*0a60*/  IADD3 R35, P4, PT, R18, R35, RZ ;  /* 0x0000002312237210 */ /* 0x000fe20007f9e0ff */
[----:B------:R-:W0:Y:S01]  /*0a70*/  SHFL.UP PT, R15, R51, 0x10, RZ ;  /* 0x06000000330f7989 */ /* 0x000e2200000e00ff */
[----:B------:R-:W-:-:S02]  /*0a80*/  @P2 FSEL R12, R16, R12, !P1 ;  /* 0x0000000c100c2208 */ /* 0x000fc40004800000 */
[----:B------:R-:W-:Y:S01]  /*0a90*/  @P2 FSEL R13, R17, R13, !P1 ;  /* 0x0000000d110d2208 */ /* 0x000fe20004800000 */
[----:B------:R-:W-:Y:S01]  /*0aa0*/  IMAD.X R20, R19, 0x1, R20, P4 ;  /* 0x0000000113147824 */ /* 0x000fe200020e0614 */
[----:B------:R-:W1:Y:S01]  /*0ab0*/  SHFL.UP PT, R18, R35, 0x10, RZ ;  /* 0x0600000023127989 */ /* 0x000e6200000e00ff */
[C---:B------:R-:W-:Y:S02]  /*0ac0*/  ISETP.GE.AND P2, PT, R36.reuse, 0x10, PT ;  /* 0x000000102400780c */ /* 0x040fe40003f46270 */
[----:B------:R-:W-:Y:S01]  /*0ad0*/  ISETP.NE.AND P4, PT, R36, 0x1f, PT ;  /* 0x0000001f2400780c */ /* 0x000fe20003f85270 */
[----:B------:R-:W-:Y:S01]  /*0ae0*/  SHFL.UP PT, R16, R12, 0x10, RZ ;  /* 0x060000000c107989 */ /* 0x000fe200000e00ff */
[----:B------:R-:W-:-:S03]  /*0af0*/  ISETP.NE.U32.AND P1, PT, R35, RZ, PT ;  /* 0x000000ff2300720c */ /* 0x000fc60003f25070 */
[----:B------:R-:W2:Y:S01]  /*0b00*/  SHFL.UP PT, R17, R13, 0x10, RZ ;  /* 0x060000000d117989 */ /* 0x000ea200000e00ff */
[----:B------:R-:W-:-:S03]  /*0b10*/  ISETP.NE.AND.EX P1, PT, R20, RZ, PT, P1 ;  /* 0x000000ff1400720c */ /* 0x000fc60003f25310 */
[----:B------:R-:W3:Y:S04]  /*0b20*/  SHFL.UP PT, R19, R20, 0x10, RZ ;  /* 0x0600000014137989 */ /* 0x000ee800000e00ff */
[----:B------:R-:W-:Y:S01]  /*0b30*/  @!P4 LEA R43, R47, UR5, 0x5 ;  /* 0x000000052f2bcc11 */ /* 0x000fe2000f8e28ff */
[----:B0-----:R-:W-:-:S04]  /*0b40*/  DADD R14, R14, R50 ;  /* 0x000000000e0e7229 */ /* 0x001fc80000000032 */
[----:B------:R-:W-:Y:S01]  /*0b50*/  @!P4 STS.64 [R43+0x8], RZ ;  /* 0x000008ff2b00c388 */ /* 0x000fe20000000a00 */
[----:B-1----:R-:W-:-:S04]  /*0b60*/  SEL R18, R18, RZ, P2 ;  /* 0x000000ff12127207 */ /* 0x002fc80001000000 */
[----:B------:R-:W-:Y:S02]  /*0b70*/  IADD3 R34, P5, PT, R18, R35, RZ ;  /* 0x0000002312227210 */ /* 0x000fe40007fbe0ff */
[----:B------:R-:W-:Y:S01]  /*0b80*/  FSEL R59, R14, R46, !P1 ;  /* 0x0000002e0e3b7208 */ /* 0x000fe20004800000 */
[----:B--2---:R-:W-:Y:S01]  /*0b90*/  DADD R16, R16, R12 ;  /* 0x0000000010107229 */ /* 0x004fe2000000000c */
[----:B------:R-:W-:-:S03]  /*0ba0*/  FSEL R50, R15, R51, !P1 ;  /* 0x000000330f327208 */ /* 0x000fc60004800000 */
[----:B------:R-:W-:Y:S01]  /*0bb0*/  @!P4 IMAD.MOV.U32 R52, RZ, RZ, R59 ;  /* 0x000000ffff34c224 */ /* 0x000fe200078e003b */
[----:B---3--:R-:W-:Y:S01]  /*0bc0*/  SEL R19, R19, RZ, P2 ;  /* 0x000000ff13137207 */ /* 0x008fe20001000000 */
[----:B------:R-:W-:-:S04]  /*0bd0*/  @!P4 IMAD.MOV.U32 R53, RZ, RZ, R50 ;  /* 0x000000ffff35c224 */ /* 0x000fc800078e0032 */
[----:B------:R-:W-:Y:S01]  /*0be0*/  IMAD.X R35, R19, 0x1, R20, P5 ;  /* 0x0000000113237824 */ /* 0x000fe200028e0614 */
[----:B------:R-:W-:Y:S02]  /*0bf0*/  FSEL R54, R16, R12, !P1 ;  /* 0x0000000c10367208 */ /* 0x000fe40004800000 */
[----:B------:R-:W-:Y:S02]  /*0c00*/  FSEL R55, R17, R13, !P1 ;  /* 0x0000000d11377208 */ /* 0x000fe40004800000 */
[----:B------:R-:W-:Y:S01]  /*0c10*/  @!P4 STS.64 [R43], R34 ;  /* 0x000000222b00c388 */ /* 0x000fe20000000a00 */
[----:B------:R-:W-:Y:S02]  /*0c20*/  FSEL R39, R12, R54, !P2 ;  /* 0x000000360c277208 */ /* 0x000fe40005000000 */
[----:B------:R-:W-:Y:S01]  /*0c30*/  FSEL R42, R13, R55, !P2 ;  /* 0x000000370d2a7208 */ /* 0x000fe20005000000 */
[----:B------:R0:W-:Y:S01]  /*0c40*/  @!P4 STS.128 [R43+0x10], R52 ;  /* 0x000010342b00c388 */ /* 0x0001e20000000c00 */
[----:B------:R-:W-:Y:S01]  /*0c50*/  BAR.SYNC.DEFER_BLOCKING 0x0 ;  /* 0x0000000000007b1d */ /* 0x000fe20000010000 */
[----:B------:R-:W-:-:S05]  /*0c60*/  ISETP.NE.AND P4, PT, R47, 0x2, PT ;  /* 0x000000022f00780c */ /* 0x000fca0003f85270 */
[----:B------:R-:W-:Y:S01]  /*0c70*/  SHFL.UP PT, R39, R39, 0x1, RZ ;  /* 0x0420000027277989 */ /* 0x000fe200000e00ff */
[----:B0-----:R-:W-:-:S03]  /*0c80*/  FSEL R43, R46, R59, !P2 ;  /* 0x0000003b2e2b7208 */ /* 0x001fc60005000000 */
[----:B------:R-:W-:Y:S01]  /*0c90*/  SHFL.UP PT, R42, R42, 0x1, RZ ;  /* 0x042000002a2a7989 */ /* 0x000fe200000e00ff */
[----:B------:R-:W-:-:S03]  /*0ca0*/  FSEL R46, R51, R50, !P2 ;  /* 0x00000032332e7208 */ /* 0x000fc60005000000 */
[----:B------:R-:W-:Y:S04]  /*0cb0*/  SHFL.UP PT, R34, R34, 0x1, RZ ;  /* 0x0420000022227989 */ /* 0x000fe800000e00ff */
[----:B------:R-:W-:Y:S04]  /*0cc0*/  SHFL.UP PT, R46, R46, 0x1, RZ ;  /* 0x042000002e2e7989 */ /* 0x000fe800000e00ff */
[----:B------:R-:W-:Y:S04]  /*0cd0*/  LDS.128 R20, [UR5+0x10] ;  /* 0x00001005ff147984 */ /* 0x000fe80008000c00 */
[----:B------:R-:W0:Y:S04]  /*0ce0*/  LDS.128 R16, [UR5+0x30] ;  /* 0x00003005ff107984 */ /* 0x000e280008000c00 */
[----:B------:R-:W1:Y:S04]  /*0cf0*/  LDS.64 R56, [UR5+0x20] ;  /* 0x00002005ff387984 */ /* 0x000e680008000a00 */
[----:B------:R-:W2:Y:S04]  /*0d00*/  LDS.64 R40, [UR5] ;  /* 0x00000005ff287984 */ /* 0x000ea80008000a00 */
[----:B------:R-:W3:Y:S04]  /*0d10*/  LDS.128 R24, [UR5+0x50] ;  /* 0x00005005ff187984 */ /* 0x000ee80008000c00 */
[----:B------:R-:W4:Y:S04]  /*0d20*/  LDS.64 R48, [UR5+0x40] ;  /* 0x00004005ff307984 */ /* 0x000f280008000a00 */
[----:B------:R-:W5:Y:S04]  /*0d30*/  LDS.128 R12, [UR5+0x70] ;  /* 0x00007005ff0c7984 */ /* 0x000f680008000c00 */
[----:B------:R-:W5:Y:S04]  /*0d40*/  LDS.64 R44, [UR5+0x60] ;  /* 0x00006005ff2c7984 */ /* 0x000f680008000a00 */
[----:B------:R-:W-:Y:S04]  /*0d50*/  SHFL.UP PT, R43, R43, 0x1, RZ ;  /* 0x042000002b2b7989 */ /* 0x000fe800000e00ff */
[----:B------:R-:W-:Y:S01]  /*0d60*/  SHFL.UP PT, R35, R35, 0x1, RZ ;  /* 0x0420000023237989 */ /* 0x000fe200000e00ff */
[----:B0-----:R-:W-:-:S02]  /*0d70*/  DADD R54, R22, R18 ;  /* 0x0000000016367229 */ /* 0x001fc40000000012 */
[----:B------:R-:W-:Y:S01]  /*0d80*/  DADD R52, R20, R16 ;  /* 0x0000000014347229 */ /* 0x000fe20000000010 */
[----:B-1----:R-:W-:Y:S02]  /*0d90*/  ISETP.NE.U32.AND P1, PT, R56, RZ, PT ;  /* 0x000000ff3800720c */ /* 0x002fe40003f25070 */
[----:B--2---:R-:W-:Y:S02]  /*0da0*/  IADD3 R61, P5, PT, R40, R56, RZ ;  /* 0x00000038283d7210 */ /* 0x004fe40007fbe0ff */
[----:B------:R-:W-:Y:S02]  /*0db0*/  ISETP.NE.AND.EX P1, PT, R57, RZ, PT, P1 ;  /* 0x000000ff3900720c */ /* 0x000fe40003f25310 */
[----:B------:R-:W-:Y:S01]  /*0dc0*/  SEL R50, R61, R40, !P4 ;  /* 0x000000283d327207 */ /* 0x000fe20006000000 */
[----:B------:R-:W-:Y:S01]  /*0dd0*/  IMAD.X R59, R41, 0x1, R57, P5 ;  /* 0x00000001293b7824 */ /* 0x000fe200028e0639 */
[----:B------:R-:W-:Y:S02]  /*0de0*/  FSEL R54, R54, R18, !P1 ;  /* 0x0000001236367208 */ /* 0x000fe40004800000 */
[----:B------:R-:W-:-:S02]  /*0df0*/  FSEL R55, R55, R19, !P1 ;  /* 0x0000001337377208 */ /* 0x000fc40004800000 */
[----:B------:R-:W-:Y:S02]  /*0e00*/  FSEL R52, R52, R16, !P1 ;  /* 0x0000001034347208 */ /* 0x000fe40004800000 */
[----:B------:R-:W-:Y:S02]  /*0e10*/  FSEL R53, R53, R17, !P1 ;  /* 0x0000001135357208 */ /* 0x000fe40004800000 */
[----:B------:R-:W-:Y:S01]  /*0e20*/  LDS.128 R16, [UR5+0x90] ;  /* 0x00009005ff107984 */ /* 0x000fe20008000c00 */
[----:B------:R-:W-:Y:S02]  /*0e30*/  SEL R51, R59, R41, !P4 ;  /* 0x000000293b337207 */ /* 0x000fe40006000000 */
[----:B------:R-:W-:Y:S01]  /*0e40*/  FSEL R63, R54, R22, !P4 ;  /* 0x00000016363f7208 */ /* 0x000fe20006000000 */
[----:B------:R-:W0:Y:S01]  /*0e50*/  LDS.64 R40, [UR5+0x80] ;  /* 0x00008005ff287984 */ /* 0x000e220008000a00 */
[----:B------:R-:W-:Y:S01]  /*0e60*/  FSEL R69, R55, R23, !P4 ;  /* 0x0000001737457208 */ /* 0x000fe20006000000 */
[----:B---3--:R-:W-:Y:S01]  /*0e70*/  DADD R22, R24, R52 ;  /* 0x0000000018167229 */ /* 0x008fe20000000034 */
[C---:B----4-:R-:W-:Y:S01]  /*0e80*/  ISETP.NE.U32.AND P1, PT, R48.reuse, RZ, PT ;  /* 0x000000ff3000720c */ /* 0x050fe20003f25070 */
[----:B------:R-:W-:Y:S01]  /*0e90*/  DADD R54, R26, R54 ;  /* 0x000000001a367229 */ /* 0x000fe20000000036 */
[----:B------:R-:W-:-:S02]  /*0ea0*/  IADD3 R57, P2, PT, R48, R61, RZ ;  /* 0x0000003d30397210 */ /* 0x000fc40007f5e0ff */
[C---:B------:R-:W-:Y:S02]  /*0eb0*/  ISETP.NE.AND.EX P1, PT, R49.reuse, RZ, PT, P1 ;  /* 0x000000ff3100720c */ /* 0x040fe40003f25310 */
[----:B------:R-:W-:Y:S01]  /*0ec0*/  FSEL R61, R52, R20, !P4 ;  /* 0x00000014343d7208 */ /* 0x000fe20006000000 */
[----:B------:R-:W-:Y:S01]  /*0ed0*/  IMAD.X R65, R49, 0x1, R59, P2 ;  /* 0x0000000131417824 */ /* 0x000fe200010e063b */
[----:B------:R-:W-:Y:S02]  /*0ee0*/  FSEL R67, R53, R21, !P4 ;  /* 0x0000001535437208 */ /* 0x000fe40006000000 */
[----:B------:R-:W-:Y:S02]  /*0ef0*/  FSEL R48, R22, R24, !P1 ;  /* 0x0000001816307208 */ /* 0x000fe40004800000 */
[----:B------:R-:W-:Y:S02]  /*0f00*/  FSEL R49, R23, R25, !P1 ;  /* 0x0000001917317208 */ /* 0x000fe40004800000 */
[----:B------:R-:W1:Y:S01]  /*0f10*/  LDS.128 R20, [UR5+0xb0] ;  /* 0x0000b005ff147984 */ /* 0x000e620008000c00 */
[----:B------:R-:W-:-:S02]  /*0f20*/  FSEL R52, R54, R26, !P1 ;  /* 0x0000001a36347208 */ /* 0x000fc40004800000 */
[----:B------:R-:W-:Y:S01]  /*0f30*/  FSEL R53, R55, R27, !P1 ;  /* 0x0000001b37357208 */ /* 0x000fe20004800000 */
[----:B-----5:R-:W-:Y:S01]  /*0f40*/  DADD R24, R12, R48 ;  /* 0x000000000c187229 */ /* 0x020fe20000000030 */
[----:B------:R-:W2:Y:S01]  /*0f50*/  LDS.64 R26, [UR5+0xa0] ;  /* 0x0000a005ff1a7984 */ /* 0x000ea20008000a00 */
[----:B------:R-:W-:Y:S02]  /*0f60*/  ISETP.NE.AND P2, PT, R47, 0x3, PT ;  /* 0x000000032f00780c */ /* 0x000fe40003f45270 */
[----:B------:R-:W-:Y:S02]  /*0f70*/  ISETP.NE.U32.AND P1, PT, R44, RZ, PT ;  /* 0x000000ff2c00720c */ /* 0x000fe40003f25070 */
[----:B------:R-:W-:Y:S02]  /*0f80*/  FSEL R63, R52, R63, !P2 ;  /* 0x0000003f343f7208 */ /* 0x000fe40005000000 */
[----:B------:R-:W-:Y:S01]  /*0f90*/  FSEL R59, R53, R69, !P2 ;  /* 0x00000045353b7208 */ /* 0x000fe20005000000 */
[----:B------:R-:W-:Y:S01]  /*0fa0*/  DADD R52, R14, R52 ;  /* 0x000000000e347229 */ /* 0x000fe20000000034 */
[----:B------:R-:W-:-:S02]  /*0fb0*/  ISETP.NE.AND.EX P1, PT, R45, RZ, PT, P1 ;  /* 0x000000ff2d00720c */ /* 0x000fc40003f25310 */
[----:B------:R-:W-:Y:S02]  /*0fc0*/  SEL R50, R57, R50, !P2 ;  /* 0x0000003239327207 */ /* 0x000fe40005000000 */
[----:B------:R-:W-:Y:S02]  /*0fd0*/  IADD3 R55, P4, PT, R44, R57, RZ ;  /* 0x000000392c377210 */ /* 0x000fe40007f9e0ff */
[----:B------:R-:W-:Y:S02]  /*0fe0*/  FSEL R61, R48, R61, !P2 ;  /* 0x0000003d303d7208 */ /* 0x000fe40005000000 */
[----:B------:R-:W-:Y:S02]  /*0ff0*/  FSEL R57, R49, R67, !P2 ;  /* 0x0000004331397208 */ /* 0x000fe40005000000 */
[----:B------:R-:W-:Y:S01]  /*1000*/  SEL R54, R65, R51, !P2 ;  /* 0x0000003341367207 */ /* 0x000fe20005000000 */
[----:B------:R-:W-:Y:S01]  /*1010*/  IMAD.X R65, R45, 0x1, R65, P4 ;  /* 0x000000012d417824 */ /* 0x000fe200020e0641 */
[----:B------:R-:W-:Y:S01]  /*1020*/  FSEL R48, R52, R14, !P1 ;  /* 0x0000000e34307208 */ /* 0x000fe20004800000 */
[----:B------:R-:W-:Y:S01]  /*1030*/  LDS.64 R44, [UR5+0xc0] ;  /* 0x0000c005ff2c7984 */ /* 0x000fe20008000a00 */
[----:B------:R-:W-:-:S02]  /*1040*/  FSEL R49, R53, R15, !P1 ;  /* 0x0000000f35317208 */ /* 0x000fc40004800000 */
[----:B------:R-:W-:Y:S02]  /*1050*/  FSEL R24, R24, R12, !P1 ;  /* 0x0000000c18187208 */ /* 0x000fe40004800000 */
[----:B------:R-:W-:Y:S02]  /*1060*/  FSEL R25, R25, R13, !P1 ;  /* 0x0000000d19197208 */ /* 0x000fe40004800000 */
[----:B------:R-:W-:Y:S01]  /*1070*/  ISETP.NE.AND P2, PT, R47, 0x4, PT ;  /* 0x000000042f00780c */ /* 0x000fe20003f45270 */
[----:B------:R-:W3:Y:S01]  /*1080*/  LDS.128 R12, [UR5+0xd0] ;  /* 0x0000d005ff0c7984 */ /* 0x000ee20008000c00 */
[----:B0-----:R-:W-:Y:S02]  /*1090*/  ISETP.NE.U32.AND P1, PT, R40, RZ, PT ;  /* 0x000000ff2800720c */ /* 0x001fe40003f25070 */
[----:B------:R-:W-:Y:S02]  /*10a0*/  FSEL R63, R48, R63, !P2 ;  /* 0x0000003f303f7208 */ /* 0x000fe40005000000 */
[----:B------:R-:W-:Y:S01]  /*10b0*/  FSEL R59, R49, R59, !P2 ;  /* 0x0000003b313b7208 */ /* 0x000fe20005000000 */
[----:B------:R-:W-:Y:S01]  /*10c0*/  DADD R48, R18, R48 ;  /* 0x0000000012307229 */ /* 0x000fe20000000030 */
[----:B------:R-:W-:-:S02]  /*10d0*/  FSEL R53, R24, R61, !P2 ;  /* 0x0000003d18357208 */ /* 0x000fc40005000000 */
[----:B------:R-:W-:Y:S01]  /*10e0*/  FSEL R51, R25, R57, !P2 ;  /* 0x0000003919337208 */ /* 0x000fe20005000000 */
[----:B------:R-:W-:Y:S01]  /*10f0*/  DADD R24, R16, R24 ;  /* 0x0000000010187229 */ /* 0x000fe20000000018 */
[----:B------:R-:W-:Y:S02]  /*1100*/  IADD3 R57, P6, PT, R40, R55, RZ ;  /* 0x0000003728397210 */ /* 0x000fe40007fde0ff */
[----:B------:R-:W-:Y:S02]  /*1110*/  ISETP.NE.AND.EX P1, PT, R41, RZ, PT, P1 ;  /* 0x000000ff2900720c */ /* 0x000fe40003f25310 */
[----:B------:R-:W-:Y:S01]  /*1120*/  ISETP.NE.AND P5, PT, R47, 0x5, PT ;  /* 0x000000052f00780c */ /* 0x000fe20003fa5270 */
[----:B------:R-:W-:Y:S01]  /*1130*/  IMAD.X R61, R41, 0x1, R65, P6 ;  /* 0x00000001293d7824 */ /* 0x000fe200030e0641 */
[----:B------:R-:W-:Y:S02]  /*1140*/  FSEL R18, R48, R18, !P1 ;  /* 0x0000001230127208 */ /* 0x000fe40004800000 */
[----:B------:R-:W-:-:S02]  /*1150*/  FSEL R19, R49, R19, !P1 ;  /* 0x0000001331137208 */ /* 0x000fc40004800000 */
[----:B------:R-:W-:Y:S02]  /*1160*/  FSEL R40, R24, R16, !P1 ;  /* 0x0000001018287208 */ /* 0x000fe40004800000 */
[----:B------:R-:W-:Y:S02]  /*1170*/  FSEL R41, R25, R17, !P1 ;  /* 0x0000001119297208 */ /* 0x000fe40004800000 */
[----:B------:R-:W-:Y:S01]  /*1180*/  SEL R50, R55, R50, !P2 ;  /* 0x0000003237327207 */ /* 0x000fe20005000000 */
[----:B------:R-:W0:Y:S01]  /*1190*/  LDS.64 R24, [UR5+0xe0] ;  /* 0x0000e005ff187984 */ /* 0x000e220008000a00 */
[----:B------:R-:W-:Y:S02]  /*11a0*/  FSEL R55, R18, R63, !P5 ;  /* 0x0000003f12377208 */ /* 0x000fe40006800000 */
[----:B------:R-:W-:Y:S01]  /*11b0*/  FSEL R59, R19, R59, !P5 ;  /* 0x0000003b133b7208 */ /* 0x000fe20006800000 */
[----:B-1----:R-:W-:Y:S01]  /*11c0*/  DADD R18, R22, R18 ;  /* 0x0000000016127229 */ /* 0x002fe20000000012 */
[----:B--2---:R-:W-:Y:S01]  /*11d0*/  ISETP.NE.U32.AND P1, PT, R26, RZ, PT ;  /* 0x000000ff1a00720c */ /* 0x004fe20003f25070 */
[----:B------:R-:W-:Y:S01]  /*11e0*/  DADD R16, R20, R40 ;  /* 0x0000000014107229 */ /* 0x000fe20000000028 */
[----:B------:R-:W-:-:S02]  /*11f0*/  SEL R54, R65, R54, !P2 ;  /* 0x0000003641367207 */ /* 0x000fc40005000000 */
[----:B------:R-:W-:Y:S02]  /*1200*/  ISETP.NE.AND.EX P1, PT, R27, RZ, PT, P1 ;  /* 0x000000ff1b00720c */ /* 0x000fe40003f25310 */
[C---:B------:R-:W-:Y:S02]  /*1210*/  ISETP.NE.AND P4, PT, R47.reuse, 0x6, PT ;  /* 0x000000062f00780c */ /* 0x040fe40003f85270 */
[----:B------:R-:W-:Y:S02]  /*1220*/  ISETP.NE.AND P2, PT, R47, 0x7, PT ;  /* 0x000000072f00780c */ /* 0x000fe40003f45270 */
[----:B------:R-:W-:Y:S02]  /*1230*/  FSEL R22, R18, R22, !P1 ;  /* 0x0000001612167208 */ /* 0x000fe40004800000 */
[----:B------:R-:W-:Y:S02]  /*1240*/  FSEL R23, R19, R23, !P1 ;  /* 0x0000001713177208 */ /* 0x000fe40004800000 */
[----:B------:R-:W-:-:S02]  /*1250*/  FSEL R20, R16, R20, !P1 ;  /* 0x0000001410147208 */ /* 0x000fc40004800000 */
[----:B------:R-:W-:Y:S02]  /*1260*/  FSEL R21, R17, R21, !P1 ;  /* 0x0000001511157208 */ /* 0x000fe40004800000 */
[----:B------:R-:W1:Y:S01]  /*1270*/  LDS.128 R16, [UR5+0xf0] ;  /* 0x0000f005ff107984 */ /* 0x000e620008000c00 */
[----:B------:R-:W-:Y:S02]  /*1280*/  IADD3 R47, P6, PT, R26, R57, RZ ;  /* 0x000000391a2f7210 */ /* 0x000fe40007fde0ff */
[----:B------:R-:W-:Y:S02]  /*1290*/  FSEL R49, R40, R53, !P5 ;  /* 0x0000003528317208 */ /* 0x000fe40006800000 */
[----:B------:R-:W-:Y:S01]  /*12a0*/  SEL R40, R57, R50, !P5 ;  /* 0x0000003239287207 */ /* 0x000fe20006800000 */
[----:B------:R-:W-:Y:S01]  /*12b0*/  IMAD.X R57, R27, 0x1, R61, P6 ;  /* 0x000000011b397824 */ /* 0x000fe200030e063d */
[----:B------:R-:W-:Y:S01]  /*12c0*/  FSEL R51, R41, R51, !P5 ;  /* 0x0000003329337208 */ /* 0x000fe20006800000 */
[----:B---3--:R-:W-:Y:S01]  /*12d0*/  DADD R26, R12, R20 ;  /* 0x000000000c1a7229 */ /* 0x008fe20000000014 */
[----:B------:R-:W-:-:S02]  /*12e0*/  SEL R48, R61, R54, !P5 ;  /* 0x000000363d307207 */ /* 0x000fc40006800000 */
[----:B------:R-:W-:Y:S02]  /*12f0*/  IADD3 R41, P5, PT, R44, R47, RZ ;  /* 0x0000002f2c297210 */ /* 0x000fe40007fbe0ff */
[----:B------:R-:W-:Y:S02]  /*1300*/  FSEL R49, R20, R49, !P4 ;  /* 0x0000003114317208 */ /* 0x000fe40006000000 */
[----:B------:R-:W-:Y:S02]  /*1310*/  FSEL R53, R22, R55, !P4 ;  /* 0x0000003716357208 */ /* 0x000fe40006000000 */
[----:B------:R-:W-:Y:S01]  /*1320*/  SEL R20, R47, R40, !P4 ;  /* 0x000000282f147207 */ /* 0x000fe20006000000 */
[----:B------:R-:W-:Y:S01]  /*1330*/  IMAD.X R47, R45, 0x1, R57, P5 ;  /* 0x000000012d2f7824 */ /* 0x000fe200028e0639 */
[----:B------:R-:W-:Y:S01]  /*1340*/  FSEL R55, R23, R59, !P4 ;  /* 0x0000003b17377208 */ /* 0x000fe20006000000 */
[----:B------:R-:W-:Y:S01]  /*1350*/  DADD R22, R14, R22 ;  /* 0x000000000e167229 */ /* 0x000fe20000000016 */
[----:B------:R-:W-:-:S02]  /*1360*/  ISETP.GE.U32.AND P5, PT, R0, 0x20, PT ;  /* 0x000000200000780c */ /* 0x000fc40003fa6070 */
[----:B------:R-:W-:Y:S02]  /*1370*/  ISETP.NE.U32.AND P1, PT, R44, RZ, PT ;  /* 0x000000ff2c00720c */ /* 0x000fe40003f25070 */
[----:B------:R-:W-:Y:S02]  /*1380*/  FSEL R51, R21, R51, !P4 ;  /* 0x0000003315337208 */ /* 0x000fe40006000000 */
[----:B------:R-:W-:Y:S02]  /*1390*/  ISETP.NE.AND.EX P1, PT, R45, RZ, PT, P1 ;  /* 0x000000ff2d00720c */ /* 0x000fe40003f25310 */
[----:B------:R-:W-:Y:S02]  /*13a0*/  SEL R44, R57, R48, !P4 ;  /* 0x00000030392c7207 */ /* 0x000fe40006000000 */
[----:B------:R-:W-:Y:S01]  /*13b0*/  FSEL R22, R22, R14, !P1 ;  /* 0x0000000e16167208 */ /* 0x000fe20004800000 */
[----:B------:R-:W-:Y:S01]  /*13c0*/  IMAD.MOV.U32 R14, RZ, RZ, R39 ;  /* 0x000000ffff0e7224 */ /* 0x000fe200078e0027 */
[----:B------:R-:W-:Y:S01]  /*13d0*/  FSEL R23, R23, R15, !P1 ;  /* 0x0000000f17177208 */ /* 0x000fe20004800000 */
[----:B------:R-:W-:Y:S01]  /*13e0*/  IMAD.MOV.U32 R15, RZ, RZ, R42 ;  /* 0x000000ffff0f7224 */ /* 0x000fe200078e002a */
[----:B------:R-:W-:Y:S01]  /*13f0*/  FSEL R26, R26, R12, !P1 ;  /* 0x0000000c1a1a7208 */ /* 0x000fe20004800000 */
[----:B------:R-:W-:Y:S01]  /*1400*/  IMAD.MOV.U32 R12, RZ, RZ, R43 ;  /* 0x000000ffff0c7224 */ /* 0x000fe200078e002b */
[----:B------:R-:W-:Y:S01]  /*1410*/  FSEL R27, R27, R13, !P1 ;  /* 0x0000000d1b1b7208 */ /* 0x000fe20004800000 */
[----:B------:R-:W-:Y:S01]  /*1420*/  IMAD.MOV.U32 R13, RZ, RZ, R46 ;  /* 0x000000ffff0d7224 */ /* 0x000fe200078e002e */
[----:B0-----:R-:W-:-:S02]  /*1430*/  ISETP.NE.U32.AND P1, PT, R24, RZ, PT ;  /* 0x000000ff1800720c */ /* 0x001fc40003f25070 */
[----:B------:R-:W-:Y:S02]  /*1440*/  SEL R21, R41, R20, !P2 ;  /* 0x0000001429157207 */ /* 0x000fe40005000000 */
[----:B------:R-:W-:Y:S02]  /*1450*/  ISETP.NE.AND.EX P1, PT, R25, RZ, PT, P1 ;  /* 0x000000ff1900720c */ /* 0x000fe40003f25310 */
[----:B------:R-:W-:Y:S02]  /*1460*/  IADD3 R20, P4, PT, R24, R41, RZ ;  /* 0x0000002918147210 */ /* 0x000fe40007f9e0ff */
[----:B------:R-:W-:Y:S02]  /*1470*/  SEL R44, R47, R44, !P2 ;  /* 0x0000002c2f2c7207 */ /* 0x000fe40005000000 */
[----:B------:R-:W-:Y:S02]  /*1480*/  FSEL R45, R22, R53, !P2 ;  /* 0x00000035162d7208 */ /* 0x000fe40005000000 */
[----:B------:R-:W-:-:S02]  /*1490*/  FSEL R48, R23, R55, !P2 ;  /* 0x0000003717307208 */ /* 0x000fc40005000000 */
[----:B------:R-:W-:Y:S02]  /*14a0*/  FSEL R39, R26, R49, !P2 ;  /* 0x000000311a277208 */ /* 0x000fe40005000000 */
[----:B------:R-:W-:Y:S01]  /*14b0*/  FSEL R46, R27, R51, !P2 ;  /* 0x000000331b2e7208 */ /* 0x000fe20005000000 */
[----:B-1----:R-:W-:Y:S06]  /*14c0*/  @!P5 BRA `(.L_x_607) ;  /* 0x000000000054d947 */ /* 0x002fec0003800000 */
[----:B------:R-:W-:Y:S01]  /*14d0*/  IMAD.MOV.U32 R40, RZ, RZ, R45 ;  /* 0x000000ffff287224 */ /* 0x000fe200078e002d */
[----:B------:R-:W-:Y:S01]  /*14e0*/  ISETP.NE.AND P5, PT, R36, RZ, PT ;  /* 0x000000ff2400720c */ /* 0x000fe20003fa5270 */
[----:B------:R-:W-:Y:S01]  /*14f0*/  IMAD.MOV.U32 R41, RZ, RZ, R48 ;  /* 0x000000ffff297224 */ /* 0x000fe200078e0030 */
[C---:B------:R-:W-:Y:S02]  /*1500*/  ISETP.NE.U32.AND P2, PT, R34.reuse, RZ, PT ;  /* 0x000000ff2200720c */ /* 0x040fe40003f45070 */
[----:B------:R-:W-:Y:S02]  /*1510*/  SEL R34, R34, RZ, P5 ;  /* 0x000000ff22227207 */ /* 0x000fe40002800000 */
[C---:B------:R-:W-:Y:S01]  /*1520*/  ISETP.NE.AND.EX P2, PT, R35.reuse, RZ, PT, P2 ;  /* 0x000000ff2300720c */ /* 0x040fe20003f45320 */
[----:B------:R-:W-:Y:S01]  /*1530*/  DADD R42, R14, R40 ;  /* 0x000000000e2a7229 */ /* 0x000fe20000000028 */
[----:B------:R-:W-:Y:S01]  /*1540*/  IADD3 R34, P6, PT, R34, R21, RZ ;  /* 0x0000001522227210 */ /* 0x000fe20007fde0ff */
[----:B------:R-:W-:Y:S01]  /*1550*/  IMAD.MOV.U32 R40, RZ, RZ, R39 ;  /* 0x000000ffff287224 */ /* 0x000fe200078e0027 */
[----:B------:R-:W-:Y:S01]  /*1560*/  SEL R35, R35, RZ, P5 ;  /* 0x000000ff23237207 */ /* 0x000fe20002800000 */
[----:B------:R-:W-:-:S04]  /*1570*/  IMAD.MOV.U32 R41, RZ, RZ, R46 ;  /* 0x000000ffff297224 */ /* 0x000fc800078e002e */
[----:B------:R-:W-:Y:S02]  /*1580*/  IMAD.X R35, R35, 0x1, R44, P6 ;  /* 0x0000000123237824 */ /* 0x000fe400030e062c */
[----:B------:R-:W-:Y:S01]  /*1590*/  DADD R40, R12, R40 ;  /* 0x000000000c287229 */ /* 0x000fe20000000028 */
[----:B------:R-:W-:Y:S02]  /*15a0*/  @P5 FSEL R45, R42, R14, !P2 ;  /* 0x0000000e2a2d5208 */ /* 0x000fe40005000000 */
[----:B------:R-:W-:-:S03]  /*15b0*/  @P5 FSEL R48, R43, R15, !P2 ;  /* 0x0000000f2b305208 */ /* 0x000fc60005000000 */
[----:B------:R-:W-:Y:S02]  /*15c0*/  IMAD.MOV.U32 R14, RZ, RZ, R45 ;  /* 0x000000ffff0e7224 */ /* 0x000fe400078e002d */
[----:B------:R-:W-:Y:S02]  /*15d0*/  IMAD.MOV.U32 R15, RZ, RZ, R48 ;  /* 0x000000ffff0f7224 */ /* 0x000fe400078e0030 */
[----:B------:R-:W-:Y:S02]  /*15e0*/  @P5 FSEL R39, R40, R12, !P2 ;  /* 0x0000000c28275208 */ /* 0x000fe40005000000 */
[----:B------:R-:W-:-:S03]  /*15f0*/  @P5 FSEL R46, R41, R13, !P2 ;  /* 0x0000000d292e5208 */ /* 0x000fc60005000000 */
[----:B------:R-:W-:Y:S02]  /*1600*/  IMAD.MOV.U32 R12, RZ, RZ, R39 ;  /* 0x000000ffff0c7224 */ /* 0x000fe400078e0027 */
[----:B------:R-:W-:-:S07]  /*1610*/  IMAD.MOV.U32 R13, RZ, RZ, R46 ;  /* 0x000000ffff0d7224 */ /* 0x000fce00078e002e */
.L_x_607:
[----:B------:R-:W-:Y:S05]  /*1620*/  BSYNC.RECONVERGENT B0 ;  /* 0x0000000000007941 */ /* 0x000fea0003800200 */
.L_x_606:
[----:B------:R-:W-:Y:S01]  /*1630*/  BSSY.RECONVERGENT B0, `(.L_x_608) ;  /* 0x000000b000007945 */ /* 0x000fe20003800200 */
[----:B------:R-:W-:Y:S02]  /*1640*/  IMAD.X R21, R25, 0x1, R47, P4 ;  /* 0x0000000119157824 */ /* 0x000fe400020e062f */
[----:B------:R-:W-:Y:S02]  /*1650*/  IMAD.U32 R24, RZ, RZ, UR4 ;  /* 0x00000004ff187e24 */ /* 0x000fe4000f8e00ff */
[----:B------:R-:W-:Y:S01]  /*1660*/  IMAD.MOV.U32 R25, RZ, RZ, R37 ;  /* 0x000000ffff197224 */ /* 0x000fe200078e0025 */
[----:B------:R-:W-:Y:S06]  /*1670*/  @!P3 BRA `(.L_x_609) ;  /* 0x000000000018b947 */ /* 0x000fec0003800000 */
[C---:B------:R-:W-:Y:S02]  /*1680*/  ISETP.NE.U32.AND P2, PT, R37.reuse, RZ, PT ;  /* 0x000000ff2500720c */ /* 0x040fe40003f45070 */
[----:B------:R-:W-:Y:S02]  /*1690*/  IADD3 R25, P3, PT, R37, R34, RZ ;  /* 0x0000002225197210 */ /* 0x000fe40007f7e0ff */
[----:B------:R-:W-:Y:S02]  /*16a0*/  ISETP.NE.AND.EX P2, PT, RZ, UR4, PT, P2 ;  /* 0x00000004ff007c0c */ /* 0x000fe4000bf45320 */
[----:B------:R-:W-:-:S11]  /*16b0*/  IADD3.X R24, PT, PT, R35, UR4, RZ, P3, !PT ;  /* 0x0000000423187c10 */ /* 0x000fd60009ffe4ff */
[----:B------:R-:W-:Y:S02]  /*16c0*/  @!P2 DADD R4, R4, R12 ;  /* 0x000000000404a229 */ /* 0x000fe4000000000c */
[----:B------:R-:W-:-:S11]  /*16d0*/  @!P2 DADD R6, R6, R14 ;  /* 0x000000000606a229 */ /* 0x000fd6000000000e */
.L_x_609:
[----:B------:R-:W-:Y:S05]  /*16e0*/  BSYNC.RECONVERGENT B0 ;  /* 0x0000000000007941 */ /* 0x000fea0003800200 */
.L_x_608:
[----:B------:R-:W-:Y:S01]  /*16f0*/  ISETP.NE.AND P3, PT, R0, RZ, PT ;  /* 0x000000ff0000720c */ /* 0x000fe20003f65270 */
[----:B------:R-:W-:Y:S01]  /*1700*/  DADD R40, R8, R4 ;  /* 0x0000000008287229 */ /* 0x000fe20000000004 */
[----:B------:R-:W-:Y:S01]  /*1710*/  ISETP.GE.U32.AND P2, PT, R20, 0x101, PT ;  /* 0x000001011400780c */ /* 0x000fe20003f46070 */
[----:B------:R-:W-:Y:S01]  /*1720*/  DADD R42, R10, R6 ;  /* 0x000000000a2a7229 */ /* 0x000fe20000000006 */
[----:B------:R-:W-:Y:S01]  /*1730*/  BSSY.RECONVERGENT B0, `(.L_x_610) ;  /* 0x0000019000007945 */ /* 0x000fe20003800200 */
[----:B------:R-:W-:Y:S01]  /*1740*/  DADD R22, R18, R22 ;  /* 0x0000000012167229 */ /* 0x000fe20000000016 */
[----:B------:R-:W-:Y:S01]  /*1750*/  ISETP.GE.AND.EX P2, PT, R21, RZ, PT, P2 ;  /* 0x000000ff1500720c */ /* 0x000fe20003f46320 */
[----:B------:R-:W-:Y:S01]  /*1760*/  DADD R26, R16, R26 ;  /* 0x00000000101a7229 */ /* 0x000fe2000000001a */
[----:B------:R-:W-:-:S03]  /*1770*/  IADD3 R38, P4, PT, R25, R38, RZ ;  /* 0x0000002619267210 */ /* 0x000fc60007f9e0ff */
[----:B------:R-:W-:Y:S02]  /*1780*/  FSEL R39, R8, R40, P0 ;  /* 0x0000002808277208 */ /* 0x000fe40000000000 */
[----:B------:R-:W-:Y:S02]  /*1790*/  FSEL R36, R10, R42, P0 ;  /* 0x0000002a0a247208 */ /* 0x000fe40000000000 */
[----:B------:R-:W-:Y:S02]  /*17a0*/  FSEL R43, R11, R43, P0 ;  /* 0x0000002b0b2b7208 */ /* 0x000fe40000000000 */
[----:B------:R-:W-:Y:S02]  /*17b0*/  FSEL R40, R9, R41, P0 ;  /* 0x0000002909287208 */ /* 0x000fe40000000000 */
[----:B------:R-:W-:Y:S02]  /*17c0*/  FSEL R10, R22, R18, !P1 ;  /* 0x00000012160a7208 */ /* 0x000fe40004800000 */
[----:B------:R-:W-:-:S02]  /*17d0*/  FSEL R11, R23, R19, !P1 ;  /* 0x00000013170b7208 */ /* 0x000fc40004800000 */
[----:B------:R-:W-:Y:S02]  /*17e0*/  FSEL R8, R26, R16, !P1 ;  /* 0x000000101a087208 */ /* 0x000fe40004800000 */
[----:B------:R-:W-:Y:S01]  /*17f0*/  FSEL R9, R27, R17, !P1 ;  /* 0x000000111b097208 */ /* 0x000fe20004800000 */
[----:B------:R-:W-:Y:S06]  /*1800*/  @P3 BRA `(.L_x_611) ;  /* 0x00000000002c3947 */ /* 0x000fec0003800000 */
[----:B------:R-:W0:Y:S01]  /*1810*/  LDC.64 R16, c[0x0][0x3b8] ;  /* 0x0000ee00ff107b82 */ /* 0x000e220000000a00 */
[----:B------:R-:W-:Y:S01]  /*1820*/  CS2R R22, SRZ ;  /* 0x0000000000167805 */ /* 0x000fe2000001ff00 */
[----:B------:R-:W-:Y:S01]  /*1830*/  IMAD.MOV.U32 R27, RZ, RZ, 0x65 ;  /* 0x00000065ff1b7424 */ /* 0x000fe200078e00ff */
[----:B------:R-:W-:-:S05]  /*1840*/  CS2R R34, SRZ ;  /* 0x0000000000227805 */ /* 0x000fca000001ff00 */
[----:B------:R-:W1:Y:S01]  /*1850*/  LDC.64 R18, c[0x0][0x3a8] ;  /* 0x0000ea00ff127b82 */ /* 0x000e620000000a00 */
[----:B0-----:R0:W-:Y:S04]  /*1860*/  ST.E.128.STRONG.GPU desc[UR8][R16.64+0x400], R20 ;  /* 0x0004001410007985 */ /* 0x0011e8000c10fd08 */
[----:B------:R0:W-:Y:S01]  /*1870*/  ST.E.128.STRONG.GPU desc[UR8][R16.64+0x410], R8 ;  /* 0x0004100810007985 */ /* 0x0001e2000c10fd08 */
[----:B------:R-:W-:Y:S06]  /*1880*/  MEMBAR.ALL.GPU ;  /* 0x0000000000007992 */ /* 0x000fec000000a000 */
[----:B------:R-:W-:-:S00]  /*1890*/  ERRBAR ;  /* 0x00000000000079ab */ /* 0x000fc00000000000 */
[----:B------:R-:W-:Y:S06]  /*18a0*/  CGAERRBAR ;  /* 0x00000000000075ab */ /* 0x000fec0000000000 */
[----:B-1----:R0:W-:Y:S02]  /*18b0*/  ST.E.STRONG.GPU desc[UR8][R18.64+0x80], R27 ;  /* 0x0000801b12007985 */ /* 0x0021e4000c10f908 */
.L_x_611:
[----:B------:R-:W-:Y:S05]  /*18c0*/  BSYNC.RECONVERGENT B0 ;  /* 0x0000000000007941 */ /* 0x000fea0003800200 */
.L_x_610:
[----:B0-----:R-:W-:Y:S02]  /*18d0*/  IMAD.X R23, RZ, RZ, R24, P4 ;  /* 0x000000ffff177224 */ /* 0x001fe400020e0618 */
[----:B------:R-:W-:Y:S02]  /*18e0*/  IMAD.MOV.U32 R10, RZ, RZ, R36 ;  /* 0x000000ffff0a7224 */ /* 0x000fe400078e0024 */
[----:B------:R-:W-:Y:S02]  /*18f0*/  IMAD.MOV.U32 R11, RZ, RZ, R43 ;  /* 0x000000ffff0b7224 */ /* 0x000fe400078e002b */
[----:B------:R-:W-:Y:S02]  /*1900*/  IMAD.MOV.U32 R8, RZ, RZ, R39 ;  /* 0x000000ffff087224 */ /* 0x000fe400078e0027 */
[----:B------:R-:W-:Y:S01]  /*1910*/  IMAD.MOV.U32 R9, RZ, RZ, R40 ;  /* 0x000000ffff097224 */ /* 0x000fe200078e0028 */
[----:B------:R-:W-:Y:S06]  /*1920*/  @!P2 BRA `(.L_x_612) ;  /* 0x0000000400a8a947 */ /* 0x000fec0003800000 */
[----:B------:R-:W-:Y:S01]  /*1930*/  BAR.SYNC.DEFER_BLOCKING 0x0 ;  /* 0x0000000000007b1d */ /* 0x000fe20000010000 */
[----:B------:R-:W-:Y:S02]  /*1940*/  ISETP.NE.U32.AND P0, PT, R37, RZ, PT ;  /* 0x000000ff2500720c */ /* 0x000fe40003f05070 */
[----:B------:R-:W-:Y:S02]  /*1950*/  ISETP.NE.U32.AND P1, PT, R32, R30, PT ;  /* 0x0000001e2000720c */ /* 0x000fe40003f25070 */
[----:B------:R-:W-:Y:S02]  /*1960*/  ISETP.NE.U32.AND P2, PT, R30, R28, PT ;  /* 0x0000001c1e00720c */ /* 0x000fe40003f45070 */
[----:B------:R-:W-:Y:S02]  /*1970*/  ISETP.NE.AND.EX P0, PT, RZ, UR4, PT, P0 ;  /* 0x00000004ff007c0c */ /* 0x000fe4000bf05300 */
[----:B------:R-:W-:Y:S02]  /*1980*/  ISETP.NE.AND.EX P1, PT, R33, R31, PT, P1 ;  /* 0x0000001f2100720c */ /* 0x000fe40003f25310 */
[----:B------:R-:W-:-:S02]  /*1990*/  ISETP.NE.AND.EX P2, PT, R31, R29, PT, P2 ;  /* 0x0000001d1f00720c */ /* 0x000fc40003f45320 */
[----:B------:R-:W-:-:S07]  /*19a0*/  ISETP.GT.U32.AND P3, PT, R20, R0, PT ;  /* 0x000000001400720c */ /* 0x000fce0003f64070 */
[----:B------:R-:W-:Y:S02]  /*19b0*/  @P0 LEA R17, R34, UR5, 0x5 ;  /* 0x0000000522110c11 */ /* 0x000fe4000f8e28ff */
[----:B------:R-:W-:Y:S02]  /*19c0*/  @P1 LEA R25, R25, UR5, 0x5 ;  /* 0x0000000519191c11 */ /* 0x000fe4000f8e28ff */
[----:B------:R-:W-:Y:S01]  /*19d0*/  @P2 LEA R19, R38, UR5, 0x5 ;  /* 0x0000000526132c11 */ /* 0x000fe2000f8e28ff */
[----:B------:R0:W-:Y:S04]  /*19e0*/  @P0 STS.128 [R17+0x10], R12 ;  /* 0x0000100c11000388 */ /* 0x0001e80000000c00 */
[----:B------:R0:W-:Y:S01]  /*19f0*/  @P0 STS.64 [R17], R2 ;  /* 0x0000000211000388 */ /* 0x0001e20000000a00 */
[----:B------:R-:W-:-:S03]  /*1a00*/  ISETP.GT.U32.AND.EX P0, PT, R21, RZ, PT, P3 ;  /* 0x000000ff1500720c */ /* 0x000fc60003f04130 */
[----:B------:R0:W-:Y:S04]  /*1a10*/  @P1 STS.128 [R25+0x10], R4 ;  /* 0x0000100419001388 */ /* 0x0001e80000000c00 */
[----:B------:R0:W-:Y:S04]  /*1a20*/  @P1 STS.64 [R25], R32 ;  /* 0x0000002019001388 */ /* 0x0001e80000000a00 */
[----:B------:R0:W-:Y:S04]  /*1a30*/  @P2 STS.128 [R19+0x10], R8 ;  /* 0x0000100813002388 */ /* 0x0001e80000000c00 */
[----:B------:R0:W-:Y:S01]  /*1a40*/  @P2 STS.64 [R19], R30 ;  /* 0x0000001e13002388 */ /* 0x0001e20000000a00 */
[----:B------:R-:W-:Y:S06]  /*1a50*/  BAR.SYNC.DEFER_BLOCKING 0x0 ;  /* 0x0000000000007b1d */ /* 0x000fec0000010000 */
[----:B------:R-:W-:Y:S05]  /*1a60*/  @!P0 EXIT ;  /* 0x000000000000894d */ /* 0x000fea0003800000 */
[----:B------:R-:W-:Y:S01]  /*1a70*/  IMAD.MOV.U32 R37, RZ, RZ, R0 ;  /* 0x000000ffff257224 */ /* 0x000fe200078e0000 */
[----:B------:R-:W1:Y:S01]  /*1a80*/  LDCU.128 UR16, c[0x0][0x390] ;  /* 0x00007200ff1077ac */ /* 0x000e620008000c00 */
[----:B0-----:R-:W-:Y:S01]  /*1a90*/  IMAD.MOV.U32 R32, RZ, RZ, RZ ;  /* 0x000000ffff207224 */ /* 0x001fe200078e00ff */
[----:B------:R-:W-:Y:S02]  /*1aa0*/  BSSY.RECONVERGENT B0, `(.L_x_613) ;  /* 0x000002a000007945 */ /* 0x000fe40003800200 */
[----:B------:R-:W-:Y:S02]  /*1ab0*/  LOP3.LUT R3, RZ, R37, RZ, 0x33, !PT ;  /* 0x00000025ff037212 */ /* 0x000fe400078e33ff */
[----:B------:R-:W-:Y:S02]  /*1ac0*/  LOP3.LUT R2, RZ, R32, RZ, 0x33, !PT ;  /* 0x00000020ff027212 */ /* 0x000fe400078e33ff */
[----:B------:R-:W-:-:S04]  /*1ad0*/  IADD3 R3, P0, PT, R3, R20, RZ ;  /* 0x0000001403037210 */ /* 0x000fc80007f1e0ff */
[C---:B------:R-:W-:Y:S01]  /*1ae0*/  LOP3.LUT R4, R3.reuse, 0x300, RZ, 0xc0, !PT ;  /* 0x0000030003047812 */ /* 0x040fe200078ec0ff */
[----:B------:R-:W-:Y:S01]  /*1af0*/  IMAD.X R2, R2, 0x1, R21, P0 ;  /* 0x0000000102027824 */ /* 0x000fe200000e0615 */
[----:B------:R-:W-:Y:S02]  /*1b00*/  ISETP.GE.U32.AND P0, PT, R3, 0x300, PT ;  /* 0x000003000300780c */ /* 0x000fe40003f06070 */
[----:B------:R-:W-:Y:S02]  /*1b10*/  ISETP.NE.U32.AND P1, PT, R4, 0x300, PT ;  /* 0x000003000400780c */ /* 0x000fe40003f25070 */
[----:B------:R-:W-:Y:S02]  /*1b20*/  ISETP.GE.U32.AND.EX P0, PT, R2, RZ, PT, P0 ;  /* 0x000000ff0200720c */ /* 0x000fe40003f06100 */
[----:B------:R-:W-:-:S13]  /*1b30*/  ISETP.NE.AND.EX P1, PT, RZ, RZ, PT, P1 ;  /* 0x000000ffff00720c */ /* 0x000fda0003f25310 */
[----:B-1----:R-:W-:Y:S05]  /*1b40*/  @!P1 BRA `(.L_x_614) ;  /* 0x00000000007c9947 */ /* 0x002fea0003800000 */
[----:B------:R-:W0:Y:S01]  /*1b50*/  LDCU.128 UR12, c[0x0][0x390] ;  /* 0x00007200ff0c77ac */ /* 0x000e220008000c00 */
[----:B------:R-:W-:Y:S01]  /*1b60*/  SHF.R.U64 R16, R3, 0x8, R2 ;  /* 0x0000000803107819 */ /* 0x000fe20000001202 */
[----:B------:R-:W-:Y:S01]  /*1b70*/  IMAD.MOV.U32 R17, RZ, RZ, RZ ;  /* 0x000000ffff117224 */ /* 0x000fe200078e00ff */
[----:B------:R-:W-:-:S03]  /*1b80*/  LEA R0, R0, UR5, 0x5 ;  /* 0x0000000500007c11 */ /* 0x000fc6000f8e28ff */
[----:B------:R-:W-:Y:S02]  /*1b90*/  VIADD R16, R16, 0x1 ;  /* 0x0000000110107836 */ /* 0x000fe40000000000 */
[----:B------:R-:W-:-:S03]  /*1ba0*/  VIADD R0, R0, 0x10 ;  /* 0x0000001000007836 */ /* 0x000fc60000000000 */
[----:B------:R-:W-:Y:S02]  /*1bb0*/  LOP3.LUT R16, R16, 0x3, RZ, 0xc0, !PT ;  /* 0x0000000310107812 */ /* 0x000fe400078ec0ff */
[C---:B0-----:R-:W-:Y:S02]  /*1bc0*/  LEA R14, P1, R37.reuse, UR14, 0x4 ;  /* 0x0000000e250e7c11 */ /* 0x041fe4000f8220ff */
[C---:B------:R-:W-:Y:S02]  /*1bd0*/  LEA R12, P2, R37.reuse, UR12, 0x3 ;  /* 0x0000000c250c7c11 */ /* 0x040fe4000f8418ff */
[C-C-:B------:R-:W-:Y:S02]  /*1be0*/  LEA.HI.X R15, R37.reuse, UR15, R32.reuse, 0x4, P1 ;  /* 0x0000000f250f7c11 */ /* 0x140fe400088f2420 */
[----:B------:R-:W-:Y:S02]  /*1bf0*/  LEA.HI.X R13, R37, UR13, R32, 0x3, P2 ;  /* 0x0000000d250d7c11 */ /* 0x000fe400090f1c20 */
[----:B------:R-:W-:-:S04]  /*1c00*/  LEA R37, P1, R16, R37, 0x8 ;  /* 0x0000002510257211 */ /* 0x000fc800078240ff */
[----:B------:R-:W-:-:S09]  /*1c10*/  LEA.HI.X R32, R16, R32, R17, 0x8, P1 ;  /* 0x0000002010207211 */ /* 0x000fd200008f4411 */
.L_x_615:
[----:B0-----:R-:W0:Y:S01]  /*1c20*/  LDS.64 R2, [R0+-0x10] ;  /* 0xfffff00000027984 */ /* 0x001e220000000a00 */
[----:B------:R-:W-:Y:S01]  /*1c30*/  IMAD.MOV.U32 R8, RZ, RZ, R12 ;  /* 0x000000ffff087224 */ /* 0x000fe200078e000c */
[----:B------:R-:W-:Y:S01]  /*1c40*/  IADD3 R16, P1, PT, R16, -0x1, RZ ;  /* 0xffffffff10107810 */ /* 0x000fe20007f3e0ff */
[----:B------:R-:W-:Y:S01]  /*1c50*/  IMAD.MOV.U32 R9, RZ, RZ, R13 ;  /* 0x000000ffff097224 */ /* 0x000fe200078e000d */
[----:B------:R1:W2:Y:S01]  /*1c60*/  LDS.128 R4, [R0] ;  /* 0x0000000000047984 */ /* 0x0002a20000000c00 */
[----:B------:R-:W-:Y:S01]  /*1c70*/  IMAD.MOV.U32 R10, RZ, RZ, R14 ;  /* 0x000000ffff0a7224 */ /* 0x000fe200078e000e */
[----:B------:R-:W-:Y:S01]  /*1c80*/  IADD3.X R17, PT, PT, R17, -0x1, RZ, P1, !PT ;  /* 0xffffffff11117810 */ /* 0x000fe20000ffe4ff */
[----:B------:R-:W-:Y:S01]  /*1c90*/  IMAD.MOV.U32 R11, RZ, RZ, R15 ;  /* 0x000000ffff0b7224 */ /* 0x000fe200078e000f */
[----:B------:R-:W-:Y:S02]  /*1ca0*/  ISETP.NE.U32.AND P1, PT, R16, RZ, PT ;  /* 0x000000ff1000720c */ /* 0x000fe40003f25070 */
[----:B------:R-:W-:-:S02]  /*1cb0*/  IADD3 R14, P2, PT, R14, 0x1000, RZ ;  /* 0x000010000e0e7810 */ /* 0x000fc40007f5e0ff */
[----:B------:R-:W-:Y:S01]  /*1cc0*/  ISETP.NE.AND.EX P1, PT, R17, RZ, PT, P1 ;  /* 0x000000ff1100720c */ /* 0x000fe20003f25310 */
[----:B-1----:R-:W-:Y:S01]  /*1cd0*/  VIADD R0, R0, 0x2000 ;  /* 0x0000200000007836 */ /* 0x002fe20000000000 */
[----:B------:R-:W-:Y:S01]  /*1ce0*/  IADD3 R12, P3, PT, R12, 0x800, RZ ;  /* 0x000008000c0c7810 */ /* 0x000fe20007f7e0ff */
[----:B------:R-:W-:-:S04]  /*1cf0*/  IMAD.X R15, RZ, RZ, R15, P2 ;  /* 0x000000ffff0f7224 */ /* 0x000fc800010e060f */
[----:B------:R-:W-:Y:S01]  /*1d00*/  IMAD.X R13, RZ, RZ, R13, P3 ;  /* 0x000000ffff0d7224 */ /* 0x000fe200018e060d */
[----:B0-----:R0:W-:Y:S04]  /*1d10*/  STG.E.64 desc[UR8][R8.64], R2 ;  /* 0x0000000208007986 */ /* 0x0011e8000c101b08 */
[----:B--2---:R0:W-:Y:S01]  /*1d20*/  STG.E.128 desc[UR8][R10.64], R4 ;  /* 0x000000040a007986 */ /* 0x0041e2000c101d08 */
[----:B------:R-:W-:Y:S05]  /*1d30*/  @P1 BRA `(.L_x_615) ;  /* 0xfffffffc00b81947 */ /* 0x000fea000383ffff */
.L_x_614:
[----:B------:R-:W-:Y:S05]  /*1d40*/  BSYNC.RECONVERGENT B0 ;  /* 0x0000000000007941 */ /* 0x000fea0003800200 */
.L_x_613:
[----:B------:R-:W-:Y:S05]  /*1d50*/  @!P0 EXIT ;  /* 0x000000000000894d */ /* 0x000fea0003800000 */
.L_x_616:
[C---:B------:R-:W-:Y:S01]  /*1d60*/  LEA R0, R37.reuse, UR5, 0x5 ;  /* 0x0000000525007c11 */ /* 0x040fe2000f8e28ff */
[C---:B-1----:R-:W-:Y:S01]  /*1d70*/  IMAD.SHL.U32 R24, R37.reuse, 0x8, RZ ;  /* 0x0000000825187824 */ /* 0x042fe200078e00ff */
[C-C-:B------:R-:W-:Y:S01]  /*1d80*/  SHF.L.U64.HI R33, R37.reuse, 0x3, R32.reuse ;  /* 0x0000000325217819 */ /* 0x140fe20000010220 */
[C---:B------:R-:W-:Y:S01]  /*1d90*/  IMAD.SHL.U32 R26, R37.reuse, 0x10, RZ ;  /* 0x00000010251a7824 */ /* 0x040fe200078e00ff */
[C---:B------:R-:W-:Y:S01]  /*1da0*/  SHF.L.U64.HI R27, R37.reuse, 0x4, R32 ;  /* 0x00000004251b7819 */ /* 0x040fe20000010220 */
[----:B0-----:R-:W0:Y:S01]  /*1db0*/  LDS.64 R2, [R0] ;  /* 0x0000000000027984 */ /* 0x001e220000000a00 */
[C---:B------:R-:W-:Y:S01]  /*1dc0*/  IADD3 R32, P0, PT, R24.reuse, UR16, RZ ;  /* 0x0000001018207c10 */ /* 0x040fe2000ff1e0ff */
[----:B------:R-:W-:Y:S01]  /*1dd0*/  VIADD R37, R37, 0x400 ;  /* 0x0000040025257836 */ /* 0x000fe20000000000 */
[----:B------:R-:W-:Y:S01]  /*1de0*/  LOP3.LUT R24, R24, 0xfffffff8, RZ, 0xc0, !PT ;  /* 0xfffffff818187812 */ /* 0x000fe200078ec0ff */
[----:B------:R-:W1:Y:S01]  /*1df0*/  LDS.128 R12, [R0+0x10] ;  /* 0x00001000000c7984 */ /* 0x000e620000000c00 */
[----:B------:R-:W-:-:S02]  /*1e00*/  IADD3 R34, P1, PT, R26, UR18, RZ ;  /* 0x000000121a227c10 */ /* 0x000fc4000ff3e0ff */
[----:B------:R-:W-:Y:S01]  /*1e10*/  LOP3.LUT R26, R26, 0xfffffff0, RZ, 0xc0, !PT ;  /* 0xfffffff01a1a7812 */ /* 0x000fe200078ec0ff */
[----:B------:R-:W2:Y:S01]  /*1e20*/  LDS.64 R22, [R0+0x2000] ;  /* 0x0020000000167984 */ /* 0x000ea20000000a00 */
[C---:B------:R-:W-:Y:S02]  /*1e30*/  LOP3.LUT R25, R33.reuse, 0x7, RZ, 0xc0, !PT ;  /* 0x0000000721197812 */ /* 0x040fe400078ec0ff */
[----:B------:R-:W-:Y:S01]  /*1e40*/  IADD3.X R33, PT, PT, R33, UR17, RZ, P0, !PT ;  /* 0x0000001121217c10 */ /* 0x000fe200087fe4ff */
[----:B------:R-:W3:Y:S01]  /*1e50*/  LDS.128 R8, [R0+0x2010] ;  /* 0x0020100000087984 */ /* 0x000ee20000000c00 */
[----:B------:R-:W-:Y:S02]  /*1e60*/  IADD3 R24, P0, PT, R24, UR16, RZ ;  /* 0x0000001018187c10 */ /* 0x000fe4000ff1e0ff */
[----:B------:R-:W-:Y:S01]  /*1e70*/  IADD3.X R35, PT, PT, R27, UR19, RZ, P1, !PT ;  /* 0x000000131b237c10 */ /* 0x000fe20008ffe4ff */
[----:B------:R-:W4:Y:S01]  /*1e80*/  LDS.64 R28, [R0+0x4000] ;  /* 0x00400000001c7984 */ /* 0x000f220000000a00 */
[----:B------:R-:W-:-:S02]  /*1e90*/  IADD3 R26, P1, PT, R26, UR18, RZ ;  /* 0x000000121a1a7c10 */ /* 0x000fc4000ff3e0ff */
[----:B------:R-:W-:Y:S01]  /*1ea0*/  IADD3.X R25, PT, PT, R25, UR17, RZ, P0, !PT ;  /* 0x0000001119197c10 */ /* 0x000fe200087fe4ff */
[----:B------:R-:W5:Y:S01]  /*1eb0*/  LDS.128 R4, [R0+0x4010] ;  /* 0x0040100000047984 */ /* 0x000f620000000c00 */
[----:B------:R-:W-:-:S03]  /*1ec0*/  ISETP.GT.U32.AND P0, PT, R20, R37, PT ;  /* 0x000000251400720c */ /* 0x000fc60003f04070 */
[----:B------:R-:W5:Y:S01]  /*1ed0*/  LDS.64 R30, [R0+0x6000] ;  /* 0x00600000001e7984 */ /* 0x000f620000000a00 */
[----:B------:R-:W-:-:S03]  /*1ee0*/  ISETP.GT.U32.AND.EX P0, PT, R21, RZ, PT, P0 ;  /* 0x000000ff1500720c */ /* 0x000fc60003f04100 */
[----:B------:R0:W5:Y:S02]  /*1ef0*/  LDS.128 R16, [R0+0x6010] ;  /* 0x0060100000107984 */ /* 0x0001640000000c00 */
[----:B0-----:R-:W-:-:S04]  /*1f00*/  LOP3.LUT R0, R27, 0xf, RZ, 0xc0, !PT ;  /* 0x0000000f1b007812 */ /* 0x001fc800078ec0ff */
[----:B------:R-:W-:Y:S01]  /*1f10*/  IADD3.X R27, PT, PT, R0, UR19, RZ, P1, !PT ;  /* 0x00000013001b7c10 */ /* 0x000fe20008ffe4ff */
[----:B------:R0:W-:Y:S04]  /*1f20*/  STG.E.64 desc[UR8][R32.64], R2 ;  /* 0x0000000220007986 */ /* 0x0001e8000c101b08 */
[----:B-1----:R1:W-:Y:S04]  /*1f30*/  STG.E.128 desc[UR8][R34.64], R12 ;  /* 0x0000000c22007986 */ /* 0x0023e8000c101d08 */
[----:B--2---:R1:W-:Y:S04]  /*1f40*/  STG.E.64 desc[UR8][R24.64+0x800], R22 ;  /* 0x0008001618007986 */ /* 0x0043e8000c101b08 */
[----:B---3--:R1:W-:Y:S01]  /*1f50*/  STG.E.128 desc[UR8][R26.64+0x1000], R8 ;  /* 0x001000081a007986 */ /* 0x0083e2000c101d08 */
[----:B0-----:R-:W-:-:S03]  /*1f60*/  IMAD.MOV.U32 R32, RZ, RZ, RZ ;  /* 0x000000ffff207224 */ /* 0x001fc600078e00ff */
[----:B----4-:R1:W-:Y:S04]  /*1f70*/  STG.E.64 desc[UR8][R24.64+0x1000], R28 ;  /* 0x0010001c18007986 */ /* 0x0103e8000c101b08 */
[----:B-----5:R1:W-:Y:S04]  /*1f80*/  STG.E.128 desc[UR8][R26.64+0x2000], R4 ;  /* 0x002000041a007986 */ /* 0x0203e8000c101d08 */
[----:B------:R1:W-:Y:S04]  /*1f90*/  STG.E.64 desc[UR8][R24.64+0x1800], R30 ;  /* 0x0018001e18007986 */ /* 0x0003e8000c101b08 */
[----:B------:R1:W-:Y:S01]  /*1fa0*/  STG.E.128 desc[UR8][R26.64+0x3000], R16 ;  /* 0x003000101a007986 */ /* 0x0003e2000c101d08 */
[----:B------:R-:W-:Y:S05]  /*1fb0*/  @P0 BRA `(.L_x_616) ;  /* 0xfffffffc00680947 */ /* 0x000fea000383ffff */
[----:B------:R-:W-:Y:S05]  /*1fc0*/  EXIT ;  /* 0x000000000000794d */ /* 0x000fea0003800000 */
.L_x_612:
[----:B------:R-:W-:Y:S01]  /*1fd0*/  ISETP.NE.U32.AND P1, PT, R37, RZ, PT ;  /* 0x000000ff2500720c */ /* 0x000fe20003f25070 */
[----:B------:R-:W-:Y:S01]  /*1fe0*/  BSSY.RECONVERGENT B0, `(.L_x_617) ;  /* 0x000000e000007945 */ /* 0x000fe20003800200 */
[----:B------:R-:W-:Y:S02]  /*1ff0*/  ISETP.NE.U32.AND P0, PT, R30, R28, PT ;  /* 0x0000001c1e00720c */ /* 0x000fe40003f05070 */
[----:B------:R-:W-:Y:S02]  /*2000*/  ISETP.NE.AND.EX P1, PT, RZ, UR4, PT, P1 ;  /* 0x00000004ff007c0c */ /* 0x000fe4000bf25310 */
[----:B------:R-:W-:Y:S02]  /*2010*/  ISETP.NE.U32.AND P2, PT, R32, R30, PT ;  /* 0x0000001e2000720c */ /* 0x000fe40003f45070 */
[----:B------:R-:W-:Y:S02]  /*2020*/  ISETP.NE.AND.EX P0, PT, R31, R29, PT, P0 ;  /* 0x0000001d1f00720c */ /* 0x000fe40003f05300 */
[----:B------:R-:W-:-:S07]  /*2030*/  ISETP.NE.AND.EX P2, PT, R33, R31, PT, P2 ;  /* 0x0000001f2100720c */ /* 0x000fce0003f45320 */
[----:B------:R-:W-:Y:S06]  /*2040*/  @!P1 BRA `(.L_x_618) ;  /* 0x00000000001c9947 */ /* 0x000fec0003800000 */
[----:B------:R-:W0:Y:S02]  /*2050*/  LDCU.128 UR4, c[0x0][0x390] ;  /* 0x00007200ff0477ac */ /* 0x000e240008000c00 */
[C---:B0-----:R-:W-:Y:S02]  /*2060*/  LEA R16, P1, R34.reuse, UR4, 0x3 ;  /* 0x0000000422107c11 */ /* 0x041fe4000f8218ff */
[C---:B------:R-:W-:Y:S02]  /*2070*/  LEA R18, P3, R34.reuse, UR6, 0x4 ;  /* 0x0000000622127c11 */ /* 0x040fe4000f8620ff */
[C-C-:B------:R-:W-:Y:S02]  /*2080*/  LEA.HI.X R17, R34.reuse, UR5, R35.reuse, 0x3, P1 ;  /* 0x0000000522117c11 */ /* 0x140fe400088f1c23 */
[----:B------:R-:W-:-:S03]  /*2090*/  LEA.HI.X R19, R34, UR7, R35, 0x4, P3 ;  /* 0x0000000722137c11 */ /* 0x000fc600098f2423 */
[----:B------:R0:W-:Y:S04]  /*20a0*/  STG.E.64 desc[UR8][R16.64], R2 ;  /* 0x0000000210007986 */ /* 0x0001e8000c101b08 */
[----:B------:R0:W-:Y:S02]  /*20b0*/  STG.E.128 desc[UR8][R18.64], R12 ;  /* 0x0000000c12007986 */ /* 0x0001e4000c101d08 */
.L_x_618:
[----:B------:R-:W-:Y:S05]  /*20c0*/  BSYNC.RECONVERGENT B0 ;  /* 0x0000000000007941 */ /* 0x000fea0003800200 */
.L_x_617:
[----:B------:R-:W-:Y:S04]  /*20d0*/  BSSY.RECONVERGENT B0, `(.L_x_619) ;  /* 0x0000009000007945 */ /* 0x000fe80003800200 */
[----:B------:R-:W-:Y:S05]  /*20e0*/  @!P2 BRA `(.L_x_620) ;  /* 0x00000000001ca947 */ /* 0x000fea0003800000 */
[----:B------:R-:W0:Y:S02]  /*20f0*/  LDCU.128 UR4, c[0x0][0x390] ;  /* 0x00007200ff0477ac */ /* 0x000e240008000c00 */
[C---:B0-----:R-:W-:Y:S02]  /*2100*/  LEA R2, P1, R25.reuse, UR4, 0x3 ;  /* 0x0000000419027c11 */ /* 0x041fe4000f8218ff */
[C---:B------:R-:W-:Y:S02]  /*2110*/  LEA R12, P2, R25.reuse, UR6, 0x4 ;  /* 0x00000006190c7c11 */ /* 0x040fe4000f8420ff */
[C-C-:B------:R-:W-:Y:S02]  /*2120*/  LEA.HI.X R3, R25.reuse, UR5, R24.reuse, 0x3, P1 ;  /* 0x0000000519037c11 */ /* 0x140fe400088f1c18 */
[----:B------:R-:W-:-:S03]  /*2130*/  LEA.HI.X R13, R25, UR7, R24, 0x4, P2 ;  /* 0x00000007190d7c11 */ /* 0x000fc600090f2418 */
[----:B------:R1:W-:Y:S04]  /*2140*/  STG.E.64 desc[UR8][R2.64], R32 ;  /* 0x0000002002007986 */ /* 0x0003e8000c101b08 */
[----:B------:R1:W-:Y:S02]  /*2150*/  STG.E.128 desc[UR8][R12.64], R4 ;  /* 0x000000040c007986 */ /* 0x0003e4000c101d08 */
.L_x_620:
[----:B------:R-:W-:Y:S05]  /*2160*/  BSYNC.RECONVERGENT B0 ;  /* 0x0000000000007941 */ /* 0x000fea0003800200 */
.L_x_619:
[----:B------:R-:W-:Y:S05]  /*2170*/  @!P0 EXIT ;  /* 0x000000000000894d */ /* 0x000fea0003800000 */
[----:B------:R-:W0:Y:S02]  /*2180*/  LDCU.128 UR4, c[0x0][0x390] ;  /* 0x00007200ff0477ac */ /* 0x000e240008000c00 */
[C---:B01----:R-:W-:Y:S02]  /*2190*/  LEA R2, P0, R38.reuse, UR4, 0x3 ;  /* 0x0000000426027c11 */ /* 0x043fe4000f8018ff */
[C---:B------:R-:W-:Y:S02]  /*21a0*/  LEA R4, P1, R38.reuse, UR6, 0x4 ;  /* 0x0000000626047c11 */ /* 0x040fe4000f8220ff */
[C-C-:B------:R-:W-:Y:S02]  /*21b0*/  LEA.HI.X R3, R38.reuse, UR5, R23.reuse, 0x3, P0 ;  /* 0x0000000526037c11 */ /* 0x140fe400080f1c17 */
[----:B------:R-:W-:-:S03]  /*21c0*/  LEA.HI.X R5, R38, UR7, R23, 0x4, P1 ;  /* 0x0000000726057c11 */ /* 0x000fc600088f2417 */
[----:B------:R-:W-:Y:S04]  /*21d0*/  STG.E.64 desc[UR8][R2.64], R30 ;  /* 0x0000001e02007986 */ /* 0x000fe8000c101b08 */
[----:B------:R-:W-:Y:S01]  /*21e0*/  STG.E.128 desc[UR8][R4.64], R8 ;  /* 0x0000000804007986 */ /* 0x000fe2000c101d08 */
[----:B------:R-:W-:Y:S05]  /*21f0*/  EXIT ;  /* 0x000000000000794d */ /* 0x000fea0003800000 */
.L_x_605:
        /* <DEDUP_REMOVED lines=17> */
[----:B------:R1:W2:Y:S01]  /*2310*/  LDG.E.128.CONSTANT R28, desc[UR8][R22.64+0x400] ;  /* 0x00040008161c7981 */ /* 0x0002a2000c1e9d00 */
[----:B------:R-:W-:Y:S02]  /*2320*/  ISETP.NE.AND P3, PT, R5, RZ, PT ;  /* 0x000000ff0500720c */ /* 0x000fe40003f65270 */
[----:B------:R-:W-:-:S11]  /*2330*/  CS2R R50, SRZ ;  /* 0x0000000000327805 */ /* 0x000fd6000001ff00 */
[----:B------:R-:W0:Y:S02]  /*2340*/  @!P3 LDC.64 R6, c[0x0][0x380] ;  /* 0x0000e000ff06bb82 */ /* 0x000e240000000a00 */
[----:B0-----:R-:W-:-:S05]  /*2350*/  @!P3 IMAD.WIDE.U32 R6, R0, 0x1800, R6 ;  /* 0x000018000006b825 */ /* 0x001fca00078e0006 */
[----:B------:R0:W2:Y:S01]  /*2360*/  @!P3 LDG.E.64.CONSTANT R50, desc[UR8][R6.64+-0x8] ;  /* 0xfffff8080632b981 */ /* 0x0000a2000c1e9b00 */
[----:B------:R-:W1:Y:S01]  /*2370*/  S2UR UR5, SR_CgaCtaId ;  /* 0x00000000000579c3 */ /* 0x000e620000008800 */
[----:B------:R-:W-:Y:S01]  /*2380*/  SHF.R.U32.HI R3, RZ, 0x5, R5 ;  /* 0x00000005ff037819 */ /* 0x000fe20000011605 */
[----:B------:R-:W-:Y:S01]  /*2390*/  UMOV UR4, 0x400 ;  /* 0x0000040000047882 */ /* 0x000fe20000000000 */
[----:B------:R-:W0:Y:S01]  /*23a0*/  S2R R2, SR_LANEID ;  /* 0x0000000000027919 */ /* 0x000e220000000000 */
[----:B------:R-:W-:Y:S02]  /*23b0*/  ISETP.NE.AND P0, PT, R5, RZ, PT ;  /* 0x000000ff0500720c */ /* 0x000fe40003f05270 */
[----:B------:R-:W-:Y:S01]  /*23c0*/  ISETP.NE.AND P5, PT, R3, 0x4, PT ;  /* 0x000000040300780c */ /* 0x000fe20003fa5270 */
[----:B-1----:R-:W-:-:S06]  /*23d0*/  ULEA UR4, UR5, UR4, 0x18 ;  /* 0x0000000405047291 */ /* 0x002fcc000f8ec0ff */
[----:B------:R-:W-:Y:S01]  /*23e0*/  LEA R33, R5, UR4, 0x3 ;  /* 0x0000000405217c11 */ /* 0x000fe2000f8e18ff */
[----:B0-----:R-:W-:Y:S01]  /*23f0*/  IMAD R23, R3, 0x60, R2 ;  /* 0x0000006003177824 */ /* 0x001fe200078e0202 */
[----:B------:R-:W-:-:S03]  /*2400*/  ISETP.NE.AND P4, PT, R2, 0x1f, PT ;  /* 0x0000001f0200780c */ /* 0x000fc60003f85270 */
[----:B------:R-:W-:Y:S01]  /*2410*/  IMAD R27, R2, 0x2, R23 ;  /* 0x00000002021b7824 */ /* 0x000fe200078e0217 */
[----:B------:R-:W-:-:S05]  /*2420*/  LEA R25, R23, UR4, 0x3 ;  /* 0x0000000417197c11 */ /* 0x000fca000f8e18ff */
[--C-:B------:R-:W-:Y:S02]  /*2430*/  IMAD R4, R2, 0x10, R25.reuse ;  /* 0x0000001002047824 */ /* 0x100fe400078e0219 */
[----:B------:R-:W-:Y:S02]  /*2440*/  IMAD R7, R23, 0x8, R25 ;  /* 0x0000000817077824 */ /* 0x000fe400078e0219 */
[----:B------:R-:W-:Y:S01]  /*2450*/  IMAD R32, R27, 0x8, R4 ;  /* 0x000000081b207824 */ /* 0x000fe200078e0204 */
[----:B------:R-:W-:Y:S01]  /*2460*/  @!P4 LEA R43, R3, UR4, 0x5 ;  /* 0x00000004032bcc11 */ /* 0x000fe2000f8e28ff */
        /* <DEDUP_REMOVED lines=9> */
[----:B------:R2:W-:Y:S04]  /*2500*/  STS.128 [R7+0x200], R16 ;  /* 0x0002001007007388 */ /* 0x0005e80000000c00 */
[----:B------:R-:W-:Y:S01]  /*2510*/  STS.128 [R7+0x400], R28 ;  /* 0x0004001c07007388 */ /* 0x000fe20000000c00 */
[----:B------:R-:W-:-:S03]  /*2520*/  NOP ;  /* 0x0000000000007918 */ /* 0x000fc60000000000 */
[----:B------:R-:W-:Y:S01]  /*2530*/  LDS.128 R20, [R32] ;  /* 0x0000000020147984 */ /* 0x000fe20000000c00 */
[----:B0-----:R-:W-:Y:S02]  /*2540*/  ISETP.NE.U32.AND P1, PT, R48, R46, PT ;  /* 0x0000002e3000720c */ /* 0x001fe40003f25070 */
[----:B-1----:R-:W-:Y:S01]  /*2550*/  ISETP.NE.U32.AND P2, PT, R46, R44, PT ;  /* 0x0000002c2e00720c */ /* 0x002fe20003f45070 */
[----:B------:R-:W0:Y:S01]  /*2560*/  LDS.128 R24, [R32+0x10] ;  /* 0x0000100020187984 */ /* 0x000e220000000c00 */
[----:B------:R-:W-:Y:S02]  /*2570*/  ISETP.NE.AND.EX P1, PT, R49, R47, PT, P1 ;  /* 0x0000002f3100720c */ /* 0x000fe40003f25310 */
[----:B------:R-:W-:Y:S01]  /*2580*/  ISETP.NE.AND.EX P2, PT, R47, R45, PT, P2 ;  /* 0x0000002d2f00720c */ /* 0x000fe20003f45320 */
[----:B------:R-:W1:Y:S03]  /*2590*/  LDS.128 R8, [R32+0x20] ;  /* 0x0000200020087984 */ /* 0x000e660000000c00 */
[----:B--2---:R-:W-:Y:S01]  /*25a0*/  SEL R17, RZ, 0x1, !P2 ;  /* 0x00000001ff117807 */ /* 0x004fe20005000000 */
[----:B------:R-:W-:Y:S06]  /*25b0*/  BAR.SYNC.DEFER_BLOCKING 0x0 ;  /* 0x0000000000007b1d */ /* 0x000fec0000010000 */
[----:B------:R-:W-:Y:S02]  /*25c0*/  STS.64 [R33+0x9b0], R44 ;  /* 0x0009b02c21007388 */ /* 0x000fe40000000a00 */
[----:B------:R-:W-:Y:S06]  /*25d0*/  BAR.SYNC.DEFER_BLOCKING 0x0 ;  /* 0x0000000000007b1d */ /* 0x000fec0000010000 */
[----:B0-----:R-:W-:-:S02]  /*25e0*/  DADD R6, R20, R24 ;  /* 0x0000000014067229 */ /* 0x001fc40000000018 */
[----:B------:R-:W-:-:S08]  /*25f0*/  DADD R12, R22, R26 ;  /* 0x00000000160c7229 */ /* 0x000fd0000000001a */
[----:B------:R-:W-:Y:S02]  /*2600*/  FSEL R6, R24, R6, P1 ;  /* 0x0000000618067208 */ /* 0x000fe40000800000 */
[----:B------:R-:W-:Y:S02]  /*2610*/  FSEL R7, R25, R7, P1 ;  /* 0x0000000719077208 */ /* 0x000fe40000800000 */
[----:B------:R-:W-:Y:S02]  /*2620*/  FSEL R12, R26, R12, P1 ;  /* 0x0000000c1a0c7208 */ /* 0x000fe40000800000 */
[----:B------:R-:W-:Y:S01]  /*2630*/  FSEL R13, R27, R13, P1 ;  /* 0x0000000d1b0d7208 */ /* 0x000fe20000800000 */
[----:B------:R-:W0:Y:S01]  /*2640*/  @P0 LDS.64 R50, [R33+0x9a8] ;  /* 0x0009a80021320984 */ /* 0x000e220000000a00 */
[----:B-1----:R-:W-:-:S04]  /*2650*/  DADD R6, R8, R6 ;  /* 0x0000000008067229 */ /* 0x002fc80000000006 */
[----:B------:R-:W-:Y:S01]  /*2660*/  DADD R12, R10, R12 ;  /* 0x000000000a0c7229 */ /* 0x000fe2000000000c */
[----:B------:R-:W-:Y:S05]  /*2670*/  @!P4 STS.64 [R43+0x8], RZ ;  /* 0x000008ff2b00c388 */ /* 0x000fea0000000a00 */
[----:B------:R-:W-:Y:S02]  /*2680*/  FSEL R4, R8, R6, P2 ;  /* 0x0000000608047208 */ /* 0x000fe40001000000 */
[----:B------:R-:W-:Y:S02]  /*2690*/  FSEL R9, R9, R7, P2 ;  /* 0x0000000709097208 */ /* 0x000fe40001000000 */
[----:B------:R-:W-:Y:S01]  /*26a0*/  FSEL R34, R10, R12, P2 ;  /* 0x0000000c0a227208 */ /* 0x000fe20001000000 */
[----:B------:R-:W-:Y:S01]  /*26b0*/  SHFL.UP PT, R6, R4, 0x1, RZ ;  /* 0x0420000004067989 */ /* 0x000fe200000e00ff */
[----:B------:R-:W-:-:S02]  /*26c0*/  FSEL R35, R11, R13, P2 ;  /* 0x0000000d0b237208 */ /* 0x000fc40001000000 */
[----:B------:R-:W-:Y:S01]  /*26d0*/  SEL R8, RZ, 0x1, !P1 ;  /* 0x00000001ff087807 */ /* 0x000fe20004800000 */
[----:B------:R-:W-:Y:S01]  /*26e0*/  SHFL.UP PT, R7, R9, 0x1, RZ ;  /* 0x0420000009077989 */ /* 0x000fe200000e00ff */
[----:B------:R-:W-:-:S03]  /*26f0*/  ISETP.GE.AND P2, PT, R2, 0x1, PT ;  /* 0x000000010200780c */ /* 0x000fc60003f46270 */
[----:B------:R-:W-:Y:S04]  /*2700*/  SHFL.UP PT, R10, R34, 0x1, RZ ;  /* 0x04200000220a7989 */ /* 0x000fe800000e00ff */
[----:B------:R-:W1:Y:S01]  /*2710*/  SHFL.UP PT, R11, R35, 0x1, RZ ;  /* 0x04200000230b7989 */ /* 0x000e6200000e00ff */
[----:B0-----:R-:W-:-:S04]  /*2720*/  ISETP.NE.U32.AND P0, PT, R50, R48, PT ;  /* 0x000000303200720c */ /* 0x001fc80003f05070 */
[----:B------:R-:W-:-:S04]  /*2730*/  ISETP.NE.AND.EX P0, PT, R51, R49, PT, P0 ;  /* 0x000000313300720c */ /* 0x000fc80003f05300 */
[----:B------:R-:W-:-:S04]  /*2740*/  SEL R13, RZ, 0x1, !P0 ;  /* 0x00000001ff0d7807 */ /* 0x000fc80004000000 */
[----:B------:R-:W-:Y:S01]  /*2750*/  IADD3 R8, P0, PT, R8, R13, RZ ;  /* 0x0000000d08087210 */ /* 0x000fe20007f1e0ff */
[----:B-1----:R-:W-:-:S03]  /*2760*/  DADD R10, R10, R34 ;  /* 0x000000000a0a7229 */ /* 0x002fc60000000022 */
[----:B------:R-:W-:Y:S01]  /*2770*/  IADD3 R17, P1, PT, R8, R17, RZ ;  /* 0x0000001108117210 */ /* 0x000fe20007f3e0ff */
[----:B------:R-:W-:Y:S02]  /*2780*/  IMAD.MOV.U32 R8, RZ, RZ, R4 ;  /* 0x000000ffff087224 */ /* 0x000fe400078e0004 */
[----:B------:R-:W-:Y:S01]  /*2790*/  IMAD.X R13, RZ, RZ, RZ, P0 ;  /* 0x000000ffff0d7224 */ /* 0x000fe200000e06ff */
[----:B------:R-:W-:-:S03]  /*27a0*/  ISETP.NE.U32.AND P0, PT, R17, RZ, PT ;  /* 0x000000ff1100720c */ /* 0x000fc60003f05070 */
[----:B------:R-:W-:Y:S01]  /*27b0*/  DADD R6, R6, R8 ;  /* 0x0000000006067229 */ /* 0x000fe20000000008 */
[----:B------:R-:W-:Y:S01]  /*27c0*/  IMAD.X R13, RZ, RZ, R13, P1 ;  /* 0x000000ffff0d7224 */ /* 0x000fe200008e060d */
[----:B------:R-:W0:Y:S01]  /*27d0*/  SHFL.UP PT, R8, R17, 0x1, RZ ;  /* 0x0420000011087989 */ /* 0x000e2200000e00ff */
[----:B------:R-:W-:-:S03]  /*27e0*/  ISETP.GE.AND P1, PT, R2, 0x2, PT ;  /* 0x000000020200780c */ /* 0x000fc60003f26270 */
[----:B------:R-:W-:Y:S01]  /*27f0*/  ISETP.NE.AND.EX P0, PT, R13, RZ, PT, P0 ;  /* 0x000000ff0d00720c */ /* 0x000fe20003f05300 */
[----:B------:R-:W1:Y:S03]  /*2800*/  SHFL.UP PT, R12, R13, 0x1, RZ ;  /* 0x042000000d0c7989 */ /* 0x000e6600000e00ff */
[----:B------:R-:W-:Y:S02]  /*2810*/  @P2 FSEL R4, R6, R4, !P0 ;  /* 0x0000000406042208 */ /* 0x000fe40004000000 */
[----:B------:R-:W-:Y:S02]  /*2820*/  @P2 FSEL R9, R7, R9, !P0 ;  /* 0x0000000907092208 */ /* 0x000fe40004000000 */
[----:B------:R-:W-:Y:S01]  /*2830*/  @P2 FSEL R34, R10, R34, !P0 ;  /* 0x000000220a222208 */ /* 0x000fe20004000000 */
[----:B------:R-:W-:Y:S01]  /*2840*/  SHFL.UP PT, R6, R4, 0x2, RZ ;  /* 0x0440000004067989 */ /* 0x000fe200000e00ff */
[----:B------:R-:W-:-:S03]  /*2850*/  @P2 FSEL R35, R11, R35, !P0 ;  /* 0x000000230b232208 */ /* 0x000fc60004000000 */
[----:B------:R-:W2:Y:S04]  /*2860*/  SHFL.UP PT, R7, R9, 0x2, RZ ;  /* 0x0440000009077989 */ /* 0x000ea800000e00ff */
[----:B------:R-:W-:Y:S01]  /*2870*/  SHFL.UP PT, R10, R34, 0x2, RZ ;  /* 0x04400000220a7989 */ /* 0x000fe200000e00ff */
[----:B0-----:R-:W-:-:S03]  /*2880*/  SEL R8, R8, RZ, P2 ;  /* 0x000000ff08087207 */ /* 0x001fc60001000000 */
[----:B------:R-:W0:Y:S01]  /*2890*/  SHFL.UP PT, R11, R35, 0x2, RZ ;  /* 0x04400000230b7989 */ /* 0x000e2200000e00ff */
[----:B------:R-:W-:Y:S01]  /*28a0*/  IADD3 R17, P0, PT, R8, R17, RZ ;  /* 0x0000001108117210 */ /* 0x000fe20007f1e0ff */
[----:B------:R-:W-:Y:S01]  /*28b0*/  IMAD.MOV.U32 R8, RZ, RZ, R4 ;  /* 0x000000ffff087224 */ /* 0x000fe200078e0004 */
[----:B-1----:R-:W-:Y:S02]  /*28c0*/  SEL R12, R12, RZ, P2 ;  /* 0x000000ff0c0c7207 */ /* 0x002fe40001000000 */
[----:B------:R-:W-:-:S03]  /*28d0*/  ISETP.GE.AND P2, PT, R2, 0x8, PT ;  /* 0x000000080200780c */ /* 0x000fc60003f46270 */
[----:B------:R-:W-:Y:S01]  /*28e0*/  IMAD.X R13, R12, 0x1, R13, P0 ;  /* 0x000000010c0d7824 */ /* 0x000fe200000e060d */
[----:B------:R-:W-:-:S04]  /*28f0*/  ISETP.NE.U32.AND P0, PT, R17, RZ, PT ;  /* 0x000000ff1100720c */ /* 0x000fc80003f05070 */
[----:B------:R-:W1:Y:S01]  /*2900*/  SHFL.UP PT, R12, R13, 0x2, RZ ;  /* 0x044000000d0c7989 */ /* 0x000e6200000e00ff */
[----:B--2---:R-:W-:Y:S01]  /*2910*/  DADD R6, R6, R8 ;  /* 0x0000000006067229 */ /* 0x004fe20000000008 */
[----:B------:R-:W-:Y:S02]  /*2920*/  ISETP.NE.AND.EX P0, PT, R13, RZ, PT, P0 ;  /* 0x000000ff0d00720c */ /* 0x000fe40003f05300 */
[----:B------:R-:W2:Y:S01]  /*2930*/  SHFL.UP PT, R8, R17, 0x2, RZ ;  /* 0x0440000011087989 */ /* 0x000ea200000e00ff */
[----:B0-----:R-:W-:-:S06]  /*2940*/  DADD R10, R10, R34 ;  /* 0x000000000a0a7229 */ /* 0x001fcc0000000022 */
[----:B------:R-:W-:Y:S02]  /*2950*/  @P1 FSEL R4, R6, R4, !P0 ;  /* 0x0000000406041208 */ /* 0x000fe40004000000 */
[----:B------:R-:W-:-:S03]  /*2960*/  @P1 FSEL R9, R7, R9, !P0 ;  /* 0x0000000907091208 */ /* 0x000fc60004000000 */
[----:B------:R-:W-:Y:S01]  /*2970*/  SHFL.UP PT, R6, R4, 0x4, RZ ;  /* 0x0480000004067989 */ /* 0x000fe200000e00ff */
[----:B------:R-:W-:-:S03]  /*2980*/  @P1 FSEL R34, R10, R34, !P0 ;  /* 0x000000220a221208 */ /* 0x000fc60004000000 */
[----:B------:R-:W0:Y:S01]  /*2990*/  SHFL.UP PT, R7, R9, 0x4, RZ ;  /* 0x0480000009077989 */ /* 0x000e2200000e00ff */
[----:B------:R-:W-:-:S03]  /*29a0*/  @P1 FSEL R35, R11, R35, !P0 ;  /* 0x000000230b231208 */ /* 0x000fc60004000000 */
[----:B------:R-:W-:Y:S01]  /*29b0*/  SHFL.UP PT, R10, R34, 0x4, RZ ;  /* 0x04800000220a7989 */ /* 0x000fe200000e00ff */
[----:B-1----:R-:W-:-:S03]  /*29c0*/  SEL R12, R12, RZ, P1 ;  /* 0x000000ff0c0c7207 */ /* 0x002fc60000800000 */
[----:B------:R-:W1:Y:S01]  /*29d0*/  SHFL.UP PT, R11, R35, 0x4, RZ ;  /* 0x04800000230b7989 */ /* 0x000e6200000e00ff */
[----:B--2---:R-:W-:Y:S02]  /*29e0*/  SEL R8, R8, RZ, P1 ;  /* 0x000000ff08087207 */ /* 0x004fe40000800000 */
[----:B------:R-:W-:Y:S02]  /*29f0*/  ISETP.GE.AND P1, PT, R2, 0x4, PT ;  /* 0x000000040200780c */ /* 0x000fe40003f26270 */
[----:B------:R-:W-:Y:S01]  /*2a00*/  IADD3 R17, P0, PT, R8, R17, RZ ;  /* 0x0000001108117210 */ /* 0x000fe20007f1e0ff */
[----:B------:R-:W-:-:S04]  /*2a10*/  IMAD.MOV.U32 R8, RZ, RZ, R4 ;  /* 0x000000ffff087224 */ /* 0x000fc800078e0004 */
[----:B------:R-:W-:Y:S01]  /*2a20*/  IMAD.X R16, R12, 0x1, R13, P0 ;  /* 0x000000010c107824 */ /* 0x000fe200000e060d */
[----:B------:R-:W-:Y:S01]  /*2a30*/  ISETP.NE.U32.AND P0, PT, R17, RZ, PT ;  /* 0x000000ff1100720c */ /* 0x000fe20003f05070 */
[----:B------:R-:W2:Y:S03]  /*2a40*/  SHFL.UP PT, R12, R17, 0x4, RZ ;  /* 0x04800000110c7989 */ /* 0x000ea600000e00ff */
[----:B------:R-:W-:Y:S01]  /*2a50*/  ISETP.NE.AND.EX P0, PT, R16, RZ, PT, P0 ;  /* 0x000000ff1000720c */ /* 0x000fe20003f05300 */
[----:B------:R-:W3:Y:S01]  /*2a60*/  SHFL.UP PT, R13, R16, 0x4, RZ ;  /* 0x04800000100d7989 */ /* 0x000ee200000e00ff */
[----:B0-----:R-:W-:Y:S02]  /*2a70*/  DADD R6, R6, R8 ;  /* 0x0000000006067229 */ /* 0x001fe40000000008 */
[----:B-1----:R-:W-:-:S08]  /*2a80*/  DADD R10, R10, R34 ;  /* 0x000000000a0a7229 */ /* 0x002fd00000000022 */
[----:B------:R-:W-:Y:S02]  /*2a90*/  @P1 FSEL R4, R6, R4, !P0 ;  /* 0x0000000406041208 */ /* 0x000fe40004000000 */
[----:B------:R-:W-:-:S03]  /*2aa0*/  @P1 FSEL R9, R7, R9, !P0 ;  /* 0x0000000907091208 */ /* 0x000fc60004000000 */
[----:B------:R-:W-:Y:S01]  /*2ab0*/  SHFL.UP PT, R6, R4, 0x8, RZ ;  /* 0x0500000004067989 */ /* 0x000fe200000e00ff */
[----:B------:R-:W-:Y:S01]  /*2ac0*/  IMAD.MOV.U32 R8, RZ, RZ, R4 ;  /* 0x000000ffff087224 */ /* 0x000fe200078e0004 */
[----:B------:R-:W-:Y:S02]  /*2ad0*/  @P1 FSEL R34, R10, R34, !P0 ;  /* 0x000000220a221208 */ /* 0x000fe40004000000 */
[----:B------:R-:W-:Y:S01]  /*2ae0*/  @P1 FSEL R35, R11, R35, !P0 ;  /* 0x000000230b231208 */ /* 0x000fe20004000000 */
[----:B------:R-:W0:Y:S01]  /*2af0*/  SHFL.UP PT, R7, R9, 0x8, RZ ;  /* 0x0500000009077989 */ /* 0x000e2200000e00ff */
[----:B--2---:R-:W-:Y:S02]  /*2b00*/  SEL R12, R12, RZ, P1 ;  /* 0x000000ff0c0c7207 */ /* 0x004fe40000800000 */
[----:B---3--:R-:W-:Y:S01]  /*2b10*/  SEL R13, R13, RZ, P1 ;  /* 0x000000ff0d0d7207 */ /* 0x008fe20000800000 */
[----:B------:R-:W-:Y:S01]  /*2b20*/  SHFL.UP PT, R10, R34, 0x8, RZ ;  /* 0x05000000220a7989 */ /* 0x000fe200000e00ff */
[----:B------:R-:W-:-:S03]  /*2b30*/  IADD3 R17, P0, PT, R12, R17, RZ ;  /* 0x000000110c117210 */ /* 0x000fc60007f1e0ff */
[----:B------:R-:W1:Y:S02]  /*2b40*/  SHFL.UP PT, R11, R35, 0x8, RZ ;  /* 0x05000000230b7989 */ /* 0x000e6400000e00ff */
        /* <DEDUP_REMOVED lines=8> */
[----:B--2---:R-:W-:Y:S02]  /*2bd0*/  SEL R12, R12, RZ, P2 ;  /* 0x000000ff0c0c7207 */ /* 0x004fe40001000000 */
[----:B------:R-:W-:Y:S01]  /*2be0*/  @P2 FSEL R9, R7, R9, !P0 ;  /* 0x0000000907092208 */ /* 0x000fe20004000000 */
[----:B------:R-:W-:Y:S01]  /*2bf0*/  SHFL.UP PT, R6, R4, 0x10, RZ ;  /* 0x0600000004067989 */ /* 0x000fe200000e00ff */
[----:B------:R-:W-:Y:S01]  /*2c00*/  IADD3 R17, P1, PT, R12, R17, RZ ;  /* 0x000000110c117210 */ /* 0x000fe20007f3e0ff */
[----:B------:R-:W-:Y:S01]  /*2c10*/  IMAD.MOV.U32 R8, RZ, RZ, R4 ;  /* 0x000000ffff087224 */ /* 0x000fe200078e0004 */
[----:B------:R-:W-:Y:S01]  /*2c20*/  @P2 FSEL R34, R10, R34, !P0 ;  /* 0x000000220a222208 */ /* 0x000fe20004000000 */
[----:B------:R-:W0:Y:S01]  /*2c30*/  SHFL.UP PT, R7, R9, 0x10, RZ ;  /* 0x0600000009077989 */ /* 0x000e2200000e00ff */
[----:B------:R-:W-:-:S02]  /*2c40*/  @P2 FSEL R35, R11, R35, !P0 ;  /* 0x000000230b232208 */ /* 0x000fc40004000000 */
[----:B---3--:R-:W-:Y:S01]  /*2c50*/  SEL R13, R13, RZ, P2 ;  /* 0x000000ff0d0d7207 */ /* 0x008fe20001000000 */
[----:B------:R-:W-:Y:S01]  /*2c60*/  SHFL.UP PT, R10, R34, 0x10, RZ ;  /* 0x06000000220a7989 */ /* 0x000fe200000e00ff */
[----:B------:R-:W-:-:S03]  /*2c70*/  ISETP.NE.U32.AND P0, PT, R17, RZ, PT ;  /* 0x000000ff1100720c */ /* 0x000fc60003f05070 */
[----:B------:R-:W1:Y:S01]  /*2c80*/  SHFL.UP PT, R11, R35, 0x10, RZ ;  /* 0x06000000230b7989 */ /* 0x000e6200000e00ff */
[----:B------:R-:W-:Y:S01]  /*2c90*/  IMAD.X R16, R13, 0x1, R16, P1 ;  /* 0x000000010d107824 */ /* 0x000fe200008e0610 */
[----:B------:R-:W-:Y:S02]  /*2ca0*/  ISETP.GE.AND P1, PT, R2, 0x10, PT ;  /* 0x000000100200780c */ /* 0x000fe40003f26270 */
[----:B------:R-:W2:Y:S02]  /*2cb0*/  SHFL.UP PT, R14, R17, 0x10, RZ ;  /* 0x06000000110e7989 */ /* 0x000ea400000e00ff */
[----:B------:R-:W-:Y:S02]  /*2cc0*/  ISETP.NE.AND.EX P0, PT, R16, RZ, PT, P0 ;  /* 0x000000ff1000720c */ /* 0x000fe40003f05300 */
[----:B------:R-:W3:Y:S01]  /*2cd0*/  SHFL.UP PT, R15, R16, 0x10, RZ ;  /* 0x06000000100f7989 */ /* 0x000ee200000e00ff */
[----:B0-----:R-:W-:Y:S02]  /*2ce0*/  DADD R12, R6, R8 ;  /* 0x00000000060c7229 */ /* 0x001fe40000000008 */
[----:B-1----:R-:W-:-:S08]  /*2cf0*/  DADD R10, R10, R34 ;  /* 0x000000000a0a7229 */ /* 0x002fd00000000022 */
[----:B------:R-:W-:Y:S02]  /*2d00*/  FSEL R52, R12, R4, !P0 ;  /* 0x000000040c347208 */ /* 0x000fe40004000000 */
[----:B--2---:R-:W-:Y:S02]  /*2d10*/  SEL R14, R14, RZ, P1 ;  /* 0x000000ff0e0e7207 */ /* 0x004fe40000800000 */
[----:B------:R-:W-:Y:S02]  /*2d20*/  FSEL R53, R13, R9, !P0 ;  /* 0x000000090d357208 */ /* 0x000fe40004000000 */
[----:B------:R-:W-:Y:S02]  /*2d30*/  IADD3 R6, P2, PT, R14, R17, RZ ;  /* 0x000000110e067210 */ /* 0x000fe40007f5e0ff */
[----:B---3--:R-:W-:Y:S02]  /*2d40*/  SEL R15, R15, RZ, P1 ;  /* 0x000000ff0f0f7207 */ /* 0x008fe40000800000 */
[----:B------:R-:W-:-:S02]  /*2d50*/  FSEL R42, R11, R35, !P0 ;  /* 0x000000230b2a7208 */ /* 0x000fc40004000000 */
[----:B------:R-:W-:Y:S01]  /*2d60*/  FSEL R54, R10, R34, !P0 ;  /* 0x000000220a367208 */ /* 0x000fe20004000000 */
[----:B------:R-:W-:Y:S01]  /*2d70*/  IMAD.X R7, R15, 0x1, R16, P2 ;  /* 0x000000010f077824 */ /* 0x000fe200010e0610 */
[----:B------:R-:W-:Y:S01]  /*2d80*/  FSEL R33, R4, R52, !P1 ;  /* 0x0000003404217208 */ /* 0x000fe20004800000 */
[----:B------:R-:W-:Y:S01]  /*2d90*/  @!P4 IMAD.MOV.U32 R55, RZ, RZ, R42 ;  /* 0x000000ffff37c224 */ /* 0x000fe200078e002a */
[----:B------:R-:W-:Y:S02]  /*2da0*/  FSEL R32, R9, R53, !P1 ;  /* 0x0000003509207208 */ /* 0x000fe40004800000 */
[----:B------:R-:W-:Y:S01]  /*2db0*/  @!P4 STS.64 [R43], R6 ;  /* 0x000000062b00c388 */ /* 0x000fe20000000a00 */
[----:B------:R-:W-:Y:S02]  /*2dc0*/  FSEL R34, R34, R54, !P1 ;  /* 0x0000003622227208 */ /* 0x000fe40004800000 */
[----:B------:R-:W-:Y:S01]  /*2dd0*/  ISETP.NE.AND P2, PT, R3, 0x2, PT ;  /* 0x000000020300780c */ /* 0x000fe20003f45270 */
[----:B------:R-:W-:Y:S01]  /*2de0*/  @!P4 STS.128 [R43+0x10], R52 ;  /* 0x000010342b00c388 */ /* 0x000fe20000000c00 */
[----:B------:R-:W-:Y:S01]  /*2df0*/  FSEL R35, R35, R42, !P1 ;  /* 0x0000002a23237208 */ /* 0x000fe20004800000 */
[----:B------:R-:W-:Y:S06]  /*2e00*/  BAR.SYNC.DEFER_BLOCKING 0x0 ;  /* 0x0000000000007b1d */ /* 0x000fec0000010000 */
[----:B------:R-:W-:Y:S04]  /*2e10*/  SHFL.UP PT, R33, R33, 0x1, RZ ;  /* 0x0420000021217989 */ /* 0x000fe800000e00ff */
[----:B------:R-:W-:Y:S04]  /*2e20*/  SHFL.UP PT, R32, R32, 0x1, RZ ;  /* 0x0420000020207989 */ /* 0x000fe800000e00ff */
        /* <DEDUP_REMOVED lines=8> */
[----:B------:R-:W-:Y:S04]  /*2eb0*/  LDS.128 R8, [UR4+0x70] ;  /* 0x00007004ff087984 */ /* 0x000fe80008000c00 */
[----:B------:R-:W5:Y:S01]  /*2ec0*/  LDS.64 R40, [UR4+0x60] ;  /* 0x00006004ff287984 */ /* 0x000f620008000a00 */
[----:B0-----:R-:W-:-:S02]  /*2ed0*/  DADD R52, R16, R12 ;  /* 0x0000000010347229 */ /* 0x001fc4000000000c */
[----:B------:R-:W-:Y:S01]  /*2ee0*/  DADD R54, R18, R14 ;  /* 0x0000000012367229 */ /* 0x000fe2000000000e */
[----:B-1----:R-:W-:-:S04]  /*2ef0*/  ISETP.NE.U32.AND P0, PT, R56, RZ, PT ;  /* 0x000000ff3800720c */ /* 0x002fc80003f05070 */
[----:B------:R-:W-:Y:S02]  /*2f00*/  ISETP.NE.AND.EX P0, PT, R57, RZ, PT, P0 ;  /* 0x000000ff3900720c */ /* 0x000fe40003f05300 */
[----:B--2---:R-:W-:Y:S02]  /*2f10*/  IADD3 R61, P4, PT, R38, R56, RZ ;  /* 0x00000038263d7210 */ /* 0x004fe40007f9e0ff */
[----:B------:R-:W-:Y:S02]  /*2f20*/  FSEL R12, R52, R12, !P0 ;  /* 0x0000000c340c7208 */ /* 0x000fe40004000000 */
[----:B------:R-:W-:Y:S01]  /*2f30*/  FSEL R13, R53, R13, !P0 ;  /* 0x0000000d350d7208 */ /* 0x000fe20004000000 */
[----:B------:R-:W-:Y:S01]  /*2f40*/  IMAD.X R43, R39, 0x1, R57, P4 ;  /* 0x00000001272b7824 */ /* 0x000fe200020e0639 */
[----:B------:R-:W-:Y:S02]  /*2f50*/  FSEL R58, R54, R14, !P0 ;  /* 0x0000000e363a7208 */ /* 0x000fe40004000000 */
[----:B------:R-:W-:-:S02]  /*2f60*/  FSEL R59, R55, R15, !P0 ;  /* 0x0000000f373b7208 */ /* 0x000fc40004000000 */
[----:B------:R-:W-:Y:S01]  /*2f70*/  FSEL R63, R12, R16, !P2 ;  /* 0x000000100c3f7208 */ /* 0x000fe20005000000 */
[----:B---3--:R-:W-:Y:S01]  /*2f80*/  DADD R54, R28, R12 ;  /* 0x000000001c367229 */ /* 0x008fe2000000000c */
[----:B------:R-:W-:Y:S02]  /*2f90*/  FSEL R65, R13, R17, !P2 ;  /* 0x000000110d417208 */ /* 0x000fe40005000000 */
[----:B------:R-:W0:Y:S01]  /*2fa0*/  LDS.128 R12, [UR4+0x90] ;  /* 0x00009004ff0c7984 */ /* 0x000e220008000c00 */
[----:B------:R-:W-:Y:S01]  /*2fb0*/  SEL R4, R61, R38, !P2 ;  /* 0x000000263d047207 */ /* 0x000fe20005000000 */
[----:B------:R-:W-:Y:S01]  /*2fc0*/  DADD R52, R30, R58 ;  /* 0x000000001e347229 */ /* 0x000fe2000000003a */
[----:B------:R-:W-:Y:S02]  /*2fd0*/  SEL R42, R43, R39, !P2 ;  /* 0x000000272b2a7207 */ /* 0x000fe40005000000 */
[----:B------:R-:W1:Y:S01]  /*2fe0*/  LDS.64 R38, [UR4+0x80] ;  /* 0x00008004ff267984 */ /* 0x000e620008000a00 */
[----:B----4-:R-:W-:-:S02]  /*2ff0*/  ISETP.NE.U32.AND P0, PT, R36, RZ, PT ;  /* 0x000000ff2400720c */ /* 0x010fc40003f05070 */
[----:B------:R-:W-:Y:S02]  /*3000*/  IADD3 R57, P1, PT, R36, R61, RZ ;  /* 0x0000003d24397210 */ /* 0x000fe40007f3e0ff */
[----:B------:R-:W-:Y:S02]  /*3010*/  ISETP.NE.AND.EX P0, PT, R37, RZ, PT, P0 ;  /* 0x000000ff2500720c */ /* 0x000fe40003f05300 */
[----:B------:R-:W-:Y:S01]  /*3020*/  FSEL R67, R59, R19, !P2 ;  /* 0x000000133b437208 */ /* 0x000fe20005000000 */
[----:B------:R-:W-:Y:S01]  /*3030*/  IMAD.X R59, R37, 0x1, R43, P1 ;  /* 0x00000001253b7824 */ /* 0x000fe200008e062b */
[----:B------:R-:W-:Y:S01]  /*3040*/  FSEL R61, R58, R18, !P2 ;  /* 0x000000123a3d7208 */ /* 0x000fe20005000000 */
[----:B------:R-:W-:Y:S01]  /*3050*/  LDS.64 R36, [UR4+0xa0] ;  /* 0x0000a004ff247984 */ /* 0x000fe20008000a00 */
[----:B------:R-:W-:Y:S02]  /*3060*/  FSEL R28, R54, R28, !P0 ;  /* 0x0000001c361c7208 */ /* 0x000fe40004000000 */
[----:B------:R-:W-:Y:S01]  /*3070*/  FSEL R29, R55, R29, !P0 ;  /* 0x0000001d371d7208 */ /* 0x000fe20004000000 */
[----:B------:R-:W2:Y:S01]  /*3080*/  LDS.128 R16, [UR4+0xb0] ;  /* 0x0000b004ff107984 */ /* 0x000ea20008000c00 */
[----:B------:R-:W-:-:S02]  /*3090*/  FSEL R30, R52, R30, !P0 ;  /* 0x0000001e341e7208 */ /* 0x000fc40004000000 */
[----:B------:R-:W-:Y:S02]  /*30a0*/  FSEL R31, R53, R31, !P0 ;  /* 0x0000001f351f7208 */ /* 0x000fe40004000000 */
[----:B------:R-:W-:Y:S02]  /*30b0*/  ISETP.NE.AND P1, PT, R3, 0x3, PT ;  /* 0x000000030300780c */ /* 0x000fe40003f25270 */
[----:B-----5:R-:W-:Y:S02]  /*30c0*/  ISETP.NE.U32.AND P0, PT, R40, RZ, PT ;  /* 0x000000ff2800720c */ /* 0x020fe40003f05070 */
[----:B------:R-:W-:Y:S02]  /*30d0*/  FSEL R63, R28, R63, !P1 ;  /* 0x0000003f1c3f7208 */ /* 0x000fe40004800000 */
[----:B------:R-:W-:Y:S01]  /*30e0*/  FSEL R65, R29, R65, !P1 ;  /* 0x000000411d417208 */ /* 0x000fe20004800000 */
[----:B------:R-:W-:Y:S01]  /*30f0*/  DADD R28, R8, R28 ;  /* 0x00000000081c7229 */ /* 0x000fe2000000001c */
[----:B------:R-:W-:-:S02]  /*3100*/  FSEL R55, R30, R61, !P1 ;  /* 0x0000003d1e377208 */ /* 0x000fc40004800000 */
[----:B------:R-:W-:Y:S01]  /*3110*/  FSEL R43, R31, R67, !P1 ;  /* 0x000000431f2b7208 */ /* 0x000fe20004800000 */
[----:B------:R-:W-:Y:S01]  /*3120*/  DADD R30, R10, R30 ;  /* 0x000000000a1e7229 */ /* 0x000fe2000000001e */
[----:B------:R-:W-:Y:S02]  /*3130*/  ISETP.NE.AND.EX P0, PT, R41, RZ, PT, P0 ;  /* 0x000000ff2900720c */ /* 0x000fe40003f05300 */
[----:B------:R-:W-:Y:S02]  /*3140*/  SEL R4, R57, R4, !P1 ;  /* 0x0000000439047207 */ /* 0x000fe40004800000 */
[----:B------:R-:W-:Y:S02]  /*3150*/  IADD3 R57, P6, PT, R40, R57, RZ ;  /* 0x0000003928397210 */ /* 0x000fe40007fde0ff */
[----:B------:R-:W-:Y:S02]  /*3160*/  FSEL R8, R28, R8, !P0 ;  /* 0x000000081c087208 */ /* 0x000fe40004000000 */
[----:B------:R-:W-:-:S02]  /*3170*/  FSEL R9, R29, R9, !P0 ;  /* 0x000000091d097208 */ /* 0x000fc40004000000 */
[----:B------:R-:W-:Y:S02]  /*3180*/  FSEL R52, R30, R10, !P0 ;  /* 0x0000000a1e347208 */ /* 0x000fe40004000000 */
[----:B------:R-:W-:Y:S02]  /*3190*/  FSEL R53, R31, R11, !P0 ;  /* 0x0000000b1f357208 */ /* 0x000fe40004000000 */
[----:B------:R-:W3:Y:S01]  /*31a0*/  LDS.128 R28, [UR4+0xd0] ;  /* 0x0000d004ff1c7984 */ /* 0x000ee20008000c00 */
[----:B------:R-:W-:Y:S01]  /*31b0*/  SEL R42, R59, R42, !P1 ;  /* 0x0000002a3b2a7207 */ /* 0x000fe20004800000 */
[----:B------:R-:W-:Y:S01]  /*31c0*/  IMAD.X R59, R41, 0x1, R59, P6 ;  /* 0x00000001293b7824 */ /* 0x000fe200030e063b */
[----:B------:R-:W-:Y:S01]  /*31d0*/  FSEL R63, R8, R63, !P5 ;  /* 0x0000003f083f7208 */ /* 0x000fe20006800000 */
[----:B------:R-:W4:Y:S01]  /*31e0*/  LDS.64 R40, [UR4+0xc0] ;  /* 0x0000c004ff287984 */ /* 0x000f220008000a00 */
[----:B------:R-:W-:Y:S01]  /*31f0*/  FSEL R65, R9, R65, !P5 ;  /* 0x0000004109417208 */ /* 0x000fe20006800000 */
[----:B0-----:R-:W-:Y:S01]  /*3200*/  DADD R10, R12, R8 ;  /* 0x000000000c0a7229 */ /* 0x001fe20000000008 */
[----:B-1----:R-:W-:Y:S01]  /*3210*/  ISETP.NE.U32.AND P0, PT, R38, RZ, PT ;  /* 0x000000ff2600720c */ /* 0x002fe20003f05070 */
[----:B------:R-:W-:Y:S01]  /*3220*/  DADD R8, R14, R52 ;  /* 0x000000000e087229 */ /* 0x000fe20000000034 */
[----:B------:R-:W-:-:S02]  /*3230*/  SEL R4, R57, R4, !P5 ;  /* 0x0000000439047207 */ /* 0x000fc40006800000 */
[----:B------:R-:W-:Y:S02]  /*3240*/  IADD3 R57, P6, PT, R38, R57, RZ ;  /* 0x0000003926397210 */ /* 0x000fe40007fde0ff */
[----:B------:R-:W-:Y:S02]  /*3250*/  ISETP.NE.AND.EX P0, PT, R39, RZ, PT, P0 ;  /* 0x000000ff2700720c */ /* 0x000fe40003f05300 */
[C---:B------:R-:W-:Y:S02]  /*3260*/  ISETP.NE.AND P4, PT, R3.reuse, 0x5, PT ;  /* 0x000000050300780c */ /* 0x040fe40003f85270 */
[C---:B------:R-:W-:Y:S02]  /*3270*/  ISETP.NE.AND P2, PT, R3.reuse, 0x6, PT ;  /* 0x000000060300780c */ /* 0x040fe40003f45270 */
[----:B------:R-:W-:Y:S02]  /*3280*/  ISETP.NE.AND P1, PT, R3, 0x7, PT ;  /* 0x000000070300780c */ /* 0x000fe40003f25270 */
[----:B------:R-:W-:Y:S01]  /*3290*/  SEL R3, R59, R42, !P5 ;  /* 0x0000002a3b037207 */ /* 0x000fe20006800000 */
[----:B------:R-:W-:Y:S01]  /*32a0*/  IMAD.X R59, R39, 0x1, R59, P6 ;  /* 0x00000001273b7824 */ /* 0x000fe200030e063b */
[----:B------:R-:W-:-:S02]  /*32b0*/  FSEL R61, R53, R43, !P5 ;  /* 0x0000002b353d7208 */ /* 0x000fc40006800000 */
[----:B------:R-:W-:Y:S02]  /*32c0*/  FSEL R38, R10, R12, !P0 ;  /* 0x0000000c0a267208 */ /* 0x000fe40004000000 */
[----:B------:R-:W-:Y:S02]  /*32d0*/  FSEL R39, R11, R13, !P0 ;  /* 0x0000000d0b277208 */ /* 0x000fe40004000000 */
[----:B------:R-:W-:Y:S01]  /*32e0*/  FSEL R42, R8, R14, !P0 ;  /* 0x0000000e082a7208 */ /* 0x000fe20004000000 */
[----:B------:R-:W-:Y:S01]  /*32f0*/  LDS.64 R12, [UR4+0xe0] ;  /* 0x0000e004ff0c7984 */ /* 0x000fe20008000a00 */
[----:B------:R-:W-:Y:S02]  /*3300*/  FSEL R43, R9, R15, !P0 ;  /* 0x0000000f092b7208 */ /* 0x000fe40004000000 */
[----:B------:R-:W-:Y:S01]  /*3310*/  FSEL R63, R38, R63, !P4 ;  /* 0x0000003f263f7208 */ /* 0x000fe20006000000 */
[----:B------:R-:W0:Y:S01]  /*3320*/  LDS.128 R8, [UR4+0xf0] ;  /* 0x0000f004ff087984 */ /* 0x000e220008000c00 */
[----:B------:R-:W-:Y:S01]  /*3330*/  FSEL R65, R39, R65, !P4 ;  /* 0x0000004127417208 */ /* 0x000fe20006000000 */
[----:B--2---:R-:W-:Y:S01]  /*3340*/  DADD R38, R16, R38 ;  /* 0x0000000010267229 */ /* 0x004fe20000000026 */
[----:B------:R-:W-:Y:S01]  /*3350*/  ISETP.NE.U32.AND P0, PT, R36, RZ, PT ;  /* 0x000000ff2400720c */ /* 0x000fe20003f05070 */
[----:B------:R-:W-:Y:S01]  /*3360*/  DADD R14, R18, R42 ;  /* 0x00000000120e7229 */ /* 0x000fe2000000002a */
[----:B------:R-:W-:-:S02]  /*3370*/  FSEL R55, R52, R55, !P5 ;  /* 0x0000003734377208 */ /* 0x000fc40006800000 */
[----:B------:R-:W-:Y:S02]  /*3380*/  ISETP.NE.AND.EX P0, PT, R37, RZ, PT, P0 ;  /* 0x000000ff2500720c */ /* 0x000fe40003f05300 */
[----:B------:R-:W-:Y:S02]  /*3390*/  FSEL R53, R42, R55, !P4 ;  /* 0x000000372a357208 */ /* 0x000fe40006000000 */
[----:B------:R-:W-:Y:S02]  /*33a0*/  SEL R42, R59, R3, !P4 ;  /* 0x000000033b2a7207 */ /* 0x000fe40006000000 */
[----:B------:R-:W-:Y:S02]  /*33b0*/  FSEL R16, R38, R16, !P0 ;  /* 0x0000001026107208 */ /* 0x000fe40004000000 */
[----:B------:R-:W-:Y:S02]  /*33c0*/  FSEL R17, R39, R17, !P0 ;  /* 0x0000001127117208 */ /* 0x000fe40004000000 */
[----:B------:R-:W-:-:S02]  /*33d0*/  FSEL R14, R14, R18, !P0 ;  /* 0x000000120e0e7208 */ /* 0x000fc40004000000 */
[----:B------:R-:W-:Y:S02]  /*33e0*/  FSEL R15, R15, R19, !P0 ;  /* 0x000000130f0f7208 */ /* 0x000fe40004000000 */
[----:B------:R-:W-:Y:S01]  /*33f0*/  FSEL R3, R16, R63, !P2 ;  /* 0x0000003f10037208 */ /* 0x000fe20005000000 */
[----:B---3--:R-:W-:Y:S01]  /*3400*/  DADD R18, R28, R16 ;  /* 0x000000001c127229 */ /* 0x008fe20000000010 */
[----:B------:R-:W-:Y:S02]  /*3410*/  FSEL R55, R17, R65, !P2 ;  /* 0x0000004111377208 */ /* 0x000fe40005000000 */
[----:B------:R-:W-:Y:S01]  /*3420*/  DADD R16, R30, R14 ;  /* 0x000000001e107229 */ /* 0x000fe2000000000e */
[----:B----4-:R-:W-:Y:S02]  /*3430*/  ISETP.NE.U32.AND P0, PT, R40, RZ, PT ;  /* 0x000000ff2800720c */ /* 0x010fe40003f05070 */
[----:B------:R-:W-:Y:S02]  /*3440*/  SEL R4, R57, R4, !P4 ;  /* 0x0000000439047207 */ /* 0x000fe40006000000 */
[----:B------:R-:W-:-:S02]  /*3450*/  IADD3 R57, P5, PT, R36, R57, RZ ;  /* 0x0000003924397210 */ /* 0x000fc40007fbe0ff */
[----:B------:R-:W-:Y:S02]  /*3460*/  FSEL R61, R43, R61, !P4 ;  /* 0x0000003d2b3d7208 */ /* 0x000fe40006000000 */
[----:B------:R-:W-:Y:S01]  /*3470*/  ISETP.NE.AND.EX P0, PT, R41, RZ, PT, P0 ;  /* 0x000000ff2900720c */ /* 0x000fe20003f05300 */
[----:B------:R-:W-:Y:S01]  /*3480*/  IMAD.X R59, R37, 0x1, R59, P5 ;  /* 0x00000001253b7824 */ /* 0x000fe200028e063b */
[----:B------:R-:W-:Y:S02]  /*3490*/  FSEL R43, R14, R53, !P2 ;  /* 0x000000350e2b7208 */ /* 0x000fe40005000000 */
[----:B------:R-:W-:Y:S02]  /*34a0*/  FSEL R53, R15, R61, !P2 ;  /* 0x0000003d0f357208 */ /* 0x000fe40005000000 */
[----:B------:R-:W-:Y:S02]  /*34b0*/  IADD3 R37, P4, PT, R40, R57, RZ ;  /* 0x0000003928257210 */ /* 0x000fe40007f9e0ff */
[----:B------:R-:W-:-:S02]  /*34c0*/  FSEL R14, R18, R28, !P0 ;  /* 0x0000001c120e7208 */ /* 0x000fc40004000000 */
[----:B------:R-:W-:Y:S01]  /*34d0*/  FSEL R15, R19, R29, !P0 ;  /* 0x0000001d130f7208 */ /* 0x000fe20004000000 */
[----:B------:R-:W-:Y:S01]  /*34e0*/  IMAD.X R39, R41, 0x1, R59, P4 ;  /* 0x0000000129277824 */ /* 0x000fe200020e063b */
[----:B------:R-:W-:Y:S02]  /*34f0*/  FSEL R30, R16, R30, !P0 ;  /* 0x0000001e101e7208 */ /* 0x000fe40004000000 */
[----:B------:R-:W-:Y:S02]  /*3500*/  FSEL R31, R17, R31, !P0 ;  /* 0x0000001f111f7208 */ /* 0x000fe40004000000 */
[----:B0-----:R-:W-:Y:S01]  /*3510*/  DADD R18, R8, R14 ;  /* 0x0000000008127229 */ /* 0x001fe2000000000e */
[----:B------:R-:W-:Y:S02]  /*3520*/  ISETP.GE.U32.AND P4, PT, R5, 0x20, PT ;  /* 0x000000200500780c */ /* 0x000fe40003f86070 */
[----:B------:R-:W-:Y:S01]  /*3530*/  ISETP.NE.U32.AND P0, PT, R12, RZ, PT ;  /* 0x000000ff0c00720c */ /* 0x000fe20003f05070 */
[----:B------:R-:W-:Y:S01]  /*3540*/  DADD R28, R10, R30 ;  /* 0x000000000a1c7229 */ /* 0x000fe2000000001e */
[----:B------:R-:W-:-:S02]  /*3550*/  FSEL R16, R14, R3, !P1 ;  /* 0x000000030e107208 */ /* 0x000fc40004800000 */
[----:B------:R-:W-:Y:S01]  /*3560*/  ISETP.NE.AND.EX P0, PT, R13, RZ, PT, P0 ;  /* 0x000000ff0d00720c */ /* 0x000fe20003f05300 */
[----:B------:R0:W1:Y:S01]  /*3570*/  SHFL.UP PT, R3, R6, 0x1, RZ ;  /* 0x0420000006037989 */ /* 0x00006200000e00ff */
[----:B------:R-:W-:Y:S02]  /*3580*/  SEL R36, R57, R4, !P2 ;  /* 0x0000000439247207 */ /* 0x000fe40005000000 */
[----:B------:R-:W-:Y:S01]  /*3590*/  SEL R38, R59, R42, !P2 ;  /* 0x0000002a3b267207 */ /* 0x000fe20005000000 */
[----:B------:R2:W3:Y:S01]  /*35a0*/  SHFL.UP PT, R4, R7, 0x1, RZ ;  /* 0x0420000007047989 */ /* 0x0004e200000e00ff */
[----:B------:R-:W-:Y:S01]  /*35b0*/  FSEL R14, R30, R43, !P1 ;  /* 0x0000002b1e0e7208 */ /* 0x000fe20004800000 */
[----:B------:R-:W-:Y:S01]  /*35c0*/  IMAD.MOV.U32 R30, RZ, RZ, R34 ;  /* 0x000000ffff1e7224 */ /* 0x000fe200078e0022 */
[----:B------:R-:W-:Y:S02]  /*35d0*/  FSEL R42, R18, R8, !P0 ;  /* 0x00000008122a7208 */ /* 0x000fe40004000000 */
[----:B------:R-:W-:-:S02]  /*35e0*/  FSEL R43, R19, R9, !P0 ;  /* 0x00000009132b7208 */ /* 0x000fc40004000000 */
[----:B0-----:R-:W-:Y:S01]  /*35f0*/  IADD3 R6, P2, PT, R12, R37, RZ ;  /* 0x000000250c067210 */ /* 0x001fe20007f5e0ff */
[----:B------:R-:W-:Y:S01]  /*3600*/  IMAD.MOV.U32 R8, RZ, RZ, R42 ;  /* 0x000000ffff087224 */ /* 0x000fe200078e002a */
[----:B------:R-:W-:Y:S01]  /*3610*/  FSEL R40, R28, R10, !P0 ;  /* 0x0000000a1c287208 */ /* 0x000fe20004000000 */
[----:B------:R-:W-:Y:S01]  /*3620*/  IMAD.MOV.U32 R28, RZ, RZ, R33 ;  /* 0x000000ffff1c7224 */ /* 0x000fe200078e0021 */
[----:B------:R-:W-:Y:S01]  /*3630*/  FSEL R41, R29, R11, !P0 ;  /* 0x0000000b1d297208 */ /* 0x000fe20004000000 */
[----:B--2---:R-:W-:Y:S01]  /*3640*/  IMAD.X R7, R13, 0x1, R39, P2 ;  /* 0x000000010d077824 */ /* 0x004fe200010e0627 */
[----:B------:R-:W-:Y:S01]  /*3650*/  FSEL R17, R15, R55, !P1 ;  /* 0x000000370f117208 */ /* 0x000fe20004800000 */
[----:B------:R-:W-:Y:S01]  /*3660*/  IMAD.MOV.U32 R29, RZ, RZ, R32 ;  /* 0x000000ffff1d7224 */ /* 0x000fe200078e0020 */
[----:B------:R-:W-:Y:S01]  /*3670*/  FSEL R15, R31, R53, !P1 ;  /* 0x000000351f0f7208 */ /* 0x000fe20004800000 */
[----:B------:R-:W-:Y:S01]  /*3680*/  IMAD.MOV.U32 R31, RZ, RZ, R35 ;  /* 0x000000ffff1f7224 */ /* 0x000fe200078e0023 */
[----:B------:R-:W-:Y:S01]  /*3690*/  SEL R18, R37, R36, !P1 ;  /* 0x0000002425127207 */ /* 0x000fe20004800000 */
[----:B------:R-:W-:Y:S01]  /*36a0*/  IMAD.MOV.U32 R9, RZ, RZ, R43 ;  /* 0x000000ffff097224 */ /* 0x000fe200078e002b */
[----:B------:R-:W-:Y:S01]  /*36b0*/  SEL R19, R39, R38, !P1 ;  /* 0x0000002627137207 */ /* 0x000fe20004800000 */
[----:B------:R-:W-:-:S02]  /*36c0*/  IMAD.MOV.U32 R10, RZ, RZ, R40 ;  /* 0x000000ffff0a7224 */ /* 0x000fc400078e0028 */
[----:B------:R-:W-:Y:S01]  /*36d0*/  IMAD.MOV.U32 R11, RZ, RZ, R41 ;  /* 0x000000ffff0b7224 */ /* 0x000fe200078e0029 */
[----:B-1----:R-:W-:Y:S06]  /*36e0*/  @!P4 BRA `(.L_x_621) ;  /* 0x000000000050c947 */ /* 0x002fec0003800000 */
[----:B------:R-:W-:Y:S01]  /*36f0*/  IMAD.MOV.U32 R6, RZ, RZ, R14 ;  /* 0x000000ffff067224 */ /* 0x000fe200078e000e */
[----:B------:R-:W-:Y:S01]  /*3700*/  ISETP.NE.AND P2, PT, R2, RZ, PT ;  /* 0x000000ff0200720c */ /* 0x000fe20003f45270 */
[----:B------:R-:W-:Y:S01]  /*3710*/  IMAD.MOV.U32 R7, RZ, RZ, R15 ;  /* 0x000000ffff077224 */ /* 0x000fe200078e000f */
[C---:B------:R-:W-:Y:S02]  /*3720*/  ISETP.NE.U32.AND P0, PT, R3.reuse, RZ, PT ;  /* 0x000000ff0300720c */ /* 0x040fe40003f05070 */
[----:B------:R-:W-:Y:S02]  /*3730*/  SEL R3, R3, RZ, P2 ;  /* 0x000000ff03037207 */ /* 0x000fe40001000000 */
[C---:B---3--:R-:W-:Y:S01]  /*3740*/  ISETP.NE.AND.EX P0, PT, R4.reuse, RZ, PT, P0 ;  /* 0x000000ff0400720c */ /* 0x048fe20003f05300 */
[----:B------:R-:W-:Y:S01]  /*3750*/  DADD R8, R30, R6 ;  /* 0x000000001e087229 */ /* 0x000fe20000000006 */
[----:B------:R-:W-:Y:S01]  /*3760*/  IADD3 R3, P1, PT, R3, R18, RZ ;  /* 0x0000001203037210 */ /* 0x000fe20007f3e0ff */
[----:B------:R-:W-:Y:S01]  /*3770*/  DADD R6, R28, R16 ;  /* 0x000000001c067229 */ /* 0x000fe20000000010 */
[----:B------:R-:W-:-:S05]  /*3780*/  SEL R4, R4, RZ, P2 ;  /* 0x000000ff04047207 */ /* 0x000fca0001000000 */
[----:B------:R-:W-:Y:S02]  /*3790*/  IMAD.X R4, R4, 0x1, R19, P1 ;  /* 0x0000000104047824 */ /* 0x000fe400008e0613 */
[----:B------:R-:W-:Y:S02]  /*37a0*/  @P2 FSEL R14, R8, R30, !P0 ;  /* 0x0000001e080e2208 */ /* 0x000fe40004000000 */
[----:B------:R-:W-:Y:S02]  /*37b0*/  @P2 FSEL R15, R9, R31, !P0 ;  /* 0x0000001f090f2208 */ /* 0x000fe40004000000 */
[----:B------:R-:W-:Y:S01]  /*37c0*/  @P2 FSEL R16, R6, R28, !P0 ;  /* 0x0000001c06102208 */ /* 0x000fe20004000000 */
[----:B------:R-:W-:Y:S01]  /*37d0*/  IMAD.MOV.U32 R30, RZ, RZ, R14 ;  /* 0x000000ffff1e7224 */ /* 0x000fe200078e000e */
[----:B------:R-:W-:Y:S01]  /*37e0*/  @P2 FSEL R17, R7, R29, !P0 ;  /* 0x0000001d07112208 */ /* 0x000fe20004000000 */
[----:B------:R-:W-:Y:S02]  /*37f0*/  IMAD.MOV.U32 R31, RZ, RZ, R15 ;  /* 0x000000ffff1f7224 */ /* 0x000fe400078e000f */
[----:B------:R-:W-:-:S02]  /*3800*/  IMAD.MOV.U32 R28, RZ, RZ, R16 ;  /* 0x000000ffff1c7224 */ /* 0x000fc400078e0010 */
[----:B------:R-:W-:Y:S01]  /*3810*/  IMAD.MOV.U32 R29, RZ, RZ, R17 ;  /* 0x000000ffff1d7224 */ /* 0x000fe200078e0011 */
[----:B------:R-:W-:Y:S06]  /*3820*/  BRA `(.L_x_622) ;  /* 0x0000002000287947 */ /* 0x000fec0003800000 */
.L_x_621:
[----:B------:R-:W0:Y:S01]  /*3830*/  LDC.64 R14, c[0x0][0x3a8] ;  /* 0x0000ea00ff0e7b82 */ /* 0x000e220000000a00 */
[----:B------:R-:W-:Y:S01]  /*3840*/  BSSY.RECONVERGENT B0, `(.L_x_623) ;  /* 0x0000012000007945 */ /* 0x000fe20003800200 */
[----:B0-----:R-:W-:-:S03]  /*3850*/  IMAD.WIDE.U32 R14, R0, 0x4, R14 ;  /* 0x00000004000e7825 */ /* 0x001fc600078e000e */
[----:B------:R-:W-:Y:S05]  /*3860*/  @P3 BRA `(.L_x_624) ;  /* 0x00000000003c3947 */ /* 0x000fea0003800000 */
[----:B------:R-:W0:Y:S01]  /*3870*/  LDC.64 R12, c[0x0][0x3b0] ;  /* 0x0000ec00ff0c7b82 */ /* 0x000e220000000a00 */
[----:B------:R-:W-:Y:S01]  /*3880*/  IMAD.MOV.U32 R16, RZ, RZ, R6 ;  /* 0x000000ffff107224 */ /* 0x000fe200078e0006 */
[----:B------:R-:W-:Y:S01]  /*3890*/  CS2R R18, SRZ ;  /* 0x0000000000127805 */ /* 0x000fe2000001ff00 */
[----:B------:R-:W-:Y:S01]  /*38a0*/  IMAD.MOV.U32 R17, RZ, RZ, R7 ;  /* 0x000000ffff117224 */ /* 0x000fe200078e0007 */
[----:B------:R-:W-:Y:S01]  /*38b0*/  STS.64 [UR4+0x198], RZ ;  /* 0x000198ffff007988 */ /* 0x000fe20008000a04 */
[----:B------:R-:W-:-:S03]  /*38c0*/  IMAD.MOV.U32 R33, RZ, RZ, 0x64 ;  /* 0x00000064ff217424 */ /* 0x000fc600078e00ff */
[----:B------:R1:W-:Y:S04]  /*38d0*/  STS.128 [UR4+0x1a0], R8 ;  /* 0x0001a008ff007988 */ /* 0x0003e80008000c04 */
[----:B------:R1:W-:Y:S01]  /*38e0*/  STS.64 [UR4+0x190], R16 ;  /* 0x00019010ff007988 */ /* 0x0003e20008000a04 */
[----:B0-----:R-:W-:-:S05]  /*38f0*/  IMAD.WIDE.U32 R12, R0, 0x20, R12 ;  /* 0x00000020000c7825 */ /* 0x001fca00078e000c */
[----:B------:R1:W-:Y:S04]  /*3900*/  ST.E.128.STRONG.GPU desc[UR8][R12.64+0x400], R16 ;  /* 0x000400100c007985 */ /* 0x0003e8000c10fd08 */
[----:B------:R1:W-:Y:S01]  /*3910*/  ST.E.128.STRONG.GPU desc[UR8][R12.64+0x410], R8 ;  /* 0x000410080c007985 */ /* 0x0003e2000c10fd08 */
[----:B------:R-:W-:Y:S06]  /*3920*/  MEMBAR.ALL.GPU ;  /* 0x0000000000007992 */ /* 0x000fec000000a000 */
[----:B------:R-:W-:-:S00]  /*3930*/  ERRBAR ;  /* 0x00000000000079ab */ /* 0x000fc00000000000 */
[----:B------:R-:W-:Y:S06]  /*3940*/  CGAERRBAR ;  /* 0x00000000000075ab */ /* 0x000fec0000000000 */
[----:B------:R1:W-:Y:S02]  /*3950*/  ST.E.STRONG.GPU desc[UR8][R14.64+0x80], R33 ;  /* 0x000080210e007985 */ /* 0x0003e4000c10f908 */
.L_x_624:
[----:B------:R-:W-:Y:S05]  /*3960*/  BSYNC.RECONVERGENT B0 ;  /* 0x0000000000007941 */ /* 0x000fea0003800200 */
.L_x_623:
[----:B------:R-:W0:Y:S01]  /*3970*/  LDCU UR5, c[0x0][0x370] ;  /* 0x00006e00ff0577ac */ /* 0x000e220008000800 */
[----:B-1----:R-:W-:-:S05]  /*3980*/  LOP3.LUT R9, RZ, R5, RZ, 0x33, !PT ;  /* 0x00000005ff097212 */ /* 0x002fca00078e33ff */
[----:B------:R-:W-:Y:S01]  /*3990*/  IMAD.IADD R5, R9, 0x1, R0 ;  /* 0x0000000109057824 */ /* 0x000fe200078e0200 */
[----:B0-----:R-:W-:-:S09]  /*39a0*/  UISETP.GT.U32.AND UP0, UPT, UR5, 0x1f3, UPT ;  /* 0x000001f30500788c */ /* 0x001fd2000bf04070 */
[----:B------:R-:W-:Y:S05]  /*39b0*/  BRA.U UP0, `(.L_x_625) ;  /* 0x0000000100087547 */ /* 0x000fea000b800000 */
[----:B------:R0:W-:Y:S06]  /*39c0*/  MEMBAR.SC.CTA ;  /* 0x0000000000007992 */ /* 0x0001ec0000000000 */
[----:B0-----:R-:W-:Y:S05]  /*39d0*/  BRA `(.L_x_626) ;  /* 0x0000000000087947 */ /* 0x001fea0003800000 */
.L_x_625:
[----:B------:R-:W-:Y:S05]  /*39e0*/  NANOSLEEP 0x1c2 ;  /* 0x000001c20000795d */ /* 0x000fea0003800000 */
[----:B------:R-:W-:Y:S01]  /*39f0*/  NOP ;  /* 0x0000000000007918 */ /* 0x000fe20000000000 */
.L_x_626:
[----:B------:R-:W-:-:S07]  /*3a00*/  IMAD.WIDE R8, R9, 0x4, R14 ;  /* 0x0000000409087825 */ /* 0x000fce00078e020e */
.L_x_628:
[----:B------:R-:W2:Y:S01]  /*3a10*/  LD.E.STRONG.GPU R16, desc[UR8][R8.64+0x80] ;  /* 0x0000800808107980 */ /* 0x000ea2000c10f900 */
[----:B------:R-:W-:Y:S05]  /*3a20*/  YIELD ;  /* 0x0000000000007946 */ /* 0x000fea0003800000 */
[----:B--2---:R-:W-:Y:S01]  /*3a30*/  ISETP.NE.AND P0, PT, R16, 0x63, PT ;  /* 0x000000631000780c */ /* 0x004fe20003f05270 */
[----:B------:R-:W-:Y:S06]  /*3a40*/  MEMBAR.SC.GPU ;  /* 0x0000000000007992 */ /* 0x000fec0000002000 */
[----:B------:R-:W-:-:S00]  /*3a50*/  ERRBAR ;  /* 0x00000000000079ab */ /* 0x000fc00000000000 */
[----:B------:R-:W-:Y:S06]  /*3a60*/  CGAERRBAR ;  /* 0x00000000000075ab */ /* 0x000fec0000000000 */
[----:B------:R-:W-:Y:S01]  /*3a70*/  CCTL.IVALL ;  /* 0x00000000ff00798f */ /* 0x000fe20002000000 */
[----:B------:R-:W-:-:S03]  /*3a80*/  UMOV UR5, 0xffffffff ;  /* 0xffffffff00057882 */ /* 0x000fc60000000000 */
[----:B------:R-:W-:Y:S05]  /*3a90*/  BRA.DIV UR5, `(.L_x_627) ;  /* 0x0000009205b87947 */ /* 0x000fea000b800000 */
[----:B------:R-:W-:-:S13]  /*3aa0*/  VOTE.ANY P0, !P0 ;  /* 0x0000000000ff7806 */ /* 0x000fda0004000100 */
.L_x_833:
[----:B------:R-:W-:Y:S05]  /*3ab0*/  @P0 BRA `(.L_x_628) ;  /* 0xfffffffc00d40947 */ /* 0x000fea000383ffff */
[----:B------:R-:W-:Y:S01]  /*3ac0*/  ISETP.NE.AND P0, PT, R16, 0x65, PT ;  /* 0x000000651000780c */ /* 0x000fe20003f05270 */
[----:B------:R-:W-:-:S12]  /*3ad0*/  BSSY.RECONVERGENT B0, `(.L_x_629) ;  /* 0x0000025000007945 */ /* 0x000fd80003800200 */
[----:B------:R-:W-:Y:S05]  /*3ae0*/  @!P0 BRA `(.L_x_630) ;  /* 0x00000000004c8947 */ /* 0x000fea0003800000 */
[----:B------:R-:W-:-:S13]  /*3af0*/  ISETP.NE.AND P1, PT, R16, 0x64, PT ;  /* 0x000000641000780c */ /* 0x000fda0003f25270 */
[----:B------:R-:W-:Y:S05]  /*3b00*/  @P1 BRA `(.L_x_631) ;  /* 0x0000000000841947 */ /* 0x000fea0003800000 */
[----:B------:R-:W0:Y:S02]  /*3b10*/  LDC.64 R12, c[0x0][0x3b0] ;  /* 0x0000ec00ff0c7b82 */ /* 0x000e240000000a00 */
[----:B0-----:R-:W-:-:S05]  /*3b20*/  IMAD.WIDE R12, R5, 0x20, R12 ;  /* 0x00000020050c7825 */ /* 0x001fca00078e020c */
[----:B------:R-:W2:Y:S04]  /*3b30*/  LD.E.128.STRONG.GPU R8, desc[UR8][R12.64+0x400] ;  /* 0x000400080c087980 */ /* 0x000ea8000c10fd00 */
[----:B------:R0:W5:Y:S01]  /*3b40*/  LD.E.128.STRONG.GPU R32, desc[UR8][R12.64+0x410] ;  /* 0x000410080c207980 */ /* 0x000162000c10fd00 */
[C-C-:B--2---:R-:W-:Y:S02]  /*3b50*/  SHF.R.U64 R17, R10.reuse, 0x8, R11.reuse ;  /* 0x000000080a117819 */ /* 0x144fe4000000120b */
[C-C-:B------:R-:W-:Y:S02]  /*3b60*/  SHF.R.U64 R37, R10.reuse, 0x10, R11.reuse ;  /* 0x000000100a257819 */ /* 0x140fe4000000120b */
[--C-:B------:R-:W-:Y:S02]  /*3b70*/  SHF.R.U64 R54, R10, 0x18, R11.reuse ;  /* 0x000000180a367819 */ /* 0x100fe4000000120b */
[----:B------:R-:W-:-:S02]  /*3b80*/  SHF.R.U32.HI R19, RZ, 0x8, R11 ;  /* 0x00000008ff137819 */ /* 0x000fc4000001160b */
[--C-:B------:R-:W-:Y:S02]  /*3b90*/  SHF.R.U32.HI R18, RZ, 0x10, R11.reuse ;  /* 0x00000010ff127819 */ /* 0x100fe4000001160b */
[----:B------:R-:W-:Y:S02]  /*3ba0*/  SHF.R.U32.HI R55, RZ, 0x18, R11 ;  /* 0x00000018ff377819 */ /* 0x000fe4000001160b */
[----:B------:R-:W-:Y:S02]  /*3bb0*/  PRMT R17, R10, 0x3340, R17 ;  /* 0x000033400a117816 */ /* 0x000fe40000000011 */
[----:B------:R-:W-:Y:S02]  /*3bc0*/  PRMT R10, R11, 0x3340, R19 ;  /* 0x000033400b0a7816 */ /* 0x000fe40000000013 */
[----:B------:R-:W-:Y:S02]  /*3bd0*/  PRMT R54, R37, 0x3340, R54 ;  /* 0x0000334025367816 */ /* 0x000fe40000000036 */
[----:B------:R-:W-:-:S02]  /*3be0*/  PRMT R55, R18, 0x3340, R55 ;  /* 0x0000334012377816 */ /* 0x000fc40000000037 */
[----:B------:R-:W-:Y:S02]  /*3bf0*/  PRMT R54, R17, 0x5410, R54 ;  /* 0x0000541011367816 */ /* 0x000fe40000000036 */
[----:B------:R-:W-:Y:S01]  /*3c00*/  PRMT R55, R10, 0x5410, R55 ;  /* 0x000054100a377816 */ /* 0x000fe20000000037 */
[----:B0-----:R-:W-:Y:S06]  /*3c10*/  BRA `(.L_x_631) ;  /* 0x0000000000407947 */ /* 0x001fec0003800000 */
.L_x_630:
        /* <DEDUP_REMOVED lines=15> */
[----:B0-----:R-:W-:-:S07]  /*3d10*/  PRMT R55, R10, 0x5410, R55 ;  /* 0x000054100a377816 */ /* 0x001fce0000000037 */
.L_x_631:
[----:B------:R-:W-:Y:S05]  /*3d20*/  BSYNC.RECONVERGENT B0 ;  /* 0x0000000000007941 */ /* 0x000fea0003800200 */
.L_x_629:
[----:B------:R-:W-:-:S03]  /*3d30*/  UMOV UR5, 0xffffffff ;  /* 0xffffffff00057882 */ /* 0x000fc60000000000 */
[----:B------:R-:W-:Y:S05]  /*3d40*/  BRA.DIV UR5, `(.L_x_632) ;  /* 0x0000009205307947 */ /* 0x000fea000b800000 */
[----:B------:R-:W0:Y:S01]  /*3d50*/  S2R R10, SR_GEMASK ;  /* 0x00000000000a7919 */ /* 0x000e220000003c00 */
[----:B------:R-:W-:-:S04]  /*3d60*/  VOTE.ANY R62, PT, !P0 ;  /* 0x00000000003e7806 */ /* 0x000fc800040e0100 */
[----:B0-----:R-:W-:-:S05]  /*3d70*/  LOP3.LUT R62, R62, 0x80000000, R10, 0xec, !PT ;  /* 0x800000003e3e7812 */ /* 0x001fca00078eec0a */
[----:B------:R-:W-:-:S05]  /*3d80*/  VIADD R11, R62, 0xffffffff ;  /* 0xffffffff3e0b7836 */ /* 0x000fca0000000000 */
[----:B------:R-:W-:-:S04]  /*3d90*/  LOP3.LUT R11, R62, R11, RZ, 0xc, !PT ;  /* 0x0000000b3e0b7212 */ /* 0x000fc800078e0cff */
[----:B------:R-:W0:Y:S02]  /*3da0*/  POPC R63, R11 ;  /* 0x0000000b003f7309 */ /* 0x000e240000000000 */
[----:B0-----:R0:W1:Y:S04]  /*3db0*/  SHFL.DOWN PT, R13, R8, 0x1, R63 ;  /* 0x08200000080d7989 */ /* 0x00106800000e003f */
[----:B------:R0:W2:Y:S02]  /*3dc0*/  SHFL.DOWN PT, R12, R9, 0x1, R63 ;  /* 0x08200000090c7989 */ /* 0x0000a400000e003f */
.L_x_838:
[----:B------:R-:W-:-:S03]  /*3dd0*/  UMOV UR5, 0xffffffff ;  /* 0xffffffff00057882 */ /* 0x000fc60000000000 */
[----:B------:R-:W-:Y:S05]  /*3de0*/  BRA.DIV UR5, `(.L_x_633) ;  /* 0x00000092056c7947 */ /* 0x000fea000b800000 */
.L_x_841:
[----:B------:R-:W-:-:S03]  /*3df0*/  UMOV UR5, 0xffffffff ;  /* 0xffffffff00057882 */ /* 0x000fc60000000000 */
[----:B------:R-:W-:Y:S05]  /*3e00*/  BRA.DIV UR5, `(.L_x_634) ;  /* 0x0000009205887947 */ /* 0x000fea000b800000 */
.L_x_844:
[----:B------:R-:W-:-:S03]  /*3e10*/  UMOV UR5, 0xffffffff ;  /* 0xffffffff00057882 */ /* 0x000fc60000000000 */
[----:B------:R-:W-:Y:S05]  /*3e20*/  BRA.DIV UR5, `(.L_x_635) ;  /* 0x0000009205a47947 */ /* 0x000fea000b800000 */
[----:B-----5:R4:W0:Y:S04]  /*3e30*/  SHFL.DOWN PT, R11, R32, 0x1, R63 ;  /* 0x08200000200b7989 */ /* 0x02082800000e003f */
[----:B------:R4:W0:Y:S04]  /*3e40*/  SHFL.DOWN PT, R18, R33, 0x1, R63 ;  /* 0x0820000021127989 */ /* 0x00082800000e003f */
[----:B------:R4:W0:Y:S04]  /*3e50*/  SHFL.DOWN PT, R17, R34, 0x1, R63 ;  /* 0x0820000022117989 */ /* 0x00082800000e003f */
[----:B------:R4:W0:Y:S02]  /*3e60*/  SHFL.DOWN PT, R64, R35, 0x1, R63 ;  /* 0x0820000023407989 */ /* 0x00082400000e003f */
.L_x_850:
[----:B------:R-:W-:Y:S01]  /*3e70*/  ISETP.GE.AND P0, PT, R2, R63, PT ;  /* 0x0000003f0200720c */ /* 0x000fe20003f06270 */
[----:B------:R-:W-:-:S12]  /*3e80*/  BSSY.RECONVERGENT B0, `(.L_x_636) ;  /* 0x000000e000007945 */ /* 0x000fd80003800200 */
[----:B------:R-:W-:Y:S05]  /*3e90*/  @P0 BRA `(.L_x_637) ;  /* 0x0000000000300947 */ /* 0x000fea0003800000 */
[----:B------:R-:W-:Y:S02]  /*3ea0*/  ISETP.NE.U32.AND P0, PT, R8, RZ, PT ;  /* 0x000000ff0800720c */ /* 0x000fe40003f05070 */
[----:B-1----:R-:W-:Y:S02]  /*3eb0*/  IADD3 R13, P1, PT, R13, R8, RZ ;  /* 0x000000080d0d7210 */ /* 0x002fe40007f3e0ff */
[----:B------:R-:W-:-:S03]  /*3ec0*/  ISETP.NE.AND.EX P0, PT, R9, RZ, PT, P0 ;  /* 0x000000ff0900720c */ /* 0x000fc60003f05300 */
[----:B--2---:R-:W-:-:S10]  /*3ed0*/  IMAD.X R12, R12, 0x1, R9, P1 ;  /* 0x000000010c0c7824 */ /* 0x004fd400008e0609 */
[----:B0-----:R-:W-:Y:S02]  /*3ee0*/  @!P0 IMAD.MOV.U32 R8, RZ, RZ, R11 ;  /* 0x000000ffff088224 */ /* 0x001fe400078e000b */
[----:B------:R-:W-:-:S06]  /*3ef0*/  @!P0 IMAD.MOV.U32 R9, RZ, RZ, R18 ;  /* 0x000000ffff098224 */ /* 0x000fcc00078e0012 */
[----:B----4-:R-:W-:Y:S01]  /*3f00*/  @!P0 DADD R32, R32, R8 ;  /* 0x0000000020208229 */ /* 0x010fe20000000008 */
[----:B------:R-:W-:Y:S02]  /*3f10*/  @!P0 IMAD.MOV.U32 R8, RZ, RZ, R17 ;  /* 0x000000ffff088224 */ /* 0x000fe400078e0011 */
[----:B------:R-:W-:-:S06]  /*3f20*/  @!P0 IMAD.MOV.U32 R9, RZ, RZ, R64 ;  /* 0x000000ffff098224 */ /* 0x000fcc00078e0040 */
[----:B------:R-:W-:Y:S01]  /*3f30*/  @!P0 DADD R34, R34, R8 ;  /* 0x0000000022228229 */ /* 0x000fe20000000008 */
[----:B------:R-:W-:Y:S02]  /*3f40*/  IMAD.MOV.U32 R8, RZ, RZ, R13 ;  /* 0x000000ffff087224 */ /* 0x000fe400078e000d */
[----:B------:R-:W-:-:S08]  /*3f50*/  IMAD.MOV.U32 R9, RZ, RZ, R12 ;  /* 0x000000ffff097224 */ /* 0x000fd000078e000c */
.L_x_637:
[----:B------:R-:W-:Y:S05]  /*3f60*/  BSYNC.RECONVERGENT B0 ;  /* 0x0000000000007941 */ /* 0x000fea0003800200 */
.L_x_636:
[----:B------:R-:W-:-:S03]  /*3f70*/  UMOV UR5, 0xffffffff ;  /* 0xffffffff00057882 */ /* 0x000fc60000000000 */
[----:B------:R-:W-:Y:S05]  /*3f80*/  BRA.DIV UR5, `(.L_x_638) ;  /* 0x0000009205b47947 */ /* 0x000fea000b800000 */
[----:B-1----:R1:W0:Y:S04]  /*3f90*/  SHFL.DOWN PT, R13, R8, 0x2, R63 ;  /* 0x08400000080d7989 */ /* 0x00222800000e003f */
[----:B--2---:R1:W2:Y:S02]  /*3fa0*/  SHFL.DOWN PT, R12, R9, 0x2, R63 ;  /* 0x08400000090c7989 */ /* 0x0042a400000e003f */
.L_x_854:
[----:B------:R-:W-:-:S03]  /*3fb0*/  UMOV UR5, 0xffffffff ;  /* 0xffffffff00057882 */ /* 0x000fc60000000000 */
[----:B------:R-:W-:Y:S05]  /*3fc0*/  BRA.DIV UR5, `(.L_x_639) ;  /* 0x0000009205e87947 */ /* 0x000fea000b800000 */
.L_x_857:
[----:B------:R-:W-:-:S03]  /*3fd0*/  UMOV UR5, 0xffffffff ;  /* 0xffffffff00057882 */ /* 0x000fc60000000000 */
[----:B------:R-:W-:Y:S05]  /*3fe0*/  BRA.DIV UR5, `(.L_x_640) ;  /* 0x0000009605047947 */ /* 0x000fea000b800000 */
.L_x_860:
[----:B------:R-:W-:-:S03]  /*3ff0*/  UMOV UR5, 0xffffffff ;  /* 0xffffffff00057882 */ /* 0x000fc60000000000 */
[----:B------:R-:W-:Y:S05]  /*4000*/  BRA.DIV UR5, `(.L_x_641) ;  /* 0x0000009605207947 */ /* 0x000fea000b800000 */
[----:B0-----:R0:W0:Y:S04]  /*4010*/  SHFL.DOWN PT, R17, R32, 0x2, R63 ;  /* 0x0840000020117989 */ /* 0x00102800000e003f */
[----:B------:R0:W0:Y:S04]  /*4020*/  SHFL.DOWN PT, R18, R33, 0x2, R63 ;  /* 0x0840000021127989 */ /* 0x00002800000e003f */
[----:B------:R0:W0:Y:S04]  /*4030*/  SHFL.DOWN PT, R19, R34, 0x2, R63 ;  /* 0x0840000022137989 */ /* 0x00002800000e003f */
[----:B------:R0:W0:Y:S02]  /*4040*/  SHFL.DOWN PT, R64, R35, 0x2, R63 ;  /* 0x0840000023407989 */ /* 0x00002400000e003f */
.L_x_866:
[----:B------:R-:W-:Y:S01]  /*4050*/  VIADD R11, R2, 0x2 ;  /* 0x00000002020b7836 */ /* 0x000fe20000000000 */
[----:B------:R-:W-:Y:S04]  /*4060*/  BSSY.RECONVERGENT B0, `(.L_x_642) ;  /* 0x000000f000007945 */ /* 0x000fe80003800200 */
[----:B------:R-:W-:-:S13]  /*4070*/  ISETP.GT.AND P0, PT, R11, R63, PT ;  /* 0x0000003f0b00720c */ /* 0x000fda0003f04270 */
[----:B------:R-:W-:Y:S05]  /*4080*/  @P0 BRA `(.L_x_643) ;  /* 0x0000000000300947 */ /* 0x000fea0003800000 */
[----:B------:R-:W-:Y:S02]  /*4090*/  ISETP.NE.U32.AND P0, PT, R8, RZ, PT ;  /* 0x000000ff0800720c */ /* 0x000fe40003f05070 */
[----:B------:R-:W-:Y:S02]  /*40a0*/  IADD3 R13, P1, PT, R13, R8, RZ ;  /* 0x000000080d0d7210 */ /* 0x000fe40007f3e0ff */
[----:B------:R-:W-:-:S03]  /*40b0*/  ISETP.NE.AND.EX P0, PT, R9, RZ, PT, P0 ;  /* 0x000000ff0900720c */ /* 0x000fc60003f05300 */
[----:B--2---:R-:W-:-:S10]  /*40c0*/  IMAD.X R12, R12, 0x1, R9, P1 ;  /* 0x000000010c0c7824 */ /* 0x004fd400008e0609 */
[----:B01----:R-:W-:Y:S02]  /*40d0*/  @!P0 IMAD.MOV.U32 R8, RZ, RZ, R17 ;  /* 0x000000ffff088224 */ /* 0x003fe400078e0011 */
[----:B------:R-:W-:-:S06]  /*40e0*/  @!P0 IMAD.MOV.U32 R9, RZ, RZ, R18 ;  /* 0x000000ffff098224 */ /* 0x000fcc00078e0012 */
[----:B----4-:R-:W-:Y:S01]  /*40f0*/  @!P0 DADD R32, R32, R8 ;  /* 0x0000000020208229 */ /* 0x010fe20000000008 */
[----:B------:R-:W-:Y:S02]  /*4100*/  @!P0 IMAD.MOV.U32 R8, RZ, RZ, R19 ;  /* 0x000000ffff088224 */ /* 0x000fe400078e0013 */
[----:B------:R-:W-:-:S06]  /*4110*/  @!P0 IMAD.MOV.U32 R9, RZ, RZ, R64 ;  /* 0x000000ffff098224 */ /* 0x000fcc00078e0040 */
[----:B------:R-:W-:Y:S01]  /*4120*/  @!P0 DADD R34, R34, R8 ;  /* 0x0000000022228229 */ /* 0x000fe20000000008 */
[----:B------:R-:W-:Y:S02]  /*4130*/  IMAD.MOV.U32 R8, RZ, RZ, R13 ;  /* 0x000000ffff087224 */ /* 0x000fe400078e000d */
[----:B------:R-:W-:-:S08]  /*4140*/  IMAD.MOV.U32 R9, RZ, RZ, R12 ;  /* 0x000000ffff097224 */ /* 0x000fd000078e000c */
.L_x_643:
[----:B------:R-:W-:Y:S05]  /*4150*/  BSYNC.RECONVERGENT B0 ;  /* 0x0000000000007941 */ /* 0x000fea0003800200 */
.L_x_642:
[----:B------:R-:W-:-:S03]  /*4160*/  UMOV UR5, 0xffffffff ;  /* 0xffffffff00057882 */ /* 0x000fc60000000000 */
[----:B------:R-:W-:Y:S05]  /*4170*/  BRA.DIV UR5, `(.L_x_644) ;  /* 0x00000096052c7947 */ /* 0x000fea000b800000 */
[----:B------:R1:W1:Y:S04]  /*4180*/  SHFL.DOWN PT, R13, R8, 0x4, R63 ;  /* 0x08800000080d7989 */ /* 0x00026800000e003f */
[----:B0-----:R0:W0:Y:S02]  /*4190*/  SHFL.DOWN PT, R18, R9, 0x4, R63 ;  /* 0x0880000009127989 */ /* 0x00102400000e003f */
.L_x_870:
[----:B------:R-:W-:-:S03]  /*41a0*/  UMOV UR5, 0xffffffff ;  /* 0xffffffff00057882 */ /* 0x000fc60000000000 */
[----:B------:R-:W-:Y:S05]  /*41b0*/  BRA.DIV UR5, `(.L_x_645) ;  /* 0x0000009605607947 */ /* 0x000fea000b800000 */
.L_x_873:
[----:B------:R-:W-:-:S03]  /*41c0*/  UMOV UR5, 0xffffffff ;  /* 0xffffffff00057882 */ /* 0x000fc60000000000 */
[----:B------:R-:W-:Y:S05]  /*41d0*/  BRA.DIV UR5, `(.L_x_646) ;  /* 0x00000096057c7947 */ /* 0x000fea000b800000 */
.L_x_876:
[----:B------:R-:W-:-:S03]  /*41e0*/  UMOV UR5, 0xffffffff ;  /* 0xffffffff00057882 */ /* 0x000fc60000000000 */
[----:B------:R-:W-:Y:S05]  /*41f0*/  BRA.DIV UR5, `(.L_x_647) ;  /* 0x0000009605987947 */ /* 0x000fea000b800000 */
[----:B------:R0:W0:Y:S04]  /*4200*/  SHFL.DOWN PT, R17, R32, 0x4, R63 ;  /* 0x0880000020117989 */ /* 0x00002800000e003f */
[----:B------:R0:W0:Y:S04]  /*4210*/  SHFL.DOWN PT, R36, R33, 0x4, R63 ;  /* 0x0880000021247989 */ /* 0x00002800000e003f */
[----:B------:R0:W0:Y:S04]  /*4220*/  SHFL.DOWN PT, R19, R34, 0x4, R63 ;  /* 0x0880000022137989 */ /* 0x00002800000e003f */
[----:B------:R0:W0:Y:S02]  /*4230*/  SHFL.DOWN PT, R64, R35, 0x4, R63 ;  /* 0x0880000023407989 */ /* 0x00002400000e003f */
.L_x_882:
[----:B--2---:R-:W-:Y:S01]  /*4240*/  VIADD R12, R2, 0x4 ;  /* 0x00000004020c7836 */ /* 0x004fe20000000000 */
[----:B------:R-:W-:Y:S04]  /*4250*/  BSSY.RECONVERGENT B0, `(.L_x_648) ;  /* 0x000000f000007945 */ /* 0x000fe80003800200 */
[----:B------:R-:W-:-:S13]  /*4260*/  ISETP.GT.AND P0, PT, R12, R63, PT ;  /* 0x0000003f0c00720c */ /* 0x000fda0003f04270 */
[----:B------:R-:W-:Y:S05]  /*4270*/  @P0 BRA `(.L_x_649) ;  /* 0x0000000000300947 */ /* 0x000fea0003800000 */
[----:B------:R-:W-:Y:S02]  /*4280*/  ISETP.NE.U32.AND P0, PT, R8, RZ, PT ;  /* 0x000000ff0800720c */ /* 0x000fe40003f05070 */
[----:B-1----:R-:W-:Y:S02]  /*4290*/  IADD3 R13, P1, PT, R13, R8, RZ ;  /* 0x000000080d0d7210 */ /* 0x002fe40007f3e0ff */
[----:B------:R-:W-:-:S03]  /*42a0*/  ISETP.NE.AND.EX P0, PT, R9, RZ, PT, P0 ;  /* 0x000000ff0900720c */ /* 0x000fc60003f05300 */
[----:B0-----:R-:W-:-:S10]  /*42b0*/  IMAD.X R18, R18, 0x1, R9, P1 ;  /* 0x0000000112127824 */ /* 0x001fd400008e0609 */
[----:B------:R-:W-:Y:S02]  /*42c0*/  @!P0 IMAD.MOV.U32 R8, RZ, RZ, R17 ;  /* 0x000000ffff088224 */ /* 0x000fe400078e0011 */
[----:B------:R-:W-:-:S06]  /*42d0*/  @!P0 IMAD.MOV.U32 R9, RZ, RZ, R36 ;  /* 0x000000ffff098224 */ /* 0x000fcc00078e0024 */
[----:B----4-:R-:W-:Y:S01]  /*42e0*/  @!P0 DADD R32, R32, R8 ;  /* 0x0000000020208229 */ /* 0x010fe20000000008 */
[----:B------:R-:W-:Y:S02]  /*42f0*/  @!P0 IMAD.MOV.U32 R8, RZ, RZ, R19 ;  /* 0x000000ffff088224 */ /* 0x000fe400078e0013 */
[----:B------:R-:W-:-:S06]  /*4300*/  @!P0 IMAD.MOV.U32 R9, RZ, RZ, R64 ;  /* 0x000000ffff098224 */ /* 0x000fcc00078e0040 */
[----:B------:R-:W-:Y:S01]  /*4310*/  @!P0 DADD R34, R34, R8 ;  /* 0x0000000022228229 */ /* 0x000fe20000000008 */
[----:B------:R-:W-:Y:S02]  /*4320*/  IMAD.MOV.U32 R8, RZ, RZ, R13 ;  /* 0x000000ffff087224 */ /* 0x000fe400078e000d */
[----:B------:R-:W-:-:S08]  /*4330*/  IMAD.MOV.U32 R9, RZ, RZ, R18 ;  /* 0x000000ffff097224 */ /* 0x000fd000078e0012 */
.L_x_649:
[----:B------:R-:W-:Y:S05]  /*4340*/  BSYNC.RECONVERGENT B0 ;  /* 0x0000000000007941 */ /* 0x000fea0003800200 */
.L_x_648:
[----:B------:R-:W-:-:S03]  /*4350*/  UMOV UR5, 0xffffffff ;  /* 0xffffffff00057882 */ /* 0x000fc60000000000 */
[----:B------:R-:W-:Y:S05]  /*4360*/  BRA.DIV UR5, `(.L_x_650) ;  /* 0x0000009605a47947 */ /* 0x000fea000b800000 */
[----:B0-----:R0:W2:Y:S04]  /*4370*/  SHFL.DOWN PT, R17, R8, 0x8, R63 ;  /* 0x0900000008117989 */ /* 0x0010a800000e003f */
[----:B------:R0:W0:Y:S02]  /*4380*/  SHFL.DOWN PT, R18, R9, 0x8, R63 ;  /* 0x0900000009127989 */ /* 0x00002400000e003f */
.L_x_886:
[----:B------:R-:W-:-:S03]  /*4390*/  UMOV UR5, 0xffffffff ;  /* 0xffffffff00057882 */ /* 0x000fc60000000000 */
[----:B------:R-:W-:Y:S05]  /*43a0*/  BRA.DIV UR5, `(.L_x_651) ;  /* 0x0000009605d87947 */ /* 0x000fea000b800000 */
.L_x_889:
[----:B------:R-:W-:-:S03]  /*43b0*/  UMOV UR5, 0xffffffff ;  /* 0xffffffff00057882 */ /* 0x000fc60000000000 */
[----:B------:R-:W-:Y:S05]  /*43c0*/  BRA.DIV UR5, `(.L_x_652) ;  /* 0x0000009605f47947 */ /* 0x000fea000b800000 */
.L_x_892:
[----:B------:R-:W-:-:S03]  /*43d0*/  UMOV UR5, 0xffffffff ;  /* 0xffffffff00057882 */ /* 0x000fc60000000000 */
[----:B------:R-:W-:Y:S05]  /*43e0*/  BRA.DIV UR5, `(.L_x_653) ;  /* 0x0000009a05107947 */ /* 0x000fea000b800000 */
[----:B------:R0:W0:Y:S04]  /*43f0*/  SHFL.DOWN PT, R19, R32, 0x8, R63 ;  /* 0x0900000020137989 */ /* 0x00002800000e003f */
[----:B------:R0:W0:Y:S04]  /*4400*/  SHFL.DOWN PT, R36, R33, 0x8, R63 ;  /* 0x0900000021247989 */ /* 0x00002800000e003f */
[----:B------:R0:W0:Y:S04]  /*4410*/  SHFL.DOWN PT, R37, R34, 0x8, R63 ;  /* 0x0900000022257989 */ /* 0x00002800000e003f */
[----:B------:R0:W0:Y:S02]  /*4420*/  SHFL.DOWN PT, R64, R35, 0x8, R63 ;  /* 0x0900000023407989 */ /* 0x00002400000e003f */
.L_x_898:
[----:B-1----:R-:W-:Y:S01]  /*4430*/  VIADD R13, R2, 0x8 ;  /* 0x00000008020d7836 */ /* 0x002fe20000000000 */
[----:B------:R-:W-:Y:S04]  /*4440*/  BSSY.RECONVERGENT B0, `(.L_x_654) ;  /* 0x000000f000007945 */ /* 0x000fe80003800200 */
[----:B------:R-:W-:-:S13]  /*4450*/  ISETP.GT.AND P0, PT, R13, R63, PT ;  /* 0x0000003f0d00720c */ /* 0x000fda0003f04270 */
[----:B------:R-:W-:Y:S05]  /*4460*/  @P0 BRA `(.L_x_655) ;  /* 0x0000000000300947 */ /* 0x000fea0003800000 */
[----:B------:R-:W-:Y:S02]  /*4470*/  ISETP.NE.U32.AND P0, PT, R8, RZ, PT ;  /* 0x000000ff0800720c */ /* 0x000fe40003f05070 */
[----:B--2---:R-:W-:Y:S02]  /*4480*/  IADD3 R17, P1, PT, R17, R8, RZ ;  /* 0x0000000811117210 */ /* 0x004fe40007f3e0ff */
        /* <DEDUP_REMOVED lines=10> */
.L_x_655:
[----:B------:R-:W-:Y:S05]  /*4530*/  BSYNC.RECONVERGENT B0 ;  /* 0x0000000000007941 */ /* 0x000fea0003800200 */
.L_x_654:
[----:B------:R-:W-:-:S03]  /*4540*/  UMOV UR5, 0xffffffff ;  /* 0xffffffff00057882 */ /* 0x000fc60000000000 */
[----:B------:R-:W-:Y:S05]  /*4550*/  BRA.DIV UR5, `(.L_x_656) ;  /* 0x0000009a051c7947 */ /* 0x000fea000b800000 */
[----:B--2---:R1:W2:Y:S04]  /*4560*/  SHFL.DOWN PT, R17, R8, 0x10, R63 ;  /* 0x0a00000008117989 */ /* 0x0042a800000e003f */
[----:B0-----:R1:W0:Y:S02]  /*4570*/  SHFL.DOWN PT, R18, R9, 0x10, R63 ;  /* 0x0a00000009127989 */ /* 0x00122400000e003f */
.L_x_902:
[----:B------:R-:W-:-:S03]  /*4580*/  UMOV UR5, 0xffffffff ;  /* 0xffffffff00057882 */ /* 0x000fc60000000000 */
[----:B------:R-:W-:Y:S05]  /*4590*/  BRA.DIV UR5, `(.L_x_657) ;  /* 0x0000009a05507947 */ /* 0x000fea000b800000 */
.L_x_905:
[----:B------:R-:W-:-:S03]  /*45a0*/  UMOV UR5, 0xffffffff ;  /* 0xffffffff00057882 */ /* 0x000fc60000000000 */
[----:B------:R-:W-:Y:S05]  /*45b0*/  BRA.DIV UR5, `(.L_x_658) ;  /* 0x0000009a056c7947 */ /* 0x000fea000b800000 */
.L_x_908:
[----:B------:R-:W-:-:S03]  /*45c0*/  UMOV UR5, 0xffffffff ;  /* 0xffffffff00057882 */ /* 0x000fc60000000000 */
[----:B------:R-:W-:Y:S05]  /*45d0*/  BRA.DIV UR5, `(.L_x_659) ;  /* 0x0000009a05887947 */ /* 0x000fea000b800000 */
[----:B------:R0:W0:Y:S04]  /*45e0*/  SHFL.DOWN PT, R19, R32, 0x10, R63 ;  /* 0x0a00000020137989 */ /* 0x00002800000e003f */
[----:B------:R0:W0:Y:S04]  /*45f0*/  SHFL.DOWN PT, R36, R33, 0x10, R63 ;  /* 0x0a00000021247989 */ /* 0x00002800000e003f */
[----:B------:R0:W0:Y:S04]  /*4600*/  SHFL.DOWN PT, R37, R34, 0x10, R63 ;  /* 0x0a00000022257989 */ /* 0x00002800000e003f */
[----:B------:R0:W0:Y:S02]  /*4610*/  SHFL.DOWN PT, R64, R35, 0x10, R63 ;  /* 0x0a00000023407989 */ /* 0x00002400000e003f */
.L_x_914:
[----:B------:R-:W-:Y:S01]  /*4620*/  VIADD R52, R2, 0x10 ;  /* 0x0000001002347836 */ /* 0x000fe20000000000 */
[----:B------:R-:W-:Y:S01]  /*4630*/  BSSY.RECONVERGENT B0, `(.L_x_660) ;  /* 0x0000010000007945 */ /* 0x000fe20003800200 */
[----:B------:R-:W-:-:S03]  /*4640*/  ISETP.NE.AND P0, PT, R16, 0x65, PT ;  /* 0x000000651000780c */ /* 0x000fc60003f05270 */
[----:B------:R-:W-:-:S13]  /*4650*/  ISETP.GT.AND P1, PT, R52, R63, PT ;  /* 0x0000003f3400720c */ /* 0x000fda0003f24270 */
[----:B------:R-:W-:Y:S05]  /*4660*/  @P1 BRA `(.L_x_661) ;  /* 0x0000000000301947 */ /* 0x000fea0003800000 */
[----:B------:R-:W-:Y:S02]  /*4670*/  ISETP.NE.U32.AND P1, PT, R8, RZ, PT ;  /* 0x000000ff0800720c */ /* 0x000fe40003f25070 */
[----:B--2---:R-:W-:Y:S02]  /*4680*/  IADD3 R17, P2, PT, R17, R8, RZ ;  /* 0x0000000811117210 */ /* 0x004fe40007f5e0ff */
[----:B------:R-:W-:-:S03]  /*4690*/  ISETP.NE.AND.EX P1, PT, R9, RZ, PT, P1 ;  /* 0x000000ff0900720c */ /* 0x000fc60003f25310 */
[----:B0-----:R-:W-:-:S10]  /*46a0*/  IMAD.X R18, R18, 0x1, R9, P2 ;  /* 0x0000000112127824 */ /* 0x001fd400010e0609 */
[----:B-1----:R-:W-:Y:S02]  /*46b0*/  @!P1 IMAD.MOV.U32 R8, RZ, RZ, R19 ;  /* 0x000000ffff089224 */ /* 0x002fe400078e0013 */
[----:B------:R-:W-:-:S06]  /*46c0*/  @!P1 IMAD.MOV.U32 R9, RZ, RZ, R36 ;  /* 0x000000ffff099224 */ /* 0x000fcc00078e0024 */
[----:B----4-:R-:W-:Y:S01]  /*46d0*/  @!P1 DADD R32, R32, R8 ;  /* 0x0000000020209229 */ /* 0x010fe20000000008 */
[----:B------:R-:W-:Y:S02]  /*46e0*/  @!P1 IMAD.MOV.U32 R8, RZ, RZ, R37 ;  /* 0x000000ffff089224 */ /* 0x000fe400078e0025 */
[----:B------:R-:W-:-:S06]  /*46f0*/  @!P1 IMAD.MOV.U32 R9, RZ, RZ, R64 ;  /* 0x000000ffff099224 */ /* 0x000fcc00078e0040 */
[----:B------:R-:W-:Y:S01]  /*4700*/  @!P1 DADD R34, R34, R8 ;  /* 0x0000000022229229 */ /* 0x000fe20000000008 */
[----:B------:R-:W-:Y:S02]  /*4710*/  IMAD.MOV.U32 R8, RZ, RZ, R17 ;  /* 0x000000ffff087224 */ /* 0x000fe400078e0011 */
[----:B------:R-:W-:-:S08]  /*4720*/  IMAD.MOV.U32 R9, RZ, RZ, R18 ;  /* 0x000000ffff097224 */ /* 0x000fd000078e0012 */
.L_x_661:
[----:B------:R-:W-:Y:S05]  /*4730*/  BSYNC.RECONVERGENT B0 ;  /* 0x0000000000007941 */ /* 0x000fea0003800200 */
.L_x_660:
[----:B------:R-:W-:-:S03]  /*4740*/  UMOV UR5, 0xffffffff ;  /* 0xffffffff00057882 */ /* 0x000fc60000000000 */
[----:B------:R-:W-:Y:S05]  /*4750*/  BRA.DIV UR5, `(.L_x_662) ;  /* 0x0000009a05907947 */ /* 0x000fea000b800000 */
[----:B------:R-:W-:-:S13]  /*4760*/  VOTE.ALL P0, P0 ;  /* 0x0000000000ff7806 */ /* 0x000fda0000000000 */
.L_x_917:
[----:B------:R-:W-:Y:S05]  /*4770*/  @!P0 BRA `(.L_x_663) ;  /* 0x0000000c00908947 */ /* 0x000fea0003800000 */
.L_x_700:
[----:B------:R-:W5:Y:S01]  /*4780*/  LDC.64 R38, c[0x0][0x3a8] ;  /* 0x0000ea00ff267b82 */ /* 0x000f620000000a00 */
[----:B------:R-:W-:Y:S05]  /*4790*/  YIELD ;  /* 0x0000000000007946 */ /* 0x000fea0003800000 */
[----:B-12--5:R-:W-:-:S07]  /*47a0*/  IMAD.WIDE R38, R5, 0x4, R38 ;  /* 0x0000000405267825 */ /* 0x026fce00078e0226 */
.L_x_665:
[----:B------:R-:W5:Y:S01]  /*47b0*/  LD.E.STRONG.GPU R53, desc[UR8][R38.64] ;  /* 0x0000000826357980 */ /* 0x000f62000c10f900 */
[----:B------:R-:W-:Y:S05]  /*47c0*/  YIELD ;  /* 0x0000000000007946 */ /* 0x000fea0003800000 */
[----:B-----5:R-:W-:Y:S01]  /*47d0*/  ISETP.NE.AND P0, PT, R53, 0x63, PT ;  /* 0x000000633500780c */ /* 0x020fe20003f05270 */
[----:B------:R-:W-:Y:S06]  /*47e0*/  MEMBAR.SC.GPU ;  /* 0x0000000000007992 */ /* 0x000fec0000002000 */
[----:B------:R-:W-:-:S00]  /*47f0*/  ERRBAR ;  /* 0x00000000000079ab */ /* 0x000fc00000000000 */
[----:B------:R-:W-:Y:S06]  /*4800*/  CGAERRBAR ;  /* 0x00000000000075ab */ /* 0x000fec0000000000 */
[----:B------:R-:W-:Y:S01]  /*4810*/  CCTL.IVALL ;  /* 0x00000000ff00798f */ /* 0x000fe20002000000 */
[----:B------:R-:W-:-:S03]  /*4820*/  UMOV UR5, 0xffffffff ;  /* 0xffffffff00057882 */ /* 0x000fc60000000000 */
[----:B------:R-:W-:Y:S05]  /*4830*/  BRA.DIV UR5, `(.L_x_664) ;  /* 0x0000009a057c7947 */ /* 0x000fea000b800000 */
[----:B------:R-:W-:-:S13]  /*4840*/  VOTE.ANY P0, !P0 ;  /* 0x0000000000ff7806 */ /* 0x000fda0004000100 */
.L_x_920:
        /* <DEDUP_REMOVED lines=8> */
[----:B------:R-:W3:Y:S04]  /*48d0*/  LD.E.128.STRONG.GPU R36, desc[UR8][R56.64] ;  /* 0x0000000838247980 */ /* 0x000ee8000c10fd00 */
[----:B--2---:R0:W5:Y:S01]  /*48e0*/  LD.E.128.STRONG.GPU R16, desc[UR8][R56.64+0x10] ;  /* 0x0000100838107980 */ /* 0x004162000c10fd00 */
[C-C-:B---3--:R-:W-:Y:S02]  /*48f0*/  SHF.R.U64 R59, R38.reuse, 0x8, R39.reuse ;  /* 0x00000008263b7819 */ /* 0x148fe40000001227 */
[C-C-:B------:R-:W-:Y:S02]  /*4900*/  SHF.R.U64 R65, R38.reuse, 0x10, R39.reuse ;  /* 0x0000001026417819 */ /* 0x140fe40000001227 */
[--C-:B------:R-:W-:Y:S02]  /*4910*/  SHF.R.U64 R60, R38, 0x18, R39.reuse ;  /* 0x00000018263c7819 */ /* 0x100fe40000001227 */
[----:B-1--4-:R-:W-:-:S02]  /*4920*/  SHF.R.U32.HI R63, RZ, 0x8, R39 ;  /* 0x00000008ff3f7819 */ /* 0x012fc40000011627 */
        /* <DEDUP_REMOVED lines=9> */
.L_x_667:
        /* <DEDUP_REMOVED lines=16> */
.L_x_668:
[----:B------:R-:W-:Y:S05]  /*4ac0*/  BSYNC.RECONVERGENT B0 ;  /* 0x0000000000007941 */ /* 0x000fea0003800200 */
.L_x_666:
[----:B------:R-:W-:-:S03]  /*4ad0*/  UMOV UR5, 0xffffffff ;  /* 0xffffffff00057882 */ /* 0x000fc60000000000 */
[----:B------:R-:W-:Y:S05]  /*4ae0*/  BRA.DIV UR5, `(.L_x_669) ;  /* 0x0000009605f47947 */ /* 0x000fea000b800000 */
[----:B------:R-:W-:-:S04]  /*4af0*/  VOTE.ANY R62, PT, !P0 ;  /* 0x00000000003e7806 */ /* 0x000fc800040e0100 */
[----:B------:R-:W-:-:S05]  /*4b00*/  LOP3.LUT R62, R62, 0x80000000, R10, 0xec, !PT ;  /* 0x800000003e3e7812 */ /* 0x000fca00078eec0a */
[----:B------:R-:W-:-:S05]  /*4b10*/  VIADD R39, R62, 0xffffffff ;  /* 0xffffffff3e277836 */ /* 0x000fca0000000000 */
[----:B------:R-:W-:-:S04]  /*4b20*/  LOP3.LUT R39, R62, R39, RZ, 0xc, !PT ;  /* 0x000000273e277212 */ /* 0x000fc800078e0cff */
[----:B01--4-:R-:W0:Y:S02]  /*4b30*/  POPC R63, R39 ;  /* 0x00000027003f7309 */ /* 0x013e240000000000 */
[----:B0-----:R0:W1:Y:S04]  /*4b40*/  SHFL.DOWN PT, R65, R36, 0x1, R63 ;  /* 0x0820000024417989 */ /* 0x00106800000e003f */
[----:B------:R0:W4:Y:S02]  /*4b50*/  SHFL.DOWN PT, R70, R37, 0x1, R63 ;  /* 0x0820000025467989 */ /* 0x00012400000e003f */
.L_x_925:
[----:B------:R-:W-:-:S03]  /*4b60*/  UMOV UR5, 0xffffffff ;  /* 0xffffffff00057882 */ /* 0x000fc60000000000 */
[----:B------:R-:W-:Y:S05]  /*4b70*/  BRA.DIV UR5, `(.L_x_670) ;  /* 0x0000009a05307947 */ /* 0x000fea000b800000 */
.L_x_928:
[----:B------:R-:W-:-:S03]  /*4b80*/  UMOV UR5, 0xffffffff ;  /* 0xffffffff00057882 */ /* 0x000fc60000000000 */
[----:B------:R-:W-:Y:S05]  /*4b90*/  BRA.DIV UR5, `(.L_x_671) ;  /* 0x0000009a054c7947 */ /* 0x000fea000b800000 */
.L_x_931:
[----:B------:R-:W-:-:S03]  /*4ba0*/  UMOV UR5, 0xffffffff ;  /* 0xffffffff00057882 */ /* 0x000fc60000000000 */
[----:B------:R-:W-:Y:S05]  /*4bb0*/  BRA.DIV UR5, `(.L_x_672) ;  /* 0x0000009a05687947 */ /* 0x000fea000b800000 */
[----:B-----5:R0:W0:Y:S04]  /*4bc0*/  SHFL.DOWN PT, R67, R16, 0x1, R63 ;  /* 0x0820000010437989 */ /* 0x02002800000e003f */
[----:B--2---:R2:W0:Y:S04]  /*4bd0*/  SHFL.DOWN PT, R72, R17, 0x1, R63 ;  /* 0x0820000011487989 */ /* 0x00442800000e003f */
[----:B------:R2:W0:Y:S04]  /*4be0*/  SHFL.DOWN PT, R69, R18, 0x1, R63 ;  /* 0x0820000012457989 */ /* 0x00042800000e003f */
[----:B------:R2:W0:Y:S02]  /*4bf0*/  SHFL.DOWN PT, R64, R19, 0x1, R63 ;  /* 0x0820000013407989 */ /* 0x00042400000e003f */
.L_x_937:
[----:B------:R-:W-:Y:S01]  /*4c00*/  ISETP.GE.AND P0, PT, R2, R63, PT ;  /* 0x0000003f0200720c */ /* 0x000fe20003f06270 */
[----:B------:R-:W-:Y:S01]  /*4c10*/  BSSY.RECONVERGENT B0, `(.L_x_673) ;  /* 0x0000012000007945 */ /* 0x000fe20003800200 */
[----:B------:R-:W-:Y:S02]  /*4c20*/  IMAD.MOV.U32 R66, RZ, RZ, R36 ;  /* 0x000000ffff427224 */ /* 0x000fe400078e0024 */
[----:B------:R-:W-:Y:S02]  /*4c30*/  IMAD.MOV.U32 R68, RZ, RZ, R37 ;  /* 0x000000ffff447224 */ /* 0x000fe400078e0025 */
[----:B------:R-:W-:Y:S02]  /*4c40*/  IMAD.MOV.U32 R56, RZ, RZ, R16 ;  /* 0x000000ffff387224 */ /* 0x000fe400078e0010 */
[----:B------:R-:W-:Y:S02]  /*4c50*/  IMAD.MOV.U32 R57, RZ, RZ, R17 ;  /* 0x000000ffff397224 */ /* 0x000fe400078e0011 */
[----:B------:R-:W-:-:S02]  /*4c60*/  IMAD.MOV.U32 R38, RZ, RZ, R18 ;  /* 0x000000ffff267224 */ /* 0x000fc400078e0012 */
[----:B------:R-:W-:Y:S01]  /*4c70*/  IMAD.MOV.U32 R39, RZ, RZ, R19 ;  /* 0x000000ffff277224 */ /* 0x000fe200078e0013 */
[----:B------:R-:W-:Y:S06]  /*4c80*/  @P0 BRA `(.L_x_674) ;  /* 0x0000000000280947 */ /* 0x000fec0003800000 */
[----:B------:R-:W-:-:S04]  /*4c90*/  ISETP.NE.U32.AND P0, PT, R36, RZ, PT ;  /* 0x000000ff2400720c */ /* 0x000fc80003f05070 */
[----:B------:R-:W-:-:S13]  /*4ca0*/  ISETP.NE.AND.EX P0, PT, R37, RZ, PT, P0 ;  /* 0x000000ff2500720c */ /* 0x000fda0003f05300 */
[----:B0-----:R-:W-:Y:S02]  /*4cb0*/  @!P0 IMAD.MOV.U32 R58, RZ, RZ, R67 ;  /* 0x000000ffff3a8224 */ /* 0x001fe400078e0043 */
[----:B------:R-:W-:-:S06]  /*4cc0*/  @!P0 IMAD.MOV.U32 R59, RZ, RZ, R72 ;  /* 0x000000ffff3b8224 */ /* 0x000fcc00078e0048 */
[----:B------:R-:W-:Y:S01]  /*4cd0*/  @!P0 DADD R56, R16, R58 ;  /* 0x0000000010388229 */ /* 0x000fe2000000003a */
[----:B------:R-:W-:Y:S02]  /*4ce0*/  @!P0 IMAD.MOV.U32 R58, RZ, RZ, R69 ;  /* 0x000000ffff3a8224 */ /* 0x000fe400078e0045 */
[----:B------:R-:W-:-:S06]  /*4cf0*/  @!P0 IMAD.MOV.U32 R59, RZ, RZ, R64 ;  /* 0x000000ffff3b8224 */ /* 0x000fcc00078e0040 */
[----:B------:R-:W-:Y:S01]  /*4d00*/  @!P0 DADD R38, R18, R58 ;  /* 0x0000000012268229 */ /* 0x000fe2000000003a */
[----:B-1----:R-:W-:-:S05]  /*4d10*/  IADD3 R66, P0, PT, R65, R36, RZ ;  /* 0x0000002441427210 */ /* 0x002fca0007f1e0ff */
[----:B----4-:R-:W-:-:S08]  /*4d20*/  IMAD.X R68, R70, 0x1, R37, P0 ;  /* 0x0000000146447824 */ /* 0x010fd000000e0625 */
.L_x_674:
[----:B------:R-:W-:Y:S05]  /*4d30*/  BSYNC.RECONVERGENT B0 ;  /* 0x0000000000007941 */ /* 0x000fea0003800200 */
.L_x_673:
[----:B------:R-:W-:-:S03]  /*4d40*/  UMOV UR5, 0xffffffff ;  /* 0xffffffff00057882 */ /* 0x000fc60000000000 */
[----:B------:R-:W-:Y:S05]  /*4d50*/  BRA.DIV UR5, `(.L_x_675) ;  /* 0x0000009a05687947 */ /* 0x000fea000b800000 */
[----:B-1----:R1:W1:Y:S04]  /*4d60*/  SHFL.DOWN PT, R65, R66, 0x2, R63 ;  /* 0x0840000042417989 */ /* 0x00226800000e003f */
[----:B0-----:R0:W0:Y:S02]  /*4d70*/  SHFL.DOWN PT, R67, R68, 0x2, R63 ;  /* 0x0840000044437989 */ /* 0x00102400000e003f */
.L_x_941:
[----:B------:R-:W-:-:S03]  /*4d80*/  UMOV UR5, 0xffffffff ;  /* 0xffffffff00057882 */ /* 0x000fc60000000000 */
[----:B------:R-:W-:Y:S05]  /*4d90*/  BRA.DIV UR5, `(.L_x_676) ;  /* 0x0000009a059c7947 */ /* 0x000fea000b800000 */
.L_x_944:
[----:B------:R-:W-:-:S03]  /*4da0*/  UMOV UR5, 0xffffffff ;  /* 0xffffffff00057882 */ /* 0x000fc60000000000 */
[----:B------:R-:W-:Y:S05]  /*4db0*/  BRA.DIV UR5, `(.L_x_677) ;  /* 0x0000009a05b87947 */ /* 0x000fea000b800000 */
.L_x_947:
[----:B------:R-:W-:-:S03]  /*4dc0*/  UMOV UR5, 0xffffffff ;  /* 0xffffffff00057882 */ /* 0x000fc60000000000 */
[----:B------:R-:W-:Y:S05]  /*4dd0*/  BRA.DIV UR5, `(.L_x_678) ;  /* 0x0000009a05d47947 */ /* 0x000fea000b800000 */
[----:B------:R0:W0:Y:S04]  /*4de0*/  SHFL.DOWN PT, R69, R56, 0x2, R63 ;  /* 0x0840000038457989 */ /* 0x00002800000e003f */
[----:B----4-:R4:W0:Y:S04]  /*4df0*/  SHFL.DOWN PT, R70, R57, 0x2, R63 ;  /* 0x0840000039467989 */ /* 0x01082800000e003f */
[----:B------:R4:W0:Y:S04]  /*4e00*/  SHFL.DOWN PT, R71, R38, 0x2, R63 ;  /* 0x0840000026477989 */ /* 0x00082800000e003f */
[----:B------:R4:W0:Y:S02]  /*4e10*/  SHFL.DOWN PT, R64, R39, 0x2, R63 ;  /* 0x0840000027407989 */ /* 0x00082400000e003f */
.L_x_953:
[----:B------:R-:W-:Y:S01]  /*4e20*/  ISETP.GT.AND P0, PT, R11, R63, PT ;  /* 0x0000003f0b00720c */ /* 0x000fe20003f04270 */
[----:B------:R-:W-:-:S12]  /*4e30*/  BSSY.RECONVERGENT B0, `(.L_x_679) ;  /* 0x000000e000007945 */ /* 0x000fd80003800200 */
[----:B------:R-:W-:Y:S05]  /*4e40*/  @P0 BRA `(.L_x_680) ;  /* 0x0000000000300947 */ /* 0x000fea0003800000 */
[----:B------:R-:W-:Y:S02]  /*4e50*/  ISETP.NE.U32.AND P0, PT, R66, RZ, PT ;  /* 0x000000ff4200720c */ /* 0x000fe40003f05070 */
[----:B-1----:R-:W-:Y:S02]  /*4e60*/  IADD3 R65, P1, PT, R65, R66, RZ ;  /* 0x0000004241417210 */ /* 0x002fe40007f3e0ff */
[----:B------:R-:W-:-:S03]  /*4e70*/  ISETP.NE.AND.EX P0, PT, R68, RZ, PT, P0 ;  /* 0x000000ff4400720c */ /* 0x000fc60003f05300 */
[----:B0-----:R-:W-:Y:S02]  /*4e80*/  IMAD.X R67, R67, 0x1, R68, P1 ;  /* 0x0000000143437824 */ /* 0x001fe400008e0644 */
[----:B------:R-:W-:Y:S02]  /*4e90*/  IMAD.MOV.U32 R66, RZ, RZ, R65 ;  /* 0x000000ffff427224 */ /* 0x000fe400078e0041 */
[----:B------:R-:W-:-:S06]  /*4ea0*/  IMAD.MOV.U32 R68, RZ, RZ, R67 ;  /* 0x000000ffff447224 */ /* 0x000fcc00078e0043 */
[----:B------:R-:W-:Y:S02]  /*4eb0*/  @!P0 IMAD.MOV.U32 R58, RZ, RZ, R69 ;  /* 0x000000ffff3a8224 */ /* 0x000fe400078e0045 */
[----:B------:R-:W-:-:S06]  /*4ec0*/  @!P0 IMAD.MOV.U32 R59, RZ, RZ, R70 ;  /* 0x000000ffff3b8224 */ /* 0x000fcc00078e0046 */
[----:B----4-:R-:W-:Y:S01]  /*4ed0*/  @!P0 DADD R56, R56, R58 ;  /* 0x0000000038388229 */ /* 0x010fe2000000003a */
[----:B------:R-:W-:Y:S02]  /*4ee0*/  @!P0 IMAD.MOV.U32 R58, RZ, RZ, R71 ;  /* 0x000000ffff3a8224 */ /* 0x000fe400078e0047 */
[----:B------:R-:W-:-:S06]  /*4ef0*/  @!P0 IMAD.MOV.U32 R59, RZ, RZ, R64 ;  /* 0x000000ffff3b8224 */ /* 0x000fcc00078e0040 */
[----:B------:R-:W-:-:S11]  /*4f00*/  @!P0 DADD R38, R38, R58 ;  /* 0x0000000026268229 */ /* 0x000fd6000000003a */
.L_x_680:
[----:B------:R-:W-:Y:S05]  /*4f10*/  BSYNC.RECONVERGENT B0 ;  /* 0x0000000000007941 */ /* 0x000fea0003800200 */
.L_x_679:
[----:B------:R-:W-:-:S03]  /*4f20*/  UMOV UR5, 0xffffffff ;  /* 0xffffffff00057882 */ /* 0x000fc60000000000 */
[----:B------:R-:W-:Y:S05]  /*4f30*/  BRA.DIV UR5, `(.L_x_681) ;  /* 0x0000009a05e47947 */ /* 0x000fea000b800000 */
[----:B-1----:R1:W1:Y:S04]  /*4f40*/  SHFL.DOWN PT, R65, R66, 0x4, R63 ;  /* 0x0880000042417989 */ /* 0x00226800000e003f */
[----:B0-----:R0:W0:Y:S02]  /*4f50*/  SHFL.DOWN PT, R67, R68, 0x4, R63 ;  /* 0x0880000044437989 */ /* 0x00102400000e003f */
.L_x_957:
[----:B------:R-:W-:-:S03]  /*4f60*/  UMOV UR5, 0xffffffff ;  /* 0xffffffff00057882 */ /* 0x000fc60000000000 */
[----:B------:R-:W-:Y:S05]  /*4f70*/  BRA.DIV UR5, `(.L_x_682) ;  /* 0x0000009e05187947 */ /* 0x000fea000b800000 */
.L_x_960:
[----:B------:R-:W-:-:S03]  /*4f80*/  UMOV UR5, 0xffffffff ;  /* 0xffffffff00057882 */ /* 0x000fc60000000000 */
[----:B------:R-:W-:Y:S05]  /*4f90*/  BRA.DIV UR5, `(.L_x_683) ;  /* 0x0000009e05347947 */ /* 0x000fea000b800000 */
.L_x_963:
[----:B------:R-:W-:-:S03]  /*4fa0*/  UMOV UR5, 0xffffffff ;  /* 0xffffffff00057882 */ /* 0x000fc60000000000 */
[----:B------:R-:W-:Y:S05]  /*4fb0*/  BRA.DIV UR5, `(.L_x_684) ;  /* 0x0000009e05507947 */ /* 0x000fea000b800000 */
[----:B------:R0:W0:Y:S04]  /*4fc0*/  SHFL.DOWN PT, R69, R56, 0x4, R63 ;  /* 0x0880000038457989 */ /* 0x00002800000e003f */
[----:B------:R0:W0:Y:S04]  /*4fd0*/  SHFL.DOWN PT, R70, R57, 0x4, R63 ;  /* 0x0880000039467989 */ /* 0x00002800000e003f */
[----:B------:R0:W0:Y:S04]  /*4fe0*/  SHFL.DOWN PT, R71, R38, 0x4, R63 ;  /* 0x0880000026477989 */ /* 0x00002800000e003f */
[----:B------:R0:W0:Y:S02]  /*4ff0*/  SHFL.DOWN PT, R64, R39, 0x4, R63 ;  /* 0x0880000027407989 */ /* 0x00002400000e003f */
.L_x_969:
        /* <DEDUP_REMOVED lines=15> */
.L_x_686:
[----:B------:R-:W-:Y:S05]  /*50f0*/  BSYNC.RECONVERGENT B0 ;  /* 0x0000000000007941 */ /* 0x000fea0003800200 */
.L_x_685:
[----:B------:R-:W-:-:S03]  /*5100*/  UMOV UR5, 0xffffffff ;  /* 0xffffffff00057882 */ /* 0x000fc60000000000 */
[----:B------:R-:W-:Y:S05]  /*5110*/  BRA.DIV UR5, `(.L_x_687) ;  /* 0x0000009e05607947 */ /* 0x000fea000b800000 */
[----:B-1----:R1:W1:Y:S04]  /*5120*/  SHFL.DOWN PT, R65, R66, 0x8, R63 ;  /* 0x0900000042417989 */ /* 0x00226800000e003f */
[----:B0-----:R0:W0:Y:S02]  /*5130*/  SHFL.DOWN PT, R67, R68, 0x8, R63 ;  /* 0x0900000044437989 */ /* 0x00102400000e003f */
.L_x_973:
[----:B------:R-:W-:-:S03]  /*5140*/  UMOV UR5, 0xffffffff ;  /* 0xffffffff00057882 */ /* 0x000fc60000000000 */
[----:B------:R-:W-:Y:S05]  /*5150*/  BRA.DIV UR5, `(.L_x_688) ;  /* 0x0000009e05947947 */ /* 0x000fea000b800000 */
.L_x_976:
[----:B------:R-:W-:-:S03]  /*5160*/  UMOV UR5, 0xffffffff ;  /* 0xffffffff00057882 */ /* 0x000fc60000000000 */
[----:B------:R-:W-:Y:S05]  /*5170*/  BRA.DIV UR5, `(.L_x_689) ;  /* 0x0000009e05b07947 */ /* 0x000fea000b800000 */
.L_x_979:
[----:B------:R-:W-:-:S03]  /*5180*/  UMOV UR5, 0xffffffff ;  /* 0xffffffff00057882 */ /* 0x000fc60000000000 */
[----:B------:R-:W-:Y:S05]  /*5190*/  BRA.DIV UR5, `(.L_x_690) ;  /* 0x0000009e05cc7947 */ /* 0x000fea000b800000 */
[----:B------:R0:W0:Y:S04]  /*51a0*/  SHFL.DOWN PT, R69, R56, 0x8, R63 ;  /* 0x0900000038457989 */ /* 0x00002800000e003f */
[----:B------:R0:W0:Y:S04]  /*51b0*/  SHFL.DOWN PT, R70, R57, 0x8, R63 ;  /* 0x0900000039467989 */ /* 0x00002800000e003f */
[----:B------:R0:W0:Y:S04]  /*51c0*/  SHFL.DOWN PT, R71, R38, 0x8, R63 ;  /* 0x0900000026477989 */ /* 0x00002800000e003f */
[----:B------:R0:W0:Y:S02]  /*51d0*/  SHFL.DOWN PT, R64, R39, 0x8, R63 ;  /* 0x0900000027407989 */ /* 0x00002400000e003f */
.L_x_985:
        /* <DEDUP_REMOVED lines=15> */
.L_x_692:
[----:B------:R-:W-:Y:S05]  /*52d0*/  BSYNC.RECONVERGENT B0 ;  /* 0x0000000000007941 */ /* 0x000fea0003800200 */
.L_x_691:
[----:B------:R-:W-:-:S03]  /*52e0*/  UMOV UR5, 0xffffffff ;  /* 0xffffffff00057882 */ /* 0x000fc60000000000 */
[----:B------:R-:W-:Y:S05]  /*52f0*/  BRA.DIV UR5, `(.L_x_693) ;  /* 0x0000009e05dc7947 */ /* 0x000fea000b800000 */
[----:B-1----:R1:W1:Y:S04]  /*5300*/  SHFL.DOWN PT, R65, R66, 0x10, R63 ;  /* 0x0a00000042417989 */ /* 0x00226800000e003f */
[----:B0-----:R0:W0:Y:S02]  /*5310*/  SHFL.DOWN PT, R67, R68, 0x10, R63 ;  /* 0x0a00000044437989 */ /* 0x00102400000e003f */
.L_x_989:
[----:B------:R-:W-:-:S03]  /*5320*/  UMOV UR5, 0xffffffff ;  /* 0xffffffff00057882 */ /* 0x000fc60000000000 */
[----:B------:R-:W-:Y:S05]  /*5330*/  BRA.DIV UR5, `(.L_x_694) ;  /* 0x000000a205107947 */ /* 0x000fea000b800000 */
.L_x_992:
[----:B------:R-:W-:-:S03]  /*5340*/  UMOV UR5, 0xffffffff ;  /* 0xffffffff00057882 */ /* 0x000fc60000000000 */
[----:B------:R-:W-:Y:S05]  /*5350*/  BRA.DIV UR5, `(.L_x_695) ;  /* 0x000000a2052c7947 */ /* 0x000fea000b800000 */
.L_x_995:
[----:B------:R-:W-:-:S03]  /*5360*/  UMOV UR5, 0xffffffff ;  /* 0xffffffff00057882 */ /* 0x000fc60000000000 */
[----:B------:R-:W-:Y:S05]  /*5370*/  BRA.DIV UR5, `(.L_x_696) ;  /* 0x000000a205487947 */ /* 0x000fea000b800000 */
[----:B------:R0:W0:Y:S04]  /*5380*/  SHFL.DOWN PT, R69, R56, 0x10, R63 ;  /* 0x0a00000038457989 */ /* 0x00002800000e003f */
[----:B------:R0:W0:Y:S04]  /*5390*/  SHFL.DOWN PT, R70, R57, 0x10, R63 ;  /* 0x0a00000039467989 */ /* 0x00002800000e003f */
[----:B------:R0:W0:Y:S04]  /*53a0*/  SHFL.DOWN PT, R71, R38, 0x10, R63 ;  /* 0x0a00000026477989 */ /* 0x00002800000e003f */
[----:B------:R0:W0:Y:S02]  /*53b0*/  SHFL.DOWN PT, R64, R39, 0x10, R63 ;  /* 0x0a00000027407989 */ /* 0x00002400000e003f */
.L_x_1001:
        /* <DEDUP_REMOVED lines=15> */
.L_x_698:
[----:B------:R-:W-:Y:S05]  /*54b0*/  BSYNC.RECONVERGENT B0 ;  /* 0x0000000000007941 */ /* 0x000fea0003800200 */
.L_x_697:
[----:B0---4-:R-:W-:Y:S01]  /*54c0*/  DADD R56, R56, R32 ;  /* 0x0000000038387229 */ /* 0x011fe20000000020 */
[C---:B------:R-:W-:Y:S01]  /*54d0*/  ISETP.NE.U32.AND P1, PT, R8.reuse, RZ, PT ;  /* 0x000000ff0800720c */ /* 0x040fe20003f25070 */
[----:B------:R-:W-:Y:S01]  /*54e0*/  DADD R38, R38, R34 ;  /* 0x0000000026267229 */ /* 0x000fe20000000022 */
[----:B------:R-:W-:Y:S01]  /*54f0*/  IADD3 R8, P2, PT, R8, R66, RZ ;  /* 0x0000004208087210 */ /* 0x000fe20007f5e0ff */
[----:B------:R-:W-:Y:S01]  /*5500*/  UMOV UR5, 0xffffffff ;  /* 0xffffffff00057882 */ /* 0x000fe20000000000 */
[----:B------:R-:W-:Y:S01]  /*5510*/  ISETP.NE.AND.EX P1, PT, R9, RZ, PT, P1 ;  /* 0x000000ff0900720c */ /* 0x000fe20003f25310 */
[----:B------:R-:W-:Y:S01]  /*5520*/  VIADD R5, R5, 0xffffffe0 ;  /* 0xffffffe005057836 */ /* 0x000fe20000000000 */
[----:B------:R-:W-:Y:S01]  /*5530*/  ISETP.NE.AND P0, PT, R53, 0x65, PT ;  /* 0x000000653500780c */ /* 0x000fe20003f05270 */
[----:B------:R-:W-:Y:S02]  /*5540*/  IMAD.X R9, R9, 0x1, R68, P2 ;  /* 0x0000000109097824 */ /* 0x000fe400010e0644 */
[----:B------:R-:W-:-:S02]  /*5550*/  FSEL R32, R56, R32, !P1 ;  /* 0x0000002038207208 */ /* 0x000fc40004800000 */
[----:B------:R-:W-:Y:S02]  /*5560*/  FSEL R33, R57, R33, !P1 ;  /* 0x0000002139217208 */ /* 0x000fe40004800000 */
[----:B------:R-:W-:Y:S02]  /*5570*/  FSEL R34, R38, R34, !P1 ;  /* 0x0000002226227208 */ /* 0x000fe40004800000 */
[----:B------:R-:W-:Y:S01]  /*5580*/  FSEL R35, R39, R35, !P1 ;  /* 0x0000002327237208 */ /* 0x000fe20004800000 */
[----:B------:R-:W-:Y:S06]  /*5590*/  BRA.DIV UR5, `(.L_x_699) ;  /* 0x000000a205287947 */ /* 0x000fec000b800000 */
[----:B------:R-:W-:-:S13]  /*55a0*/  VOTE.ALL P0, P0 ;  /* 0x0000000000ff7806 */ /* 0x000fda0000000000 */
.L_x_1004:
[----:B------:R-:W-:Y:S05]  /*55b0*/  @P0 BRA `(.L_x_700) ;  /* 0xfffffff000700947 */ /* 0x000fea000383ffff */
.L_x_663:
[----:B------:R-:W-:Y:S01]  /*55c0*/  ISETP.NE.AND P1, PT, R2, RZ, PT ;  /* 0x000000ff0200720c */ /* 0x000fe20003f25270 */
[----:B------:R-:W-:Y:S01]  /*55d0*/  BSSY.RECONVERGENT B0, `(.L_x_701) ;  /* 0x0000026000007945 */ /* 0x000fe20003800200 */
[----:B------:R-:W5:Y:S01]  /*55e0*/  S2R R2, SR_TID.X ;  /* 0x0000000000027919 */ /* 0x000f620000002100 */
[----:B------:R-:W-:Y:S02]  /*55f0*/  IMAD.MOV.U32 R38, RZ, RZ, R8 ;  /* 0x000000ffff267224 */ /* 0x000fe400078e0008 */
[----:B------:R-:W-:-:S08]  /*5600*/  IMAD.MOV.U32 R39, RZ, RZ, R9 ;  /* 0x000000ffff277224 */ /* 0x000fd000078e0009 */
[----:B------:R-:W0:Y:S01]  /*5610*/  @!P1 S2R R5, SR_CgaCtaId ;  /* 0x0000000000059919 */ /* 0x000e220000008800 */
[----:B-----5:R-:W-:Y:S02]  /*5620*/  ISETP.NE.AND P0, PT, R2, RZ, PT ;  /* 0x000000ff0200720c */ /* 0x020fe40003f05270 */
[----:B------:R-:W-:-:S04]  /*5630*/  @!P1 MOV R2, 0x400 ;  /* 0x0000040000029802 */ /* 0x000fc80000000f00 */
[----:B0-----:R-:W-:-:S07]  /*5640*/  @!P1 LEA R53, R5, R2, 0x18 ;  /* 0x0000000205359211 */ /* 0x001fce00078ec0ff */
[----:B------:R-:W-:Y:S05]  /*5650*/  @P0 BRA `(.L_x_702) ;  /* 0x0000000000740947 */ /* 0x000fea0003800000 */
[----:B------:R-:W0:Y:S01]  /*5660*/  S2UR UR6, SR_CgaCtaId ;  /* 0x00000000000679c3 */ /* 0x000e220000008800 */
[----:B-1----:R-:W-:Y:S01]  /*5670*/  DADD R8, R42, R32 ;  /* 0x000000002a087229 */ /* 0x002fe20000000020 */
[----:B------:R-:W-:Y:S01]  /*5680*/  ISETP.NE.U32.AND P0, PT, R6, RZ, PT ;  /* 0x000000ff0600720c */ /* 0x000fe20003f05070 */
[----:B------:R-:W-:Y:S01]  /*5690*/  DADD R12, R40, R34 ;  /* 0x00000000280c7229 */ /* 0x000fe20000000022 */
[----:B------:R-:W-:Y:S01]  /*56a0*/  UMOV UR5, 0x400 ;  /* 0x0000040000057882 */ /* 0x000fe20000000000 */
[----:B------:R-:W-:Y:S02]  /*56b0*/  CS2R R10, SRZ ;  /* 0x00000000000a7805 */ /* 0x000fe4000001ff00 */
[----:B------:R-:W-:Y:S01]  /*56c0*/  ISETP.NE.AND.EX P0, PT, R7, RZ, PT, P0 ;  /* 0x000000ff0700720c */ /* 0x000fe20003f05300 */
[----:B------:R-:W-:Y:S01]  /*56d0*/  IMAD.MOV.U32 R5, RZ, RZ, 0x65 ;  /* 0x00000065ff057424 */ /* 0x000fe200078e00ff */
[----:B------:R-:W1:Y:S02]  /*56e0*/  LDC.64 R36, c[0x0][0x3b8] ;  /* 0x0000ee00ff247b82 */ /* 0x000e640000000a00 */
[----:B------:R-:W-:-:S02]  /*56f0*/  FSEL R16, R8, R42, !P0 ;  /* 0x0000002a08107208 */ /* 0x000fc40004000000 */
[----:B------:R-:W-:Y:S02]  /*5700*/  IADD3 R8, P2, PT, R38, R6, RZ ;  /* 0x0000000626087210 */ /* 0x000fe40007f5e0ff */
[----:B--2---:R-:W-:Y:S02]  /*5710*/  FSEL R17, R9, R43, !P0 ;  /* 0x0000002b09117208 */ /* 0x004fe40004000000 */
[----:B------:R-:W-:Y:S01]  /*5720*/  FSEL R18, R12, R40, !P0 ;  /* 0x000000280c127208 */ /* 0x000fe20004000000 */
[----:B------:R-:W-:Y:S01]  /*5730*/  IMAD.X R9, R39, 0x1, R7, P2 ;  /* 0x0000000127097824 */ /* 0x000fe200010e0607 */
[----:B------:R-:W-:Y:S01]  /*5740*/  FSEL R19, R13, R41, !P0 ;  /* 0x000000290d137208 */ /* 0x000fe20004000000 */
[----:B0-----:R-:W-:Y:S01]  /*5750*/  ULEA UR5, UR6, UR5, 0x18 ;  /* 0x0000000506057291 */ /* 0x001fe2000f8ec0ff */
[----:B-1----:R-:W-:-:S05]  /*5760*/  IMAD.WIDE.U32 R36, R0, 0x20, R36 ;  /* 0x0000002000247825 */ /* 0x002fca00078e0024 */
[----:B------:R0:W-:Y:S04]  /*5770*/  ST.E.128.STRONG.GPU desc[UR8][R36.64+0x400], R8 ;  /* 0x0004000824007985 */ /* 0x0001e8000c10fd08 */
[----:B------:R0:W-:Y:S01]  /*5780*/  ST.E.128.STRONG.GPU desc[UR8][R36.64+0x410], R16 ;  /* 0x0004101024007985 */ /* 0x0001e2000c10fd08 */
[----:B------:R-:W-:Y:S06]  /*5790*/  MEMBAR.ALL.GPU ;  /* 0x0000000000007992 */ /* 0x000fec000000a000 */
[----:B------:R-:W-:-:S00]  /*57a0*/  ERRBAR ;  /* 0x00000000000079ab */ /* 0x000fc00000000000 */
[----:B------:R-:W-:Y:S06]  /*57b0*/  CGAERRBAR ;  /* 0x00000000000075ab */ /* 0x000fec0000000000 */
[----:B------:R0:W-:Y:S04]  /*57c0*/  ST.E.STRONG.GPU desc[UR8][R14.64+0x80], R5 ;  /* 0x000080050e007985 */ /* 0x0001e8000c10f908 */
[----:B------:R0:W-:Y:S04]  /*57d0*/  STS.128 [UR5+0x180], R16 ;  /* 0x00018010ff007988 */ /* 0x0001e80008000c05 */
[----:B------:R0:W-:Y:S04]  /*57e0*/  STS.64 [UR5+0x170], R8 ;  /* 0x00017008ff007988 */ /* 0x0001e80008000a05 */
[----:B------:R0:W-:Y:S04]  /*57f0*/  STS.64 [UR5+0x150], R38 ;  /* 0x00015026ff007988 */ /* 0x0001e80008000a05 */
[----:B------:R0:W-:Y:S04]  /*5800*/  STS.64 [UR5+0x158], R54 ;  /* 0x00015836ff007988 */ /* 0x0001e80008000a05 */
[----:B------:R0:W-:Y:S04]  /*5810*/  STS.128 [UR5+0x160], R32 ;  /* 0x00016020ff007988 */ /* 0x0001e80008000c05 */
[----:B------:R-:W-:Y:S01]  /*5820*/  STS.64 [UR5+0x178], RZ ;  /* 0x000178ffff007988 */ /* 0x000fe20008000a05 */
.L_x_702:
[----:B------:R-:W-:Y:S05]  /*5830*/  BSYNC.RECONVERGENT B0 ;  /* 0x0000000000007941 */ /* 0x000fea0003800200 */
.L_x_701:
[----:B------:R0:W-:Y:S01]  /*5840*/  @!P1 STS.64 [R53+0x118], R54 ;  /* 0x0001183635009388 */ /* 0x0001e20000000a00 */
[----:B------:R-:W-:Y:S02]  /*5850*/  @!P1 IMAD.MOV.U32 R30, RZ, RZ, R34 ;  /* 0x000000ffff1e9224 */ /* 0x000fe400078e0022 */
[----:B------:R-:W-:Y:S01]  /*5860*/  @!P1 IMAD.MOV.U32 R31, RZ, RZ, R35 ;  /* 0x000000ffff1f9224 */ /* 0x000fe200078e0023 */
[----:B------:R0:W-:Y:S01]  /*5870*/  @!P1 STS.64 [R53+0x110], R38 ;  /* 0x0001102635009388 */ /* 0x0001e20000000a00 */
[----:B------:R-:W-:Y:S02]  /*5880*/  @!P1 IMAD.MOV.U32 R28, RZ, RZ, R32 ;  /* 0x000000ffff1c9224 */ /* 0x000fe400078e0020 */
[----:B------:R-:W-:Y:S01]  /*5890*/  @!P1 IMAD.MOV.U32 R29, RZ, RZ, R33 ;  /* 0x000000ffff1d9224 */ /* 0x000fe200078e0021 */
[----:B------:R0:W-:Y:S01]  /*58a0*/  @!P1 STS.128 [R53+0x120], R32 ;  /* 0x0001202035009388 */ /* 0x0001e20000000c00 */
[----:B------:R-:W-:Y:S02]  /*58b0*/  @!P1 IMAD.MOV.U32 R3, RZ, RZ, R38 ;  /* 0x000000ffff039224 */ /* 0x000fe400078e0026 */
[----:B---3--:R-:W-:-:S07]  /*58c0*/  @!P1 IMAD.MOV.U32 R4, RZ, RZ, R39 ;  /* 0x000000ffff049224 */ /* 0x008fce00078e0027 */
.L_x_622:
[----:B0-2---:R-:W0:Y:S01]  /*58d0*/  S2R R17, SR_TID.X ;  /* 0x0000000000117919 */ /* 0x005e220000002100 */
[----:B------:R-:W-:Y:S05]  /*58e0*/  WARPSYNC.ALL ;  /* 0x0000000000007948 */ /* 0x000fea0003800000 */
[----:B------:R-:W-:Y:S06]  /*58f0*/  BAR.SYNC.DEFER_BLOCKING 0x0 ;  /* 0x0000000000007b1d */ /* 0x000fec0000010000 */
[----:B------:R-:W-:Y:S01]  /*5900*/  BSSY.RECONVERGENT B0, `(.L_x_703) ;  /* 0x000000e000007945 */ /* 0x000fe20003800200 */
[----:B0-----:R-:W-:-:S13]  /*5910*/  ISETP.NE.AND P0, PT, R17, RZ, PT ;  /* 0x000000ff1100720c */ /* 0x001fda0003f05270 */
[----:B------:R-:W-:Y:S05]  /*5920*/  @!P0 BRA `(.L_x_704) ;  /* 0x00000000002c8947 */ /* 0x000fea0003800000 */
[----:B------:R-:W0:Y:S01]  /*5930*/  S2UR UR6, SR_CgaCtaId ;  /* 0x00000000000679c3 */ /* 0x000e220000008800 */
[----:B------:R-:W-:Y:S01]  /*5940*/  ISETP.NE.U32.AND P0, PT, R3, RZ, PT ;  /* 0x000000ff0300720c */ /* 0x000fe20003f05070 */
[----:B------:R-:W-:-:S03]  /*5950*/  UMOV UR5, 0x400 ;  /* 0x0000040000057882 */ /* 0x000fc60000000000 */
[----:B------:R-:W-:Y:S01]  /*5960*/  ISETP.NE.AND.EX P0, PT, R4, RZ, PT, P0 ;  /* 0x000000ff0400720c */ /* 0x000fe20003f05300 */
[----:B0-----:R-:W-:-:S09]  /*5970*/  ULEA UR5, UR6, UR5, 0x18 ;  /* 0x0000000506057291 */ /* 0x001fd2000f8ec0ff */
[----:B------:R-:W0:Y:S04]  /*5980*/  LDS.64 R6, [UR5+0x110] ;  /* 0x00011005ff067984 */ /* 0x000e280008000a00 */
[----:B-1----:R-:W1:Y:S01]  /*5990*/  @!P0 LDS.128 R8, [UR5+0x120] ;  /* 0x00012005ff088984 */ /* 0x002e620008000c00 */
[----:B0-----:R-:W-:Y:S01]  /*59a0*/  IADD3 R3, P1, PT, R6, R3, RZ ;  /* 0x0000000306037210 */ /* 0x001fe20007f3e0ff */
[----:B-1----:R-:W-:-:S04]  /*59b0*/  @!P0 DADD R28, R28, R8 ;  /* 0x000000001c1c8229 */ /* 0x002fc80000000008 */
[----:B------:R-:W-:Y:S01]  /*59c0*/  IMAD.X R4, R7, 0x1, R4, P1 ;  /* 0x0000000107047824 */ /* 0x000fe200008e0604 */
[----:B------:R-:W-:-:S11]  /*59d0*/  @!P0 DADD R30, R30, R10 ;  /* 0x000000001e1e8229 */ /* 0x000fd6000000000a */
.L_x_704:
[----:B------:R-:W-:Y:S05]  /*59e0*/  BSYNC.RECONVERGENT B0 ;  /* 0x0000000000007941 */ /* 0x000fea0003800200 */
.L_x_703:
[----:B------:R-:W0:Y:S01]  /*59f0*/  S2UR UR5, SR_CgaCtaId ;  /* 0x00000000000579c3 */ /* 0x000e220000008800 */
[----:B------:R-:W-:Y:S01]  /*5a00*/  UMOV UR4, 0x400 ;  /* 0x0000040000047882 */ /* 0x000fe20000000000 */
[CC--:B------:R-:W-:Y:S01]  /*5a10*/  ISETP.NE.U32.AND P1, PT, R50.reuse, R48.reuse, PT ;  /* 0x000000303200720c */ /* 0x0c0fe20003f25070 */
[----:B-1----:R-:W-:Y:S01]  /*5a20*/  DADD R8, R20, R28 ;  /* 0x0000000014087229 */ /* 0x002fe2000000001c */
[----:B------:R-:W-:Y:S01]  /*5a30*/  ISETP.NE.U32.AND P0, PT, R50, R48, PT ;  /* 0x000000303200720c */ /* 0x000fe20003f05070 */
[----:B------:R-:W-:Y:S01]  /*5a40*/  DADD R10, R22, R30 ;  /* 0x00000000160a7229 */ /* 0x000fe2000000001e */
[CC--:B------:R-:W-:Y:S02]  /*5a50*/  ISETP.NE.AND.EX P1, PT, R51.reuse, R49.reuse, PT, P1 ;  /* 0x000000313300720c */ /* 0x0c0fe40003f25310 */
[----:B------:R-:W-:Y:S02]  /*5a60*/  ISETP.NE.U32.AND P2, PT, R48, R46, PT ;  /* 0x0000002e3000720c */ /* 0x000fe40003f45070 */
[----:B------:R-:W-:-:S02]  /*5a70*/  ISETP.NE.AND.EX P0, PT, R51, R49, PT, P0 ;  /* 0x000000313300720c */ /* 0x000fc40003f05300 */
[----:B------:R-:W-:Y:S02]  /*5a80*/  SEL R0, RZ, 0x1, !P1 ;  /* 0x00000001ff007807 */ /* 0x000fe40004800000 */
[----:B------:R-:W-:Y:S02]  /*5a90*/  ISETP.NE.AND.EX P2, PT, R49, R47, PT, P2 ;  /* 0x0000002f3100720c */ /* 0x000fe40003f45320 */
[----:B------:R-:W-:Y:S02]  /*5aa0*/  FSEL R8, R20, R8, P0 ;  /* 0x0000000814087208 */ /* 0x000fe40000000000 */
[----:B------:R-:W-:Y:S02]  /*5ab0*/  FSEL R9, R21, R9, P0 ;  /* 0x0000000915097208 */ /* 0x000fe40000000000 */
[----:B------:R-:W-:Y:S02]  /*5ac0*/  FSEL R10, R22, R10, P0 ;  /* 0x0000000a160a7208 */ /* 0x000fe40000000000 */
[----:B------:R-:W-:Y:S01]  /*5ad0*/  FSEL R11, R23, R11, P0 ;  /* 0x0000000b170b7208 */ /* 0x000fe20000000000 */
[----:B0-----:R-:W-:Y:S01]  /*5ae0*/  ULEA UR4, UR5, UR4, 0x18 ;  /* 0x0000000405047291 */ /* 0x001fe2000f8ec0ff */
[----:B------:R-:W-:Y:S01]  /*5af0*/  SEL R5, RZ, 0x1, !P2 ;  /* 0x00000001ff057807 */ /* 0x000fe20005000000 */
[----:B------:R-:W-:Y:S01]  /*5b00*/  DADD R12, R24, R8 ;  /* 0x00000000180c7229 */ /* 0x000fe20000000008 */
[----:B------:R-:W-:-:S02]  /*5b10*/  ISETP.NE.U32.AND P0, PT, R48, R46, PT ;  /* 0x0000002e3000720c */ /* 0x000fc40003f05070 */
[----:B------:R-:W-:Y:S01]  /*5b20*/  DADD R14, R26, R10 ;  /* 0x000000001a0e7229 */ /* 0x000fe2000000000a */
[-C--:B------:R-:W-:Y:S02]  /*5b30*/  IADD3 R2, P4, PT, R5, R0.reuse, RZ ;  /* 0x0000000005027210 */ /* 0x080fe40007f9e0ff */
[C---:B------:R-:W-:Y:S01]  /*5b40*/  IADD3 R19, P2, PT, R3.reuse, R0, RZ ;  /* 0x0000000003137210 */ /* 0x040fe20007f5e0ff */
[----:B------:R-:W0:Y:S01]  /*5b50*/  LDS.64 R6, [UR4+0x190] ;  /* 0x00019004ff067984 */ /* 0x000e220008000a00 */
[----:B------:R-:W-:Y:S01]  /*5b60*/  IADD3 R21, P3, PT, R3, R2, RZ ;  /* 0x0000000203157210 */ /* 0x000fe20007f7e0ff */
[----:B------:R-:W-:Y:S01]  /*5b70*/  IMAD.X R5, RZ, RZ, RZ, P4 ;  /* 0x000000ffff057224 */ /* 0x000fe200020e06ff */
[----:B------:R-:W-:Y:S01]  /*5b80*/  ISETP.NE.AND.EX P0, PT, R49, R47, PT, P0 ;  /* 0x0000002f3100720c */ /* 0x000fe20003f05300 */
[----:B------:R-:W-:Y:S02]  /*5b90*/  IMAD.X R0, RZ, RZ, R4, P2 ;  /* 0x000000ffff007224 */ /* 0x000fe400010e0604 */
[----:B------:R-:W-:Y:S01]  /*5ba0*/  IMAD.X R16, R4, 0x1, R5, P3 ;  /* 0x0000000104107824 */ /* 0x000fe200018e0605 */
[----:B------:R-:W-:-:S02]  /*5bb0*/  FSEL R12, R24, R12, P0 ;  /* 0x0000000c180c7208 */ /* 0x000fc40000000000 */
[----:B------:R-:W-:Y:S02]  /*5bc0*/  FSEL R13, R25, R13, P0 ;  /* 0x0000000d190d7208 */ /* 0x000fe40000000000 */
[----:B------:R-:W-:Y:S02]  /*5bd0*/  FSEL R14, R26, R14, P0 ;  /* 0x0000000e1a0e7208 */ /* 0x000fe40000000000 */
[----:B------:R-:W-:Y:S02]  /*5be0*/  FSEL R15, R27, R15, P0 ;  /* 0x0000000f1b0f7208 */ /* 0x000fe40000000000 */
[----:B0-----:R-:W-:-:S04]  /*5bf0*/  ISETP.GE.U32.AND P1, PT, R6, 0x101, PT ;  /* 0x000001010600780c */ /* 0x001fc80003f26070 */
[----:B------:R-:W-:-:S13]  /*5c00*/  ISETP.GE.AND.EX P1, PT, R7, RZ, PT, P1 ;  /* 0x000000ff0700720c */ /* 0x000fda0003f26310 */
[----:B------:R-:W-:Y:S05]  /*5c10*/  @!P1 BRA `(.L_x_705) ;  /* 0x0000000400ac9947 */ /* 0x000fea0003800000 */
[----:B------:R-:W0:Y:S01]  /*5c20*/  LDS.64 R4, [UR4+0x150] ;  /* 0x00015004ff047984 */ /* 0x000e220008000a00 */
[----:B------:R-:W-:Y:S01]  /*5c30*/  BAR.SYNC.DEFER_BLOCKING 0x0 ;  /* 0x0000000000007b1d */ /* 0x000fe20000010000 */
[----:B------:R-:W-:Y:S02]  /*5c40*/  ISETP.NE.U32.AND P0, PT, R50, R48, PT ;  /* 0x000000303200720c */ /* 0x000fe40003f05070 */
[----:B------:R-:W-:Y:S02]  /*5c50*/  ISETP.NE.U32.AND P1, PT, R48, R46, PT ;  /* 0x0000002e3000720c */ /* 0x000fe40003f25070 */
[----:B------:R-:W-:Y:S02]  /*5c60*/  ISETP.NE.U32.AND P2, PT, R46, R44, PT ;  /* 0x0000002c2e00720c */ /* 0x000fe40003f45070 */
[----:B------:R-:W-:Y:S02]  /*5c70*/  ISETP.NE.AND.EX P0, PT, R51, R49, PT, P0 ;  /* 0x000000313300720c */ /* 0x000fe40003f05300 */
[----:B------:R-:W-:-:S02]  /*5c80*/  ISETP.NE.AND.EX P1, PT, R49, R47, PT, P1 ;  /* 0x0000002f3100720c */ /* 0x000fc40003f25310 */
[----:B------:R-:W-:Y:S02]  /*5c90*/  ISETP.NE.AND.EX P2, PT, R47, R45, PT, P2 ;  /* 0x0000002d2f00720c */ /* 0x000fe40003f45320 */
[----:B------:R-:W-:-:S04]  /*5ca0*/  ISETP.GT.U32.AND P3, PT, R6, R17, PT ;  /* 0x000000110600720c */ /* 0x000fc80003f64070 */
[----:B------:R-:W-:-:S03]  /*5cb0*/  ISETP.GT.U32.AND.EX P3, PT, R7, RZ, PT, P3 ;  /* 0x000000ff0700720c */ /* 0x000fc60003f64130 */
[--C-:B0-----:R-:W-:Y:S02]  /*5cc0*/  @P0 IMAD.IADD R3, R3, 0x1, -R4.reuse ;  /* 0x0000000103030824 */ /* 0x101fe400078e0a04 */
[--C-:B------:R-:W-:Y:S02]  /*5cd0*/  @P1 IMAD.IADD R0, R19, 0x1, -R4.reuse ;  /* 0x0000000113001824 */ /* 0x100fe400078e0a04 */
[----:B------:R-:W-:Y:S01]  /*5ce0*/  @P2 IMAD.IADD R2, R21, 0x1, -R4 ;  /* 0x0000000115022824 */ /* 0x000fe200078e0a04 */
[----:B------:R-:W-:Y:S02]  /*5cf0*/  @P0 LEA R3, R3, UR4, 0x5 ;  /* 0x0000000403030c11 */ /* 0x000fe4000f8e28ff */
[----:B------:R-:W-:Y:S02]  /*5d00*/  @P1 LEA R19, R0, UR4, 0x5 ;  /* 0x0000000400131c11 */ /* 0x000fe4000f8e28ff */
[----:B------:R-:W-:Y:S01]  /*5d10*/  @P2 LEA R21, R2, UR4, 0x5 ;  /* 0x0000000402152c11 */ /* 0x000fe2000f8e28ff */
[----:B------:R0:W-:Y:S04]  /*5d20*/  @P0 STS.128 [R3+0x10], R28 ;  /* 0x0000101c03000388 */ /* 0x0001e80000000c00 */
[----:B------:R0:W-:Y:S04]  /*5d30*/  @P0 STS.64 [R3], R50 ;  /* 0x0000003203000388 */ /* 0x0001e80000000a00 */
        /* <DEDUP_REMOVED lines=8> */
[----:B----4-:R-:W-:Y:S01]  /*5dc0*/  IMAD.MOV.U32 R35, RZ, RZ, RZ ;  /* 0x000000ffff237224 */ /* 0x010fe200078e00ff */
[----:B------:R-:W-:Y:S02]  /*5dd0*/  BSSY.RECONVERGENT B0, `(.L_x_706) ;  /* 0x000002c000007945 */ /* 0x000fe40003800200 */
[----:B0-----:R-:W-:-:S04]  /*5de0*/  LOP3.LUT R3, RZ, R39, RZ, 0x33, !PT ;  /* 0x00000027ff037212 */ /* 0x001fc800078e33ff */
[----:B------:R-:W-:Y:S02]  /*5df0*/  IADD3 R20, P0, PT, R6, R3, RZ ;  /* 0x0000000306147210 */ /* 0x000fe40007f1e0ff */
[----:B------:R-:W-:Y:S02]  /*5e00*/  LOP3.LUT R3, RZ, R35, RZ, 0x33, !PT ;  /* 0x00000023ff037212 */ /* 0x000fe400078e33ff */
[----:B------:R-:W-:-:S03]  /*5e10*/  LOP3.LUT R0, R20, 0x300, RZ, 0xc0, !PT ;  /* 0x0000030014007812 */ /* 0x000fc600078ec0ff */
[----:B------:R-:W-:Y:S01]  /*5e20*/  IMAD.X R3, R7, 0x1, R3, P0 ;  /* 0x0000000107037824 */ /* 0x000fe200000e0603 */
[----:B------:R-:W-:Y:S02]  /*5e30*/  ISETP.NE.U32.AND P1, PT, R0, 0x300, PT ;  /* 0x000003000000780c */ /* 0x000fe40003f25070 */
[----:B------:R-:W-:Y:S02]  /*5e40*/  ISETP.GE.U32.AND P0, PT, R20, 0x300, PT ;  /* 0x000003001400780c */ /* 0x000fe40003f06070 */
[----:B------:R-:W-:Y:S02]  /*5e50*/  ISETP.NE.AND.EX P1, PT, RZ, RZ, PT, P1 ;  /* 0x000000ffff00720c */ /* 0x000fe40003f25310 */
[----:B------:R-:W-:-:S11]  /*5e60*/  ISETP.GE.U32.AND.EX P0, PT, R3, RZ, PT, P0 ;  /* 0x000000ff0300720c */ /* 0x000fd60003f06100 */
[----:B-1----:R-:W-:Y:S05]  /*5e70*/  @!P1 BRA `(.L_x_707) ;  /* 0x0000000000849947 */ /* 0x002fea0003800000 */
[----:B------:R-:W0:Y:S01]  /*5e80*/  LDCU.128 UR12, c[0x0][0x390] ;  /* 0x00007200ff0c77ac */ /* 0x000e220008000c00 */
[----:B------:R-:W-:Y:S01]  /*5e90*/  SHF.R.U64 R20, R20, 0x8, R3 ;  /* 0x0000000814147819 */ /* 0x000fe20000001203 */
[----:B------:R-:W-:Y:S01]  /*5ea0*/  IMAD.MOV.U32 R21, RZ, RZ, RZ ;  /* 0x000000ffff157224 */ /* 0x000fe200078e00ff */
[----:B------:R-:W-:Y:S02]  /*5eb0*/  IADD3 R0, P1, PT, R4, R39, RZ ;  /* 0x0000002704007210 */ /* 0x000fe40007f3e0ff */
[----:B------:R-:W-:Y:S01]  /*5ec0*/  LEA R2, R17, UR4, 0x5 ;  /* 0x0000000411027c11 */ /* 0x000fe2000f8e28ff */
[----:B------:R-:W-:Y:S02]  /*5ed0*/  VIADD R20, R20, 0x1 ;  /* 0x0000000114147836 */ /* 0x000fe40000000000 */
[----:B------:R-:W-:-:S03]  /*5ee0*/  IMAD.X R3, R5, 0x1, R35, P1 ;  /* 0x0000000105037824 */ /* 0x000fc600008e0623 */
[----:B------:R-:W-:-:S04]  /*5ef0*/  LOP3.LUT R20, R20, 0x3, RZ, 0xc0, !PT ;  /* 0x0000000314147812 */ /* 0x000fc800078ec0ff */
[----:B------:R-:W-:Y:S02]  /*5f00*/  LEA R39, P1, R20, R39, 0x8 ;  /* 0x0000002714277211 */ /* 0x000fe400078240ff */
[C---:B0-----:R-:W-:Y:S02]  /*5f10*/  LEA R18, P2, R0.reuse, UR14, 0x4 ;  /* 0x0000000e00127c11 */ /* 0x041fe4000f8420ff */
[C---:B------:R-:W-:Y:S02]  /*5f20*/  LEA R16, P3, R0.reuse, UR12, 0x3 ;  /* 0x0000000c00107c11 */ /* 0x040fe4000f8618ff */
[C-C-:B------:R-:W-:Y:S02]  /*5f30*/  LEA.HI.X R19, R0.reuse, UR15, R3.reuse, 0x4, P2 ;  /* 0x0000000f00137c11 */ /* 0x140fe400090f2403 */
[----:B------:R-:W-:Y:S01]  /*5f40*/  LEA.HI.X R17, R0, UR13, R3, 0x3, P3 ;  /* 0x0000000d00117c11 */ /* 0x000fe200098f1c03 */
[----:B------:R-:W-:Y:S01]  /*5f50*/  VIADD R0, R2, 0x10 ;  /* 0x0000001002007836 */ /* 0x000fe20000000000 */
[----:B------:R-:W-:-:S07]  /*5f60*/  LEA.HI.X R35, R20, R35, R21, 0x8, P1 ;  /* 0x0000002314237211 */ /* 0x000fce00008f4415 */
.L_x_708:
        /* <DEDUP_REMOVED lines=18> */
.L_x_707:
[----:B------:R-:W-:Y:S05]  /*6090*/  BSYNC.RECONVERGENT B0 ;  /* 0x0000000000007941 */ /* 0x000fea0003800200 */
.L_x_706:
[----:B------:R-:W-:Y:S05]  /*60a0*/  @!P0 EXIT ;  /* 0x000000000000894d */ /* 0x000fea0003800000 */
.L_x_709:
[C---:B------:R-:W-:Y:S02]  /*60b0*/  LEA R0, R39.reuse, UR4, 0x5 ;  /* 0x0000000427007c11 */ /* 0x040fe4000f8e28ff */
[----:B-1----:R-:W-:Y:S01]  /*60c0*/  IADD3 R29, P0, PT, R4, R39, RZ ;  /* 0x00000027041d7210 */ /* 0x002fe20007f1e0ff */
[----:B------:R-:W-:Y:S02]  /*60d0*/  VIADD R39, R39, 0x400 ;  /* 0x0000040027277836 */ /* 0x000fe40000000000 */
[----:B0-----:R-:W0:Y:S01]  /*60e0*/  LDS.64 R2, [R0] ;  /* 0x0000000000027984 */ /* 0x001e220000000a00 */
[----:B------:R-:W-:Y:S01]  /*60f0*/  LEA R34, P1, R29, UR16, 0x3 ;  /* 0x000000101d227c11 */ /* 0x000fe2000f8218ff */
[----:B------:R-:W-:Y:S01]  /*6100*/  IMAD.X R26, R5, 0x1, R35, P0 ;  /* 0x00000001051a7824 */ /* 0x000fe200000e0623 */
[----:B------:R-:W-:Y:S01]  /*6110*/  LEA R36, P2, R29, UR18, 0x4 ;  /* 0x000000121d247c11 */ /* 0x000fe2000f8420ff */
[----:B------:R-:W1:Y:S01]  /*6120*/  LDS.128 R8, [R0+0x10] ;  /* 0x0000100000087984 */ /* 0x000e620000000c00 */
[----:B------:R-:W-:Y:S01]  /*6130*/  IMAD.X R28, RZ, RZ, R5, P0 ;  /* 0x000000ffff1c7224 */ /* 0x000fe200000e0605 */
[----:B------:R-:W-:-:S02]  /*6140*/  ISETP.GT.U32.AND P0, PT, R6, R39, PT ;  /* 0x000000270600720c */ /* 0x000fc40003f04070 */
[----:B------:R-:W2:Y:S01]  /*6150*/  LDS.64 R24, [R0+0x2000] ;  /* 0x0020000000187984 */ /* 0x000ea20000000a00 */
[C-C-:B------:R-:W-:Y:S02]  /*6160*/  LEA.HI.X R35, R29.reuse, UR17, R26.reuse, 0x3, P1 ;  /* 0x000000111d237c11 */ /* 0x140fe400088f1c1a */
[C---:B------:R-:W-:Y:S01]  /*6170*/  LEA.HI.X R37, R29.reuse, UR19, R26, 0x4, P2 ;  /* 0x000000131d257c11 */ /* 0x040fe200090f241a */
[----:B------:R-:W3:Y:S01]  /*6180*/  LDS.128 R12, [R0+0x2010] ;  /* 0x00201000000c7984 */ /* 0x000ee20000000c00 */
[C---:B------:R-:W-:Y:S01]  /*6190*/  LEA.HI.X R27, R29.reuse, UR17, R28, 0x3, P1 ;  /* 0x000000111d1b7c11 */ /* 0x040fe200088f1c1c */
[----:B------:R-:W-:Y:S01]  /*61a0*/  IMAD.MOV.U32 R26, RZ, RZ, R34 ;  /* 0x000000ffff1a7224 */ /* 0x000fe200078e0022 */
[----:B------:R-:W-:Y:S01]  /*61b0*/  LEA.HI.X R29, R29, UR19, R28, 0x4, P2 ;  /* 0x000000131d1d7c11 */ /* 0x000fe200090f241c */
[----:B------:R-:W4:Y:S01]  /*61c0*/  LDS.64 R30, [R0+0x4000] ;  /* 0x00400000001e7984 */ /* 0x000f220000000a00 */
[----:B------:R-:W-:Y:S01]  /*61d0*/  IMAD.MOV.U32 R28, RZ, RZ, R36 ;  /* 0x000000ffff1c7224 */ /* 0x000fe200078e0024 */
[----:B------:R-:W-:-:S02]  /*61e0*/  ISETP.GT.U32.AND.EX P0, PT, R7, RZ, PT, P0 ;  /* 0x000000ff0700720c */ /* 0x000fc40003f04100 */
[----:B------:R-:W5:Y:S04]  /*61f0*/  LDS.128 R16, [R0+0x4010] ;  /* 0x0040100000107984 */ /* 0x000f680000000c00 */
[----:B------:R-:W5:Y:S04]  /*6200*/  LDS.64 R32, [R0+0x6000] ;  /* 0x0060000000207984 */ /* 0x000f680000000a00 */
[----:B------:R-:W5:Y:S04]  /*6210*/  LDS.128 R20, [R0+0x6010] ;  /* 0x0060100000147984 */ /* 0x000f680000000c00 */
[----:B0-----:R0:W-:Y:S04]  /*6220*/  STG.E.64 desc[UR8][R34.64], R2 ;  /* 0x0000000222007986 */ /* 0x0011e8000c101b08 */
        /* <DEDUP_REMOVED lines=10> */
.L_x_705:
[----:B------:R-:W-:Y:S01]  /*62d0*/  ISETP.NE.U32.AND P1, PT, R50, R48, PT ;  /* 0x000000303200720c */ /* 0x000fe20003f25070 */
[----:B------:R-:W-:Y:S01]  /*62e0*/  BSSY.RECONVERGENT B0, `(.L_x_710) ;  /* 0x000000e000007945 */ /* 0x000fe20003800200 */
[----:B------:R-:W-:Y:S02]  /*62f0*/  ISETP.NE.U32.AND P0, PT, R46, R44, PT ;  /* 0x0000002c2e00720c */ /* 0x000fe40003f05070 */
[----:B------:R-:W-:Y:S02]  /*6300*/  ISETP.NE.AND.EX P1, PT, R51, R49, PT, P1 ;  /* 0x000000313300720c */ /* 0x000fe40003f25310 */
        /* <DEDUP_REMOVED lines=11> */
.L_x_711:
[----:B------:R-:W-:Y:S05]  /*63c0*/  BSYNC.RECONVERGENT B0 ;  /* 0x0000000000007941 */ /* 0x000fea0003800200 */
.L_x_710:
        /* <DEDUP_REMOVED lines=9> */
.L_x_713:
[----:B------:R-:W-:Y:S05]  /*6460*/  BSYNC.RECONVERGENT B0 ;  /* 0x0000000000007941 */ /* 0x000fea0003800200 */
.L_x_712:
        /* <DEDUP_REMOVED lines=9> */
.L_x_604:
[----:B------:R-:W-:-:S04]  /*6500*/  ISETP.GE.U32.AND P0, PT, R28, 0x1, PT ;  /* 0x000000011c00780c */ /* 0x000fc80003f06070 */
[----:B------:R-:W-:-:S13]  /*6510*/  ISETP.GE.AND.EX P0, PT, R7, RZ, PT, P0 ;  /* 0x000000ff0700720c */ /* 0x000fda0003f06300 */
[----:B------:R-:W-:Y:S05]  /*6520*/  @!P0 EXIT ;  /* 0x000000000000894d */ /* 0x000fea0003800000 */
[----:B------:R-:W-:-:S13]  /*6530*/  ISETP.NE.AND P0, PT, R0, RZ, PT ;  /* 0x000000ff0000720c */ /* 0x000fda0003f05270 */
[----:B------:R-:W-:Y:S05]  /*6540*/  @P0 BRA `(.L_x_714) ;  /* 0x0000002000d40947 */ /* 0x000fea0003800000 */
[----:B------:R-:W0:Y:S08]  /*6550*/  LDC.64 R4, c[0x0][0x380] ;  /* 0x0000e000ff047b82 */ /* 0x000e300000000a00 */
[----:B------:R-:W1:Y:S01]  /*6560*/  LDC.64 R20, c[0x0][0x388] ;  /* 0x0000e200ff147b82 */ /* 0x000e620000000a00 */
[----:B0-----:R-:W-:-:S05]  /*6570*/  IMAD.WIDE.U32 R4, RZ, 0x1800, R4 ;  /* 0x00001800ff047825 */ /* 0x001fca00078e0004 */
[----:B------:R0:W2:Y:S01]  /*6580*/  LDG.E.64.CONSTANT R12, desc[UR8][R4.64] ;  /* 0x00000008040c7981 */ /* 0x0000a2000c1e9b00 */
[----:B-1----:R-:W-:-:S05]  /*6590*/  IMAD.WIDE.U32 R20, RZ, 0x3000, R20 ;  /* 0x00003000ff147825 */ /* 0x002fca00078e0014 */
[----:B------:R-:W3:Y:S01]  /*65a0*/  LDG.E.128.CONSTANT R16, desc[UR8][R20.64] ;  /* 0x0000000814107981 */ /* 0x000ee2000c1e9d00 */
[----:B------:R-:W1:Y:S02]  /*65b0*/  S2R R0, SR_TID.X ;  /* 0x0000000000007919 */ /* 0x000e640000002100 */
[C---:B-1----:R-:W-:Y:S02]  /*65c0*/  LOP3.LUT R6, R0.reuse, 0x1f, RZ, 0xc0, !PT ;  /* 0x0000001f00067812 */ /* 0x042fe400078ec0ff */
[----:B------:R-:W-:-:S05]  /*65d0*/  LOP3.LUT R9, R0, 0x3e0, RZ, 0xc0, !PT ;  /* 0x000003e000097812 */ /* 0x000fca00078ec0ff */
[----:B------:R-:W-:-:S04]  /*65e0*/  IMAD R23, R9, 0x3, R6 ;  /* 0x0000000309177824 */ /* 0x000fc800078e0206 */
[C---:B------:R-:W-:Y:S01]  /*65f0*/  VIADD R6, R23.reuse, 0x20 ;  /* 0x0000002017067836 */ /* 0x040fe20000000000 */
[C---:B------:R-:W-:Y:S01]  /*6600*/  ISETP.GE.AND P0, PT, R23.reuse, UR4, PT ;  /* 0x0000000417007c0c */ /* 0x040fe2000bf06270 */
[C---:B------:R-:W-:Y:S01]  /*6610*/  VIADD R9, R23.reuse, 0x40 ;  /* 0x0000004017097836 */ /* 0x040fe20000000000 */
[----:B------:R-:W-:Y:S02]  /*6620*/  LEA R8, P3, R23, R4, 0x3 ;  /* 0x0000000417087211 */ /* 0x000fe400078618ff */
[----:B------:R-:W-:Y:S02]  /*6630*/  ISETP.GE.AND P1, PT, R6, UR4, PT ;  /* 0x0000000406007c0c */ /* 0x000fe4000bf26270 */
[----:B------:R-:W-:Y:S01]  /*6640*/  ISETP.GE.AND P2, PT, R9, UR4, PT ;  /* 0x0000000409007c0c */ /* 0x000fe2000bf46270 */
[----:B------:R-:W-:Y:S01]  /*6650*/  IMAD.X R9, RZ, RZ, R5, P3 ;  /* 0x000000ffff097224 */ /* 0x000fe200018e0605 */
[----:B0-----:R-:W-:-:S05]  /*6660*/  LEA R4, P3, R23, R20, 0x4 ;  /* 0x0000001417047211 */ /* 0x001fca00078620ff */
[----:B------:R-:W-:Y:S02]  /*6670*/  IMAD.X R5, RZ, RZ, R21, P3 ;  /* 0x000000ffff057224 */ /* 0x000fe400018e0615 */
[----:B--2---:R-:W-:Y:S02]  /*6680*/  IMAD.MOV.U32 R10, RZ, RZ, R12 ;  /* 0x000000ffff0a7224 */ /* 0x004fe400078e000c */
[----:B------:R-:W-:Y:S02]  /*6690*/  IMAD.MOV.U32 R11, RZ, RZ, R13 ;  /* 0x000000ffff0b7224 */ /* 0x000fe400078e000d */
[----:B------:R-:W-:Y:S01]  /*66a0*/  IMAD.MOV.U32 R14, RZ, RZ, R10 ;  /* 0x000000ffff0e7224 */ /* 0x000fe200078e000a */
[----:B------:R-:W2:Y:S01]  /*66b0*/  @!P0 LDG.E.64.CONSTANT R12, desc[UR8][R8.64] ;  /* 0x00000008080c8981 */ /* 0x000ea2000c1e9b00 */
[----:B------:R-:W-:-:S03]  /*66c0*/  IMAD.MOV.U32 R15, RZ, RZ, R11 ;  /* 0x000000ffff0f7224 */ /* 0x000fc600078e000b */
[----:B------:R-:W4:Y:S04]  /*66d0*/  @!P2 LDG.E.64.CONSTANT R10, desc[UR8][R8.64+0x200] ;  /* 0x00020008080aa981 */ /* 0x000f28000c1e9b00 */
[----:B------:R0:W5:Y:S01]  /*66e0*/  @!P1 LDG.E.64.CONSTANT R14, desc[UR8][R8.64+0x100] ;  /* 0x00010008080e9981 */ /* 0x000162000c1e9b00 */
[----:B---3--:R-:W-:Y:S02]  /*66f0*/  IMAD.MOV.U32 R24, RZ, RZ, R16 ;  /* 0x000000ffff187224 */ /* 0x008fe400078e0010 */
[----:B------:R-:W-:Y:S02]  /*6700*/  IMAD.MOV.U32 R25, RZ, RZ, R17 ;  /* 0x000000ffff197224 */ /* 0x000fe400078e0011 */
[----:B------:R-:W-:Y:S02]  /*6710*/  IMAD.MOV.U32 R26, RZ, RZ, R18 ;  /* 0x000000ffff1a7224 */ /* 0x000fe400078e0012 */
[----:B------:R-:W-:-:S02]  /*6720*/  IMAD.MOV.U32 R27, RZ, RZ, R19 ;  /* 0x000000ffff1b7224 */ /* 0x000fc400078e0013 */
[----:B------:R-:W-:Y:S01]  /*6730*/  IMAD.MOV.U32 R32, RZ, RZ, R24 ;  /* 0x000000ffff207224 */ /* 0x000fe200078e0018 */
[----:B------:R-:W3:Y:S01]  /*6740*/  @!P0 LDG.E.128.CONSTANT R16, desc[UR8][R4.64] ;  /* 0x0000000804108981 */ /* 0x000ee2000c1e9d00 */
[----:B------:R-:W-:Y:S02]  /*6750*/  IMAD.MOV.U32 R33, RZ, RZ, R25 ;  /* 0x000000ffff217224 */ /* 0x000fe400078e0019 */
[----:B------:R-:W-:Y:S02]  /*6760*/  IMAD.MOV.U32 R34, RZ, RZ, R26 ;  /* 0x000000ffff227224 */ /* 0x000fe400078e001a */
[----:B------:R-:W-:Y:S02]  /*6770*/  IMAD.MOV.U32 R35, RZ, RZ, R27 ;  /* 0x000000ffff237224 */ /* 0x000fe400078e001b */
[----:B------:R-:W3:Y:S04]  /*6780*/  @!P2 LDG.E.128.CONSTANT R24, desc[UR8][R4.64+0x400] ;  /* 0x000400080418a981 */ /* 0x000ee8000c1e9d00 */
[----:B------:R1:W3:Y:S01]  /*6790*/  @!P1 LDG.E.128.CONSTANT R32, desc[UR8][R4.64+0x200] ;  /* 0x0002000804209981 */ /* 0x0002e2000c1e9d00 */
[----:B------:R-:W0:Y:S01]  /*67a0*/  S2R R6, SR_LANEID ;  /* 0x0000000000067919 */ /* 0x000e220000000000 */
[----:B------:R-:W1:Y:S01]  /*67b0*/  S2UR UR5, SR_CgaCtaId ;  /* 0x00000000000579c3 */ /* 0x000e620000008800 */
[----:B------:R-:W-:Y:S01]  /*67c0*/  SHF.R.U32.HI R49, RZ, 0x5, R0 ;  /* 0x00000005ff317819 */ /* 0x000fe20000011600 */
[----:B------:R-:W-:-:S02]  /*67d0*/  UMOV UR4, 0x400 ;  /* 0x0000040000047882 */ /* 0x000fc40000000000 */
[----:B-1----:R-:W-:Y:S02]  /*67e0*/  ULEA UR4, UR5, UR4, 0x18 ;  /* 0x0000000405047291 */ /* 0x002fe4000f8ec0ff */
[----:B0-----:R-:W-:-:S05]  /*67f0*/  IMAD R9, R49, 0x60, R6 ;  /* 0x0000006031097824 */ /* 0x001fca00078e0206 */
[----:B------:R-:W-:-:S05]  /*6800*/  LEA R21, R9, UR4, 0x3 ;  /* 0x0000000409157c11 */ /* 0x000fca000f8e18ff */
[C---:B------:R-:W-:Y:S02]  /*6810*/  IMAD R38, R6.reuse, 0x10, R21 ;  /* 0x0000001006267824 */ /* 0x040fe400078e0215 */
[----:B------:R-:W-:Y:S02]  /*6820*/  IMAD R23, R6, 0x2, R9 ;  /* 0x0000000206177824 */ /* 0x000fe400078e0209 */
[----:B------:R-:W-:Y:S02]  /*6830*/  IMAD R41, R9, 0x8, R21 ;  /* 0x0000000809297824 */ /* 0x000fe400078e0215 */
[----:B------:R-:W-:Y:S01]  /*6840*/  IMAD R40, R23, 0x8, R38 ;  /* 0x0000000817287824 */ /* 0x000fe200078e0226 */
[C---:B------:R-:W-:Y:S02]  /*6850*/  LEA R43, R0.reuse, UR4, 0x3 ;  /* 0x00000004002b7c11 */ /* 0x040fe4000f8e18ff */
[C---:B------:R-:W-:Y:S01]  /*6860*/  ISETP.NE.AND P3, PT, R0.reuse, RZ, PT ;  /* 0x000000ff0000720c */ /* 0x040fe20003f65270 */
[----:B------:R-:W-:-:S04]  /*6870*/  IMAD R29, R0, 0x3, RZ ;  /* 0x00000003001d7824 */ /* 0x000fc800078e02ff */
[----:B------:R-:W-:-:S05]  /*6880*/  VIADD R39, R29, 0x1 ;  /* 0x000000011d277836 */ /* 0x000fca0000000000 */
[C---:B------:R-:W-:Y:S02]  /*6890*/  ISETP.EQ.U32.AND P1, PT, R28.reuse, R39, PT ;  /* 0x000000271c00720c */ /* 0x040fe40003f22070 */
[----:B------:R-:W-:-:S04]  /*68a0*/  ISETP.NE.U32.AND P4, PT, R28, R29, PT ;  /* 0x0000001d1c00720c */ /* 0x000fc80003f85070 */
[----:B------:R-:W-:Y:S01]  /*68b0*/  ISETP.NE.AND.EX P4, PT, R7, RZ, PT, P4 ;  /* 0x000000ff0700720c */ /* 0x000fe20003f85340 */
[----:B--2---:R-:W-:Y:S04]  /*68c0*/  STS.64 [R21], R12 ;  /* 0x0000000c15007388 */ /* 0x004fe80000000a00 */
[----:B----4-:R-:W-:Y:S04]  /*68d0*/  STS.64 [R21+0x200], R10 ;  /* 0x0002000a15007388 */ /* 0x010fe80000000a00 */
[----:B-----5:R-:W-:Y:S01]  /*68e0*/  STS.64 [R21+0x100], R14 ;  /* 0x0001000e15007388 */ /* 0x020fe20000000a00 */
[----:B------:R-:W-:-:S03]  /*68f0*/  NOP ;  /* 0x0000000000007918 */ /* 0x000fc60000000000 */
[----:B------:R-:W-:Y:S04]  /*6900*/  LDS.64 R36, [R38] ;  /* 0x0000000026247984 */ /* 0x000fe80000000a00 */
[----:B------:R-:W-:Y:S04]  /*6910*/  LDS.64 R30, [R38+0x8] ;  /* 0x00000800261e7984 */ /* 0x000fe80000000a00 */
[----:B------:R-:W0:Y:S01]  /*6920*/  LDS.64 R4, [R38+0x10] ;  /* 0x0000100026047984 */ /* 0x000e220000000a00 */
[----:B------:R-:W-:Y:S06]  /*6930*/  BAR.SYNC.DEFER_BLOCKING 0x0 ;  /* 0x0000000000007b1d */ /* 0x000fec0000010000 */
[----:B---3--:R-:W-:Y:S04]  /*6940*/  STS.128 [R41+0x200], R32 ;  /* 0x0002002029007388 */ /* 0x008fe80000000c00 */
[----:B------:R-:W-:Y:S04]  /*6950*/  STS.128 [R41], R16 ;  /* 0x0000001029007388 */ /* 0x000fe80000000c00 */
[----:B------:R-:W-:Y:S01]  /*6960*/  STS.128 [R41+0x400], R24 ;  /* 0x0004001829007388 */ /* 0x000fe20000000c00 */
[----:B------:R-:W-:-:S03]  /*6970*/  NOP ;  /* 0x0000000000007918 */ /* 0x000fc60000000000 */
[----:B------:R-:W-:Y:S04]  /*6980*/  LDS.128 R8, [R40] ;  /* 0x0000000028087984 */ /* 0x000fe80000000c00 */
[----:B------:R-:W1:Y:S04]  /*6990*/  LDS.128 R12, [R40+0x10] ;  /* 0x00001000280c7984 */ /* 0x000e680000000c00 */
[----:B------:R-:W2:Y:S01]  /*69a0*/  LDS.128 R20, [R40+0x20] ;  /* 0x0000200028147984 */ /* 0x000ea20000000c00 */
[----:B------:R-:W-:Y:S06]  /*69b0*/  BAR.SYNC.DEFER_BLOCKING 0x0 ;  /* 0x0000000000007b1d */ /* 0x000fec0000010000 */
[----:B0-----:R-:W-:Y:S02]  /*69c0*/  STS.64 [R43+0x9b0], R4 ;  /* 0x0009b0042b007388 */ /* 0x001fe40000000a00 */
[----:B------:R-:W-:Y:S01]  /*69d0*/  BAR.SYNC.DEFER_BLOCKING 0x0 ;  /* 0x0000000000007b1d */ /* 0x000fe20000010000 */
[----:B------:R-:W-:-:S05]  /*69e0*/  ISETP.NE.U32.AND P0, PT, R36, R30, PT ;  /* 0x0000001e2400720c */ /* 0x000fca0003f05070 */
[----:B-1----:R-:W-:Y:S01]  /*69f0*/  DADD R18, R14, R10 ;  /* 0x000000000e127229 */ /* 0x002fe2000000000a */
[----:B------:R-:W-:Y:S01]  /*6a00*/  ISETP.NE.AND.EX P0, PT, R37, R31, PT, P0 ;  /* 0x0000001f2500720c */ /* 0x000fe20003f05300 */
[----:B------:R-:W-:-:S03]  /*6a10*/  DADD R16, R12, R8 ;  /* 0x000000000c107229 */ /* 0x000fc60000000008 */
[----:B------:R-:W-:Y:S01]  /*6a20*/  ISETP.EQ.OR.EX P0, PT, R7, RZ, P0, P1 ;  /* 0x000000ff0700720c */ /* 0x000fe20000702710 */
[----:B------:R-:W0:Y:S04]  /*6a30*/  @P3 LDS.64 R2, [R43+0x9a8] ;  /* 0x0009a8002b023984 */ /* 0x000e280000000a00 */
[----:B------:R-:W-:Y:S02]  /*6a40*/  FSEL R18, R14, R18, P0 ;  /* 0x000000120e127208 */ /* 0x000fe40000000000 */
[----:B------:R-:W-:Y:S01]  /*6a50*/  FSEL R19, R15, R19, P0 ;  /* 0x000000130f137208 */ /* 0x000fe20000000000 */
[----:B------:R-:W-:Y:S01]  /*6a60*/  VIADD R25, R29, 0x2 ;  /* 0x000000021d197836 */ /* 0x000fe20000000000 */
[----:B------:R-:W-:Y:S02]  /*6a70*/  ISETP.NE.U32.AND P1, PT, R30, R4, PT ;  /* 0x000000041e00720c */ /* 0x000fe40003f25070 */
[----:B------:R-:W-:-:S02]  /*6a80*/  FSEL R16, R12, R16, P0 ;  /* 0x000000100c107208 */ /* 0x000fc40000000000 */
[----:B------:R-:W-:Y:S01]  /*6a90*/  FSEL R17, R13, R17, P0 ;  /* 0x000000110d117208 */ /* 0x000fe20000000000 */
[----:B--2---:R-:W-:Y:S01]  /*6aa0*/  DADD R18, R22, R18 ;  /* 0x0000000016127229 */ /* 0x004fe20000000012 */
[----:B------:R-:W-:Y:S02]  /*6ab0*/  ISETP.EQ.U32.AND P2, PT, R28, R25, PT ;  /* 0x000000191c00720c */ /* 0x000fe40003f42070 */
[----:B------:R-:W-:Y:S02]  /*6ac0*/  ISETP.NE.AND.EX P1, PT, R31, R5, PT, P1 ;  /* 0x000000051f00720c */ /* 0x000fe40003f25310 */
[----:B------:R-:W-:Y:S02]  /*6ad0*/  DADD R16, R20, R16 ;  /* 0x0000000014107229 */ /* 0x000fe40000000010 */
[----:B------:R-:W-:-:S04]  /*6ae0*/  ISETP.EQ.OR.EX P1, PT, R7, RZ, P1, P2 ;  /* 0x000000ff0700720c */ /* 0x000fc80000f22720 */
[----:B------:R-:W-:Y:S02]  /*6af0*/  FSEL R46, R22, R18, P1 ;  /* 0x00000012162e7208 */ /* 0x000fe40000800000 */
[----:B------:R-:W-:Y:S02]  /*6b00*/  FSEL R63, R23, R19, P1 ;  /* 0x00000013173f7208 */ /* 0x000fe40000800000 */
[----:B------:R-:W-:Y:S01]  /*6b10*/  FSEL R44, R20, R16, P1 ;  /* 0x00000010142c7208 */ /* 0x000fe20000800000 */
[----:B------:R-:W-:Y:S01]  /*6b20*/  SHFL.UP PT, R18, R46, 0x1, RZ ;  /* 0x042000002e127989 */ /* 0x000fe200000e00ff */
[----:B------:R-:W-:-:S03]  /*6b30*/  FSEL R45, R21, R17, P1 ;  /* 0x00000011152d7208 */ /* 0x000fc60000800000 */
[----:B------:R-:W1:Y:S04]  /*6b40*/  SHFL.UP PT, R19, R63, 0x1, RZ ;  /* 0x042000003f137989 */ /* 0x000e6800000e00ff */
[----:B------:R-:W-:Y:S04]  /*6b50*/  SHFL.UP PT, R16, R44, 0x1, RZ ;  /* 0x042000002c107989 */ /* 0x000fe800000e00ff */
[----:B------:R-:W2:Y:S01]  /*6b60*/  SHFL.UP PT, R17, R45, 0x1, RZ ;  /* 0x042000002d117989 */ /* 0x000ea200000e00ff */
[----:B0-----:R-:W-:Y:S01]  /*6b70*/  @P3 ISETP.NE.U32.AND P2, PT, R2, R36, PT ;  /* 0x000000240200320c */ /* 0x001fe20003f45070 */
[----:B------:R-:W-:-:S03]  /*6b80*/  IMAD.MOV.U32 R20, RZ, RZ, 0x1 ;  /* 0x00000001ff147424 */ /* 0x000fc600078e00ff */
[----:B------:R-:W-:Y:S01]  /*6b90*/  @P3 ISETP.NE.AND.EX P2, PT, R3, R37, PT, P2 ;  /* 0x000000250300320c */ /* 0x000fe20003f45320 */
[----:B------:R-:W-:Y:S01]  /*6ba0*/  IMAD.MOV.U32 R43, RZ, RZ, RZ ;  /* 0x000000ffff2b7224 */ /* 0x000fe200078e00ff */
[----:B------:R-:W-:Y:S02]  /*6bb0*/  SEL R29, RZ, 0x1, P4 ;  /* 0x00000001ff1d7807 */ /* 0x000fe40002000000 */
[----:B------:R-:W-:Y:S01]  /*6bc0*/  @P3 SEL R20, RZ, 0x1, !P2 ;  /* 0x00000001ff143807 */ /* 0x000fe20005000000 */
[----:B------:R-:W-:Y:S01]  /*6bd0*/  IMAD.MOV.U32 R47, RZ, RZ, R63 ;  /* 0x000000ffff2f7224 */ /* 0x000fe200078e003f */
[----:B------:R-:W-:Y:S02]  /*6be0*/  SEL R43, R43, RZ, P4 ;  /* 0x000000ff2b2b7207 */ /* 0x000fe40002000000 */
[----:B------:R-:W-:Y:S02]  /*6bf0*/  @P3 SEL R29, R29, R20, !P4 ;  /* 0x000000141d1d3207 */ /* 0x000fe40006000000 */
[----:B------:R-:W-:-:S02]  /*6c00*/  SEL R42, RZ, 0x1, !P0 ;  /* 0x00000001ff2a7807 */ /* 0x000fc40004000000 */
[----:B------:R-:W-:Y:S02]  /*6c10*/  SEL R39, RZ, 0x1, !P1 ;  /* 0x00000001ff277807 */ /* 0x000fe40004800000 */
[----:B------:R-:W-:Y:S02]  /*6c20*/  ISETP.GE.AND P4, PT, R6, 0x1, PT ;  /* 0x000000010600780c */ /* 0x000fe40003f86270 */
[----:B------:R-:W-:Y:S02]  /*6c30*/  IADD3 R39, P5, P6, R39, R29, R42 ;  /* 0x0000001d27277210 */ /* 0x000fe40007ebe02a */
[----:B------:R-:W-:Y:S01]  /*6c40*/  SEL R43, R43, RZ, P3 ;  /* 0x000000ff2b2b7207 */ /* 0x000fe20001800000 */
[----:B-1----:R-:W-:Y:S01]  /*6c50*/  DADD R18, R18, R46 ;  /* 0x0000000012127229 */ /* 0x002fe2000000002e */
[----:B------:R-:W-:Y:S01]  /*6c60*/  ISETP.NE.U32.AND P2, PT, R39, RZ, PT ;  /* 0x000000ff2700720c */ /* 0x000fe20003f45070 */
[----:B------:R-:W0:Y:S01]  /*6c70*/  SHFL.UP PT, R20, R39, 0x1, RZ ;  /* 0x0420000027147989 */ /* 0x000e2200000e00ff */
[----:B------:R-:W-:Y:S01]  /*6c80*/  IADD3.X R22, PT, PT, RZ, R43, RZ, P5, P6 ;  /* 0x0000002bff167210 */ /* 0x000fe20002fec4ff */
[----:B--2---:R-:W-:-:S03]  /*6c90*/  DADD R16, R16, R44 ;  /* 0x0000000010107229 */ /* 0x004fc6000000002c */
        /* <DEDUP_REMOVED lines=8> */
[----:B------:R-:W-:Y:S04]  /*6d20*/  SHFL.UP PT, R16, R44, 0x2, RZ ;  /* 0x044000002c107989 */ /* 0x000fe800000e00ff */
[----:B------:R-:W3:Y:S01]  /*6d30*/  SHFL.UP PT, R17, R45, 0x2, RZ ;  /* 0x044000002d117989 */ /* 0x000ee200000e00ff */
[----:B0-----:R-:W-:Y:S02]  /*6d40*/  SEL R20, R20, RZ, P4 ;  /* 0x000000ff14147207 */ /* 0x001fe40002000000 */
[----:B-1----:R-:W-:-:S02]  /*6d50*/  SEL R21, R21, RZ, P4 ;  /* 0x000000ff15157207 */ /* 0x002fc40002000000 */
[----:B------:R-:W-:Y:S01]  /*6d60*/  IADD3 R39, P2, PT, R20, R39, RZ ;  /* 0x0000002714277210 */ /* 0x000fe20007f5e0ff */
[----:B------:R-:W-:Y:S01]  /*6d70*/  IMAD.MOV.U32 R47, RZ, RZ, R63 ;  /* 0x000000ffff2f7224 */ /* 0x000fe200078e003f */
[----:B------:R-:W-:-:S03]  /*6d80*/  ISETP.GE.AND P4, PT, R6, 0x2, PT ;  /* 0x000000020600780c */ /* 0x000fc60003f86270 */
[----:B------:R-:W-:Y:S01]  /*6d90*/  IMAD.X R22, R21, 0x1, R22, P2 ;  /* 0x0000000115167824 */ /* 0x000fe200010e0616 */
[----:B------:R-:W0:Y:S01]  /*6da0*/  SHFL.UP PT, R20, R39, 0x2, RZ ;  /* 0x0440000027147989 */ /* 0x000e2200000e00ff */
[----:B------:R-:W-:Y:S01]  /*6db0*/  ISETP.NE.U32.AND P2, PT, R39, RZ, PT ;  /* 0x000000ff2700720c */ /* 0x000fe20003f45070 */
[----:B--2---:R-:W-:Y:S02]  /*6dc0*/  DADD R18, R18, R46 ;  /* 0x0000000012127229 */ /* 0x004fe4000000002e */
[----:B------:R-:W1:Y:S01]  /*6dd0*/  SHFL.UP PT, R21, R22, 0x2, RZ ;  /* 0x0440000016157989 */ /* 0x000e6200000e00ff */
[----:B------:R-:W-:Y:S01]  /*6de0*/  ISETP.NE.AND.EX P2, PT, R22, RZ, PT, P2 ;  /* 0x000000ff1600720c */ /* 0x000fe20003f45320 */
[----:B---3--:R-:W-:-:S06]  /*6df0*/  DADD R16, R16, R44 ;  /* 0x0000000010107229 */ /* 0x008fcc000000002c */
[----:B------:R-:W-:Y:S02]  /*6e00*/  @P4 FSEL R46, R18, R46, !P2 ;  /* 0x0000002e122e4208 */ /* 0x000fe40005000000 */
[----:B------:R-:W-:-:S03]  /*6e10*/  @P4 FSEL R63, R19, R63, !P2 ;  /* 0x0000003f133f4208 */ /* 0x000fc60005000000 */
[----:B------:R-:W-:Y:S01]  /*6e20*/  SHFL.UP PT, R18, R46, 0x4, RZ ;  /* 0x048000002e127989 */ /* 0x000fe200000e00ff */
[----:B------:R-:W-:-:S03]  /*6e30*/  @P4 FSEL R44, R16, R44, !P2 ;  /* 0x0000002c102c4208 */ /* 0x000fc60005000000 */
[----:B------:R-:W2:Y:S01]  /*6e40*/  SHFL.UP PT, R19, R63, 0x4, RZ ;  /* 0x048000003f137989 */ /* 0x000ea200000e00ff */
[----:B------:R-:W-:Y:S02]  /*6e50*/  @P4 FSEL R45, R17, R45, !P2 ;  /* 0x0000002d112d4208 */ /* 0x000fe40005000000 */
[----:B0-----:R-:W-:Y:S01]  /*6e60*/  SEL R20, R20, RZ, P4 ;  /* 0x000000ff14147207 */ /* 0x001fe20002000000 */
[----:B------:R-:W-:Y:S04]  /*6e70*/  SHFL.UP PT, R16, R44, 0x4, RZ ;  /* 0x048000002c107989 */ /* 0x000fe800000e00ff */
[----:B------:R-:W0:Y:S01]  /*6e80*/  SHFL.UP PT, R17, R45, 0x4, RZ ;  /* 0x048000002d117989 */ /* 0x000e2200000e00ff */
[----:B------:R-:W-:Y:S02]  /*6e90*/  IADD3 R39, P2, PT, R20, R39, RZ ;  /* 0x0000002714277210 */ /* 0x000fe40007f5e0ff */
[----:B-1----:R-:W-:Y:S01]  /*6ea0*/  SEL R21, R21, RZ, P4 ;  /* 0x000000ff15157207 */ /* 0x002fe20002000000 */
[----:B------:R-:W-:-:S02]  /*6eb0*/  IMAD.MOV.U32 R47, RZ, RZ, R63 ;  /* 0x000000ffff2f7224 */ /* 0x000fc400078e003f */
[----:B------:R-:W1:Y:S02]  /*6ec0*/  SHFL.UP PT, R20, R39, 0x4, RZ ;  /* 0x0480000027147989 */ /* 0x000e6400000e00ff */
[----:B------:R-:W-:Y:S01]  /*6ed0*/  IMAD.X R22, R21, 0x1, R22, P2 ;  /* 0x0000000115167824 */ /* 0x000fe200010e0616 */
[----:B------:R-:W-:-:S04]  /*6ee0*/  ISETP.GE.AND P4, PT, R6, 0x4, PT ;  /* 0x000000040600780c */ /* 0x000fc80003f86270 */
[----:B------:R-:W3:Y:S01]  /*6ef0*/  SHFL.UP PT, R21, R22, 0x4, RZ ;  /* 0x0480000016157989 */ /* 0x000ee200000e00ff */
[----:B------:R-:W-:Y:S01]  /*6f00*/  ISETP.NE.U32.AND P2, PT, R39, RZ, PT ;  /* 0x000000ff2700720c */ /* 0x000fe20003f45070 */
[----:B--2---:R-:W-:-:S03]  /*6f10*/  DADD R18, R18, R46 ;  /* 0x0000000012127229 */ /* 0x004fc6000000002e */
[----:B------:R-:W-:Y:S01]  /*6f20*/  ISETP.NE.AND.EX P2, PT, R22, RZ, PT, P2 ;  /* 0x000000ff1600720c */ /* 0x000fe20003f45320 */
[----:B0-----:R-:W-:-:S06]  /*6f30*/  DADD R16, R16, R44 ;  /* 0x0000000010107229 */ /* 0x001fcc000000002c */
[----:B------:R-:W-:Y:S02]  /*6f40*/  @P4 FSEL R46, R18, R46, !P2 ;  /* 0x0000002e122e4208 */ /* 0x000fe40005000000 */
[----:B------:R-:W-:Y:S02]  /*6f50*/  @P4 FSEL R63, R19, R63, !P2 ;  /* 0x0000003f133f4208 */ /* 0x000fe40005000000 */
[----:B-1----:R-:W-:Y:S01]  /*6f60*/  SEL R20, R20, RZ, P4 ;  /* 0x000000ff14147207 */ /* 0x002fe20002000000 */
[----:B------:R-:W-:Y:S01]  /*6f70*/  SHFL.UP PT, R18, R46, 0x8, RZ ;  /* 0x050000002e127989 */ /* 0x000fe200000e00ff */
[----:B------:R-:W-:-:S03]  /*6f80*/  @P4 FSEL R44, R16, R44, !P2 ;  /* 0x0000002c102c4208 */ /* 0x000fc60005000000 */
[----:B------:R-:W0:Y:S01]  /*6f90*/  SHFL.UP PT, R19, R63, 0x8, RZ ;  /* 0x050000003f137989 */ /* 0x000e2200000e00ff */
[----:B------:R-:W-:Y:S02]  /*6fa0*/  @P4 FSEL R45, R17, R45, !P2 ;  /* 0x0000002d112d4208 */ /* 0x000fe40005000000 */
[----:B------:R-:W-:Y:S01]  /*6fb0*/  IADD3 R39, P2, PT, R20, R39, RZ ;  /* 0x0000002714277210 */ /* 0x000fe20007f5e0ff */
[----:B------:R-:W-:Y:S01]  /*6fc0*/  SHFL.UP PT, R16, R44, 0x8, RZ ;  /* 0x050000002c107989 */ /* 0x000fe200000e00ff */
[----:B---3--:R-:W-:-:S03]  /*6fd0*/  SEL R21, R21, RZ, P4 ;  /* 0x000000ff15157207 */ /* 0x008fc60002000000 */
[----:B------:R-:W1:Y:S02]  /*6fe0*/  SHFL.UP PT, R17, R45, 0x8, RZ ;  /* 0x050000002d117989 */ /* 0x000e6400000e00ff */
[----:B------:R-:W-:Y:S02]  /*6ff0*/  IMAD.X R22, R21, 0x1, R22, P2 ;  /* 0x0000000115167824 */ /* 0x000fe400010e0616 */
[----:B------:R-:W2:Y:S01]  /*7000*/  SHFL.UP PT, R20, R39, 0x8, RZ ;  /* 0x0500000027147989 */ /* 0x000ea200000e00ff */
[----:B------:R-:W-:-:S03]  /*7010*/  IMAD.MOV.U32 R47, RZ, RZ, R63 ;  /* 0x000000ffff2f7224 */ /* 0x000fc600078e003f */
[----:B------:R-:W3:Y:S01]  /*7020*/  SHFL.UP PT, R21, R22, 0x8, RZ ;  /* 0x0500000016157989 */ /* 0x000ee200000e00ff */
[----:B------:R-:W-:Y:S02]  /*7030*/  ISETP.GE.AND P5, PT, R6, 0x8, PT ;  /* 0x000000080600780c */ /* 0x000fe40003fa6270 */
[----:B------:R-:W-:Y:S01]  /*7040*/  ISETP.NE.U32.AND P2, PT, R39, RZ, PT ;  /* 0x000000ff2700720c */ /* 0x000fe20003f45070 */
[----:B0-----:R-:W-:-:S03]  /*7050*/  DADD R18, R18, R46 ;  /* 0x0000000012127229 */ /* 0x001fc6000000002e */
[----:B------:R-:W-:Y:S01]  /*7060*/  ISETP.NE.AND.EX P2, PT, R22, RZ, PT, P2 ;  /* 0x000000ff1600720c */ /* 0x000fe20003f45320 */
[----:B-1----:R-:W-:-:S06]  /*7070*/  DADD R16, R16, R44 ;  /* 0x0000000010107229 */ /* 0x002fcc000000002c */
[----:B------:R-:W-:Y:S02]  /*7080*/  @P5 FSEL R46, R18, R46, !P2 ;  /* 0x0000002e122e5208 */ /* 0x000fe40005000000 */
[----:B------:R-:W-:Y:S02]  /*7090*/  @P5 FSEL R63, R19, R63, !P2 ;  /* 0x0000003f133f5208 */ /* 0x000fe40005000000 */
[----:B--2---:R-:W-:Y:S01]  /*70a0*/  SEL R20, R20, RZ, P5 ;  /* 0x000000ff14147207 */ /* 0x004fe20002800000 */
[----:B------:R-:W-:Y:S01]  /*70b0*/  SHFL.UP PT, R18, R46, 0x10, RZ ;  /* 0x060000002e127989 */ /* 0x000fe200000e00ff */
[----:B---3--:R-:W-:Y:S02]  /*70c0*/  SEL R21, R21, RZ, P5 ;  /* 0x000000ff15157207 */ /* 0x008fe40002800000 */
[----:B------:R-:W-:Y:S01]  /*70d0*/  IADD3 R39, P4, PT, R20, R39, RZ ;  /* 0x0000002714277210 */ /* 0x000fe20007f9e0ff */
[----:B------:R-:W0:Y:S01]  /*70e0*/  SHFL.UP PT, R19, R63, 0x10, RZ ;  /* 0x060000003f137989 */ /* 0x000e2200000e00ff */
[----:B------:R-:W-:-:S02]  /*70f0*/  @P5 FSEL R44, R16, R44, !P2 ;  /* 0x0000002c102c5208 */ /* 0x000fc40005000000 */
[----:B------:R-:W-:Y:S01]  /*7100*/  @P5 FSEL R45, R17, R45, !P2 ;  /* 0x0000002d112d5208 */ /* 0x000fe20005000000 */
[----:B------:R-:W-:Y:S01]  /*7110*/  IMAD.X R22, R21, 0x1, R22, P4 ;  /* 0x0000000115167824 */ /* 0x000fe200020e0616 */
[----:B------:R-:W1:Y:S04]  /*7120*/  SHFL.UP PT, R20, R39, 0x10, RZ ;  /* 0x0600000027147989 */ /* 0x000e6800000e00ff */
[----:B------:R-:W-:Y:S04]  /*7130*/  SHFL.UP PT, R16, R44, 0x10, RZ ;  /* 0x060000002c107989 */ /* 0x000fe800000e00ff */
[----:B------:R-:W2:Y:S04]  /*7140*/  SHFL.UP PT, R17, R45, 0x10, RZ ;  /* 0x060000002d117989 */ /* 0x000ea800000e00ff */
[----:B------:R-:W3:Y:S01]  /*7150*/  SHFL.UP PT, R21, R22, 0x10, RZ ;  /* 0x0600000016157989 */ /* 0x000ee200000e00ff */
[----:B------:R-:W-:Y:S01]  /*7160*/  IMAD.MOV.U32 R47, RZ, RZ, R63 ;  /* 0x000000ffff2f7224 */ /* 0x000fe200078e003f */
[----:B------:R-:W-:-:S02]  /*7170*/  ISETP.GE.AND P4, PT, R6, 0x10, PT ;  /* 0x000000100600780c */ /* 0x000fc40003f86270 */
[----:B------:R-:W-:-:S03]  /*7180*/  ISETP.NE.AND P5, PT, R6, 0x1f, PT ;  /* 0x0000001f0600780c */ /* 0x000fc60003fa5270 */
[----:B0-----:R-:W-:Y:S01]  /*7190*/  DADD R18, R18, R46 ;  /* 0x0000000012127229 */ /* 0x001fe2000000002e */
[----:B------:R-:W-:Y:S02]  /*71a0*/  ISETP.NE.U32.AND P2, PT, R39, RZ, PT ;  /* 0x000000ff2700720c */ /* 0x000fe40003f45070 */
[----:B-1----:R-:W-:Y:S02]  /*71b0*/  SEL R20, R20, RZ, P4 ;  /* 0x000000ff14147207 */ /* 0x002fe40002000000 */
[----:B------:R-:W-:Y:S01]  /*71c0*/  ISETP.NE.AND.EX P2, PT, R22, RZ, PT, P2 ;  /* 0x000000ff1600720c */ /* 0x000fe20003f45320 */
[----:B--2---:R-:W-:Y:S01]  /*71d0*/  DADD R16, R16, R44 ;  /* 0x0000000010107229 */ /* 0x004fe2000000002c */
[----:B------:R-:W-:-:S03]  /*71e0*/  IADD3 R38, P6, PT, R20, R39, RZ ;  /* 0x0000002714267210 */ /* 0x000fc60007fde0ff */
[----:B------:R-:W-:Y:S02]  /*71f0*/  FSEL R61, R18, R46, !P2 ;  /* 0x0000002e123d7208 */ /* 0x000fe40005000000 */
[----:B---3--:R-:W-:Y:S02]  /*7200*/  SEL R21, R21, RZ, P4 ;  /* 0x000000ff15157207 */ /* 0x008fe40002000000 */
[----:B------:R-:W-:Y:S01]  /*7210*/  FSEL R48, R19, R63, !P2 ;  /* 0x0000003f13307208 */ /* 0x000fe20005000000 */
[----:B------:R-:W-:Y:S01]  /*7220*/  @!P5 IMAD.MOV.U32 R18, RZ, RZ, R61 ;  /* 0x000000ffff12d224 */ /* 0x000fe200078e003d */
[----:B------:R-:W-:Y:S01]  /*7230*/  @!P5 LEA R55, R49, UR4, 0x5 ;  /* 0x000000043137dc11 */ /* 0x000fe2000f8e28ff */
[----:B------:R-:W-:Y:S01]  /*7240*/  IMAD.X R39, R21, 0x1, R22, P6 ;  /* 0x0000000115277824 */ /* 0x000fe200030e0616 */
[----:B------:R-:W-:Y:S01]  /*7250*/  FSEL R16, R16, R44, !P2 ;  /* 0x0000002c10107208 */ /* 0x000fe20005000000 */
[----:B------:R-:W-:Y:S01]  /*7260*/  @!P5 IMAD.MOV.U32 R19, RZ, RZ, R48 ;  /* 0x000000ffff13d224 */ /* 0x000fe200078e0030 */
[----:B------:R-:W-:Y:S01]  /*7270*/  FSEL R17, R17, R45, !P2 ;  /* 0x0000002d11117208 */ /* 0x000fe20005000000 */
[----:B------:R-:W-:Y:S04]  /*7280*/  @!P5 STS.64 [R55+0x8], RZ ;  /* 0x000008ff3700d388 */ /* 0x000fe80000000a00 */
[----:B------:R-:W-:Y:S04]  /*7290*/  @!P5 STS.64 [R55], R38 ;  /* 0x000000263700d388 */ /* 0x000fe80000000a00 */
[----:B------:R-:W-:Y:S01]  /*72a0*/  @!P5 STS.128 [R55+0x10], R16 ;  /* 0x000010103700d388 */ /* 0x000fe20000000c00 */
[----:B------:R-:W-:Y:S06]  /*72b0*/  BAR.SYNC.DEFER_BLOCKING 0x0 ;  /* 0x0000000000007b1d */ /* 0x000fec0000010000 */
[----:B------:R-:W-:Y:S04]  /*72c0*/  LDS.128 R24, [UR4+0x10] ;  /* 0x00001004ff187984 */ /* 0x000fe80008000c00 */
[----:B------:R-:W0:Y:S04]  /*72d0*/  LDS.128 R32, [UR4+0x30] ;  /* 0x00003004ff207984 */ /* 0x000e280008000c00 */
[----:B------:R-:W1:Y:S04]  /*72e0*/  LDS.64 R56, [UR4+0x20] ;  /* 0x00002004ff387984 */ /* 0x000e680008000a00 */
[----:B------:R-:W2:Y:S04]  /*72f0*/  LDS.64 R52, [UR4] ;  /* 0x00000004ff347984 */ /* 0x000ea80008000a00 */
[----:B------:R-:W3:Y:S04]  /*7300*/  LDS.128 R20, [UR4+0x50] ;  /* 0x00005004ff147984 */ /* 0x000ee80008000c00 */
[----:B------:R-:W4:Y:S01]  /*7310*/  LDS.64 R50, [UR4+0x40] ;  /* 0x00004004ff327984 */ /* 0x000f220008000a00 */
[----:B------:R-:W-:-:S02]  /*7320*/  FSEL R44, R44, R16, !P4 ;  /* 0x000000102c2c7208 */ /* 0x000fc40006000000 */
[----:B------:R-:W-:Y:S01]  /*7330*/  FSEL R47, R45, R17, !P4 ;  /* 0x000000112d2f7208 */ /* 0x000fe20006000000 */
[----:B------:R-:W-:Y:S04]  /*7340*/  LDS.64 R40, [UR4+0x60] ;  /* 0x00006004ff287984 */ /* 0x000fe80008000a00 */
[----:B------:R-:W5:Y:S01]  /*7350*/  LDS.128 R16, [UR4+0x70] ;  /* 0x00007004ff107984 */ /* 0x000f620008000c00 */
[----:B------:R-:W-:Y:S02]  /*7360*/  FSEL R45, R46, R61, !P4 ;  /* 0x0000003d2e2d7208 */ /* 0x000fe40006000000 */
[----:B------:R-:W-:Y:S02]  /*7370*/  FSEL R46, R63, R48, !P4 ;  /* 0x000000303f2e7208 */ /* 0x000fe40006000000 */
[----:B------:R-:W-:Y:S01]  /*7380*/  ISETP.NE.AND P4, PT, R49, 0x2, PT ;  /* 0x000000023100780c */ /* 0x000fe20003f85270 */
[----:B0-----:R-:W-:-:S02]  /*7390*/  DADD R58, R24, R32 ;  /* 0x00000000183a7229 */ /* 0x001fc40000000020 */
[----:B------:R-:W-:Y:S01]  /*73a0*/  DADD R54, R26, R34 ;  /* 0x000000001a367229 */ /* 0x000fe20000000022 */
[----:B-1----:R-:W-:Y:S02]  /*73b0*/  ISETP.NE.U32.AND P2, PT, R56, RZ, PT ;  /* 0x000000ff3800720c */ /* 0x002fe40003f45070 */
[----:B--2---:R-:W-:Y:S02]  /*73c0*/  IADD3 R61, P5, PT, R52, R56, RZ ;  /* 0x00000038343d7210 */ /* 0x004fe40007fbe0ff */
[----:B------:R-:W-:-:S03]  /*73d0*/  ISETP.NE.AND.EX P2, PT, R57, RZ, PT, P2 ;  /* 0x000000ff3900720c */ /* 0x000fc60003f45320 */
[----:B------:R-:W-:Y:S01]  /*73e0*/  IMAD.X R63, R53, 0x1, R57, P5 ;  /* 0x00000001353f7824 */ /* 0x000fe200028e0639 */
[----:B------:R-:W-:Y:S02]  /*73f0*/  FSEL R56, R58, R32, !P2 ;  /* 0x000000203a387208 */ /* 0x000fe40005000000 */
[----:B------:R-:W-:Y:S02]  /*7400*/  FSEL R57, R59, R33, !P2 ;  /* 0x000000213b397208 */ /* 0x000fe40005000000 */
[----:B------:R-:W-:Y:S01]  /*7410*/  FSEL R54, R54, R34, !P2 ;  /* 0x0000002236367208 */ /* 0x000fe20005000000 */
[----:B------:R-:W-:Y:S01]  /*7420*/  LDS.64 R32, [UR4+0x80] ;  /* 0x00008004ff207984 */ /* 0x000fe20008000a00 */
[----:B------:R-:W-:Y:S02]  /*7430*/  FSEL R55, R55, R35, !P2 ;  /* 0x0000002337377208 */ /* 0x000fe40005000000 */
[----:B------:R-:W-:Y:S02]  /*7440*/  FSEL R59, R56, R24, !P4 ;  /* 0x00000018383b7208 */ /* 0x000fe40006000000 */
[----:B------:R-:W-:-:S02]  /*7450*/  FSEL R71, R57, R25, !P4 ;  /* 0x0000001939477208 */ /* 0x000fc40006000000 */
[----:B------:R-:W-:Y:S02]  /*7460*/  FSEL R67, R54, R26, !P4 ;  /* 0x0000001a36437208 */ /* 0x000fe40006000000 */
[----:B------:R-:W-:Y:S02]  /*7470*/  FSEL R69, R55, R27, !P4 ;  /* 0x0000001b37457208 */ /* 0x000fe40006000000 */
[----:B------:R-:W0:Y:S01]  /*7480*/  LDS.128 R24, [UR4+0x90] ;  /* 0x00009004ff187984 */ /* 0x000e220008000c00 */
[----:B---3--:R-:W-:Y:S02]  /*7490*/  DADD R34, R20, R56 ;  /* 0x0000000014227229 */ /* 0x008fe40000000038 */
[----:B------:R-:W-:Y:S01]  /*74a0*/  DADD R54, R22, R54 ;  /* 0x0000000016367229 */ /* 0x000fe20000000036 */
[C---:B----4-:R-:W-:Y:S02]  /*74b0*/  ISETP.NE.U32.AND P2, PT, R50.reuse, RZ, PT ;  /* 0x000000ff3200720c */ /* 0x050fe40003f45070 */
[----:B------:R-:W-:-:S02]  /*74c0*/  IADD3 R57, P5, PT, R50, R61, RZ ;  /* 0x0000003d32397210 */ /* 0x000fc40007fbe0ff */
[----:B------:R-:W-:Y:S02]  /*74d0*/  ISETP.NE.AND.EX P2, PT, R51, RZ, PT, P2 ;  /* 0x000000ff3300720c */ /* 0x000fe40003f45320 */
[----:B------:R-:W-:Y:S01]  /*74e0*/  SEL R48, R61, R52, !P4 ;  /* 0x000000343d307207 */ /* 0x000fe20006000000 */
[----:B------:R-:W-:Y:S01]  /*74f0*/  IMAD.X R65, R51, 0x1, R63, P5 ;  /* 0x0000000133417824 */ /* 0x000fe200028e063f */
[----:B------:R-:W-:Y:S02]  /*7500*/  SEL R56, R63, R53, !P4 ;  /* 0x000000353f387207 */ /* 0x000fe40006000000 */
[----:B------:R-:W-:Y:S02]  /*7510*/  FSEL R50, R34, R20, !P2 ;  /* 0x0000001422327208 */ /* 0x000fe40005000000 */
[----:B------:R-:W-:Y:S02]  /*7520*/  FSEL R51, R35, R21, !P2 ;  /* 0x0000001523337208 */ /* 0x000fe40005000000 */
[----:B------:R-:W-:Y:S01]  /*7530*/  FSEL R52, R54, R22, !P2 ;  /* 0x0000001636347208 */ /* 0x000fe20005000000 */
[----:B------:R-:W-:Y:S01]  /*7540*/  LDS.64 R34, [UR4+0xa0] ;  /* 0x0000a004ff227984 */ /* 0x000fe20008000a00 */
[----:B------:R-:W-:-:S03]  /*7550*/  FSEL R53, R55, R23, !P2 ;  /* 0x0000001737357208 */ /* 0x000fc60005000000 */
[----:B------:R-:W1:Y:S01]  /*7560*/  LDS.128 R20, [UR4+0xb0] ;  /* 0x0000b004ff147984 */ /* 0x000e620008000c00 */
[----:B------:R-:W-:-:S04]  /*7570*/  ISETP.NE.AND P4, PT, R49, 0x3, PT ;  /* 0x000000033100780c */ /* 0x000fc80003f85270 */
[----:B------:R-:W-:Y:S02]  /*7580*/  FSEL R59, R50, R59, !P4 ;  /* 0x0000003b323b7208 */ /* 0x000fe40006000000 */
[----:B------:R-:W-:Y:S01]  /*7590*/  FSEL R61, R51, R71, !P4 ;  /* 0x00000047333d7208 */ /* 0x000fe20006000000 */
[----:B-----5:R-:W-:Y:S01]  /*75a0*/  DADD R50, R16, R50 ;  /* 0x0000000010327229 */ /* 0x020fe20000000032 */
[----:B------:R-:W-:Y:S02]  /*75b0*/  FSEL R63, R52, R67, !P4 ;  /* 0x00000043343f7208 */ /* 0x000fe40006000000 */
[----:B------:R-:W-:Y:S01]  /*75c0*/  FSEL R55, R53, R69, !P4 ;  /* 0x0000004535377208 */ /* 0x000fe20006000000 */
[----:B------:R-:W-:Y:S01]  /*75d0*/  DADD R52, R18, R52 ;  /* 0x0000000012347229 */ /* 0x000fe20000000034 */
[----:B------:R-:W-:Y:S02]  /*75e0*/  ISETP.NE.U32.AND P2, PT, R40, RZ, PT ;  /* 0x000000ff2800720c */ /* 0x000fe40003f45070 */
[----:B------:R-:W-:-:S02]  /*75f0*/  SEL R48, R57, R48, !P4 ;  /* 0x0000003039307207 */ /* 0x000fc40006000000 */
[----:B------:R-:W-:Y:S02]  /*7600*/  IADD3 R57, P5, PT, R40, R57, RZ ;  /* 0x0000003928397210 */ /* 0x000fe40007fbe0ff */
[----:B------:R-:W-:Y:S02]  /*7610*/  ISETP.NE.AND.EX P2, PT, R41, RZ, PT, P2 ;  /* 0x000000ff2900720c */ /* 0x000fe40003f45320 */
[----:B------:R-:W-:Y:S01]  /*7620*/  SEL R56, R65, R56, !P4 ;  /* 0x0000003841387207 */ /* 0x000fe20006000000 */
[----:B------:R-:W-:Y:S01]  /*7630*/  IMAD.X R65, R41, 0x1, R65, P5 ;  /* 0x0000000129417824 */ /* 0x000fe200028e0641 */
[----:B------:R-:W-:Y:S01]  /*7640*/  FSEL R50, R50, R16, !P2 ;  /* 0x0000001032327208 */ /* 0x000fe20005000000 */
[----:B------:R-:W-:Y:S01]  /*7650*/  LDS.64 R40, [UR4+0xc0] ;  /* 0x0000c004ff287984 */ /* 0x000fe20008000a00 */
[----:B------:R-:W-:Y:S02]  /*7660*/  FSEL R51, R51, R17, !P2 ;  /* 0x0000001133337208 */ /* 0x000fe40005000000 */
[----:B------:R-:W-:-:S02]  /*7670*/  FSEL R52, R52, R18, !P2 ;  /* 0x0000001234347208 */ /* 0x000fc40005000000 */
[----:B------:R-:W-:Y:S02]  /*7680*/  FSEL R53, R53, R19, !P2 ;  /* 0x0000001335357208 */ /* 0x000fe40005000000 */
[----:B------:R-:W-:Y:S01]  /*7690*/  ISETP.NE.AND P5, PT, R49, 0x4, PT ;  /* 0x000000043100780c */ /* 0x000fe20003fa5270 */
[----:B------:R-:W2:Y:S03]  /*76a0*/  LDS.128 R16, [UR4+0xd0] ;  /* 0x0000d004ff107984 */ /* 0x000ea60008000c00 */
[----:B------:R-:W-:Y:S02]  /*76b0*/  FSEL R69, R51, R61, !P5 ;  /* 0x0000003d33457208 */ /* 0x000fe40006800000 */
[----:B------:R-:W-:Y:S01]  /*76c0*/  FSEL R67, R50, R59, !P5 ;  /* 0x0000003b32437208 */ /* 0x000fe20006800000 */
[----:B0-----:R-:W-:Y:S01]  /*76d0*/  DADD R50, R24, R50 ;  /* 0x0000000018327229 */ /* 0x001fe20000000032 */
[----:B------:R-:W-:-:S02]  /*76e0*/  FSEL R63, R52, R63, !P5 ;  /* 0x0000003f343f7208 */ /* 0x000fc40006800000 */
[----:B------:R-:W-:Y:S01]  /*76f0*/  FSEL R61, R53, R55, !P5 ;  /* 0x00000037353d7208 */ /* 0x000fe20006800000 */
[----:B------:R-:W-:Y:S01]  /*7700*/  DADD R52, R26, R52 ;  /* 0x000000001a347229 */ /* 0x000fe20000000034 */
[C---:B------:R-:W-:Y:S02]  /*7710*/  ISETP.NE.U32.AND P2, PT, R32.reuse, RZ, PT ;  /* 0x000000ff2000720c */ /* 0x040fe40003f45070 */
[----:B------:R-:W-:Y:S02]  /*7720*/  IADD3 R59, P4, PT, R32, R57, RZ ;  /* 0x00000039203b7210 */ /* 0x000fe40007f9e0ff */
[----:B------:R-:W-:Y:S02]  /*7730*/  ISETP.NE.AND.EX P2, PT, R33, RZ, PT, P2 ;  /* 0x000000ff2100720c */ /* 0x000fe40003f45320 */
[----:B------:R-:W-:Y:S01]  /*7740*/  SEL R56, R65, R56, !P5 ;  /* 0x0000003841387207 */ /* 0x000fe20006800000 */
[----:B------:R-:W-:Y:S01]  /*7750*/  IMAD.X R65, R33, 0x1, R65, P4 ;  /* 0x0000000121417824 */ /* 0x000fe200020e0641 */
[----:B------:R-:W-:-:S02]  /*7760*/  FSEL R32, R50, R24, !P2 ;  /* 0x0000001832207208 */ /* 0x000fc40005000000 */
[----:B------:R-:W-:Y:S02]  /*7770*/  FSEL R33, R51, R25, !P2 ;  /* 0x0000001933217208 */ /* 0x000fe40005000000 */
[----:B------:R-:W-:Y:S01]  /*7780*/  FSEL R26, R52, R26, !P2 ;  /* 0x0000001a341a7208 */ /* 0x000fe20005000000 */
[----:B------:R-:W-:Y:S01]  /*7790*/  LDS.64 R24, [UR4+0xe0] ;  /* 0x0000e004ff187984 */ /* 0x000fe20008000a00 */
[----:B------:R-:W-:Y:S02]  /*77a0*/  FSEL R27, R53, R27, !P2 ;  /* 0x0000001b351b7208 */ /* 0x000fe40005000000 */
[----:B------:R-:W-:Y:S02]  /*77b0*/  ISETP.NE.AND P4, PT, R49, 0x5, PT ;  /* 0x000000053100780c */ /* 0x000fe40003f85270 */
[----:B------:R-:W-:Y:S02]  /*77c0*/  SEL R48, R57, R48, !P5 ;  /* 0x0000003039307207 */ /* 0x000fe40006800000 */
[----:B------:R-:W-:-:S02]  /*77d0*/  FSEL R55, R32, R67, !P4 ;  /* 0x0000004320377208 */ /* 0x000fc40006000000 */
[----:B------:R-:W-:Y:S01]  /*77e0*/  FSEL R57, R33, R69, !P4 ;  /* 0x0000004521397208 */ /* 0x000fe20006000000 */
[----:B-1----:R-:W-:Y:S01]  /*77f0*/  DADD R32, R20, R32 ;  /* 0x0000000014207229 */ /* 0x002fe20000000020 */
[----:B------:R-:W-:Y:S02]  /*7800*/  FSEL R53, R26, R63, !P4 ;  /* 0x0000003f1a357208 */ /* 0x000fe40006000000 */
[----:B------:R-:W-:Y:S01]  /*7810*/  FSEL R51, R27, R61, !P4 ;  /* 0x0000003d1b337208 */ /* 0x000fe20006000000 */
[----:B------:R-:W-:Y:S01]  /*7820*/  DADD R26, R22, R26 ;  /* 0x00000000161a7229 */ /* 0x000fe2000000001a */
[----:B------:R-:W-:-:S04]  /*7830*/  ISETP.NE.U32.AND P2, PT, R34, RZ, PT ;  /* 0x000000ff2200720c */ /* 0x000fc80003f45070 */
[----:B------:R-:W-:-:S04]  /*7840*/  ISETP.NE.AND.EX P2, PT, R35, RZ, PT, P2 ;  /* 0x000000ff2300720c */ /* 0x000fc80003f45320 */
[----:B------:R-:W-:Y:S02]  /*7850*/  FSEL R32, R32, R20, !P2 ;  /* 0x0000001420207208 */ /* 0x000fe40005000000 */
[----:B------:R-:W-:Y:S02]  /*7860*/  FSEL R33, R33, R21, !P2 ;  /* 0x0000001521217208 */ /* 0x000fe40005000000 */
[----:B------:R-:W-:Y:S02]  /*7870*/  FSEL R26, R26, R22, !P2 ;  /* 0x000000161a1a7208 */ /* 0x000fe40005000000 */
[----:B------:R-:W-:Y:S02]  /*7880*/  FSEL R27, R27, R23, !P2 ;  /* 0x000000171b1b7208 */ /* 0x000fe40005000000 */
[----:B------:R-:W-:Y:S01]  /*7890*/  LDS.128 R20, [UR4+0xf0] ;  /* 0x0000f004ff147984 */ /* 0x000fe20008000c00 */
[----:B------:R-:W-:Y:S02]  /*78a0*/  SEL R50, R59, R48, !P4 ;  /* 0x000000303b327207 */ /* 0x000fe40006000000 */
[----:B------:R-:W-:-:S02]  /*78b0*/  IADD3 R59, P6, PT, R34, R59, RZ ;  /* 0x0000003b223b7210 */ /* 0x000fc40007fde0ff */
[----:B------:R-:W-:Y:S02]  /*78c0*/  SEL R48, R65, R56, !P4 ;  /* 0x0000003841307207 */ /* 0x000fe40006000000 */
[C---:B------:R-:W-:Y:S02]  /*78d0*/  ISETP.NE.AND P4, PT, R49.reuse, 0x6, PT ;  /* 0x000000063100780c */ /* 0x040fe40003f85270 */
[----:B------:R-:W-:Y:S01]  /*78e0*/  ISETP.NE.AND P5, PT, R49, 0x7, PT ;  /* 0x000000073100780c */ /* 0x000fe20003fa5270 */
[----:B------:R-:W-:Y:S01]  /*78f0*/  IMAD.X R49, R35, 0x1, R65, P6 ;  /* 0x0000000123317824 */ /* 0x000fe200030e0641 */
[----:B------:R-:W-:Y:S01]  /*7900*/  FSEL R61, R32, R55, !P4 ;  /* 0x00000037203d7208 */ /* 0x000fe20006000000 */
[----:B--2---:R-:W-:Y:S01]  /*7910*/  DADD R34, R18, R26 ;  /* 0x0000000012227229 */ /* 0x004fe2000000001a */
[----:B------:R-:W-:Y:S01]  /*7920*/  FSEL R57, R33, R57, !P4 ;  /* 0x0000003921397208 */ /* 0x000fe20006000000 */
[----:B------:R-:W-:Y:S01]  /*7930*/  DADD R32, R16, R32 ;  /* 0x0000000010207229 */ /* 0x000fe20000000020 */
[----:B------:R-:W0:Y:S01]  /*7940*/  SHFL.UP PT, R44, R44, 0x1, RZ ;  /* 0x042000002c2c7989 */ /* 0x000e2200000e00ff */
[----:B------:R-:W-:-:S03]  /*7950*/  ISETP.NE.U32.AND P2, PT, R40, RZ, PT ;  /* 0x000000ff2800720c */ /* 0x000fc60003f45070 */
[----:B------:R-:W1:Y:S04]  /*7960*/  SHFL.UP PT, R47, R47, 0x1, RZ ;  /* 0x042000002f2f7989 */ /* 0x000e6800000e00ff */
[----:B------:R-:W2:Y:S04]  /*7970*/  SHFL.UP PT, R45, R45, 0x1, RZ ;  /* 0x042000002d2d7989 */ /* 0x000ea800000e00ff */
[----:B------:R-:W3:Y:S01]  /*7980*/  SHFL.UP PT, R46, R46, 0x1, RZ ;  /* 0x042000002e2e7989 */ /* 0x000ee200000e00ff */
[----:B------:R-:W-:-:S04]  /*7990*/  ISETP.NE.AND.EX P2, PT, R41, RZ, PT, P2 ;  /* 0x000000ff2900720c */ /* 0x000fc80003f45320 */
[----:B------:R-:W-:Y:S02]  /*79a0*/  FSEL R32, R32, R16, !P2 ;  /* 0x0000001020207208 */ /* 0x000fe40005000000 */
[----:B------:R-:W-:Y:S02]  /*79b0*/  FSEL R33, R33, R17, !P2 ;  /* 0x0000001121217208 */ /* 0x000fe40005000000 */
[----:B------:R-:W-:Y:S02]  /*79c0*/  FSEL R34, R34, R18, !P2 ;  /* 0x0000001222227208 */ /* 0x000fe40005000000 */
[----:B------:R-:W-:Y:S02]  /*79d0*/  FSEL R35, R35, R19, !P2 ;  /* 0x0000001323237208 */ /* 0x000fe40005000000 */
[----:B------:R-:W-:Y:S02]  /*79e0*/  ISETP.GE.U32.AND P2, PT, R0, 0x20, PT ;  /* 0x000000200000780c */ /* 0x000fe40003f46070 */
[----:B------:R-:W-:-:S02]  /*79f0*/  SEL R50, R59, R50, !P4 ;  /* 0x000000323b327207 */ /* 0x000fc40006000000 */
[----:B------:R-:W-:Y:S02]  /*7a00*/  IADD3 R59, P6, PT, R40, R59, RZ ;  /* 0x0000003b283b7210 */ /* 0x000fe40007fde0ff */
[----:B------:R-:W-:Y:S01]  /*7a10*/  FSEL R55, R27, R51, !P4 ;  /* 0x000000331b377208 */ /* 0x000fe20006000000 */
[----:B------:R4:W4:Y:S01]  /*7a20*/  SHFL.UP PT, R52, R38, 0x1, RZ ;  /* 0x0420000026347989 */ /* 0x00092200000e00ff */
[----:B------:R-:W-:Y:S01]  /*7a30*/  FSEL R53, R26, R53, !P4 ;  /* 0x000000351a357208 */ /* 0x000fe20006000000 */
[----:B------:R-:W-:Y:S01]  /*7a40*/  IMAD.X R27, R41, 0x1, R49, P6 ;  /* 0x00000001291b7824 */ /* 0x000fe200030e0631 */
[----:B------:R-:W-:Y:S01]  /*7a50*/  SEL R48, R49, R48, !P4 ;  /* 0x0000003031307207 */ /* 0x000fe20006000000 */
[----:B------:R3:W4:Y:S01]  /*7a60*/  SHFL.UP PT, R54, R39, 0x1, RZ ;  /* 0x0420000027367989 */ /* 0x00072200000e00ff */
[----:B------:R-:W-:Y:S01]  /*7a70*/  BSSY.RECONVERGENT B0, `(.L_x_715) ;  /* 0x0000022000007945 */ /* 0x000fe20003800200 */
[----:B0-----:R-:W-:Y:S01]  /*7a80*/  IMAD.MOV.U32 R16, RZ, RZ, R44 ;  /* 0x000000ffff107224 */ /* 0x001fe200078e002c */
[----:B------:R-:W-:Y:S01]  /*7a90*/  SEL R49, R59, R50, !P5 ;  /* 0x000000323b317207 */ /* 0x000fe20006800000 */
[----:B-1----:R-:W-:Y:S01]  /*7aa0*/  IMAD.MOV.U32 R17, RZ, RZ, R47 ;  /* 0x000000ffff117224 */ /* 0x002fe200078e002f */
[----:B------:R-:W-:Y:S01]  /*7ab0*/  IADD3 R26, P4, PT, R24, R59, RZ ;  /* 0x0000003b181a7210 */ /* 0x000fe20007f9e0ff */
[----:B--2---:R-:W-:Y:S01]  /*7ac0*/  IMAD.MOV.U32 R18, RZ, RZ, R45 ;  /* 0x000000ffff127224 */ /* 0x004fe200078e002d */
[----:B------:R-:W-:Y:S01]  /*7ad0*/  SEL R51, R27, R48, !P5 ;  /* 0x000000301b337207 */ /* 0x000fe20006800000 */
[----:B---3--:R-:W-:Y:S01]  /*7ae0*/  IMAD.MOV.U32 R19, RZ, RZ, R46 ;  /* 0x000000ffff137224 */ /* 0x008fe200078e002e */
[----:B------:R-:W-:-:S02]  /*7af0*/  FSEL R46, R32, R61, !P5 ;  /* 0x0000003d202e7208 */ /* 0x000fc40006800000 */
[----:B------:R-:W-:Y:S02]  /*7b00*/  FSEL R47, R33, R57, !P5 ;  /* 0x00000039212f7208 */ /* 0x000fe40006800000 */
[----:B------:R-:W-:Y:S02]  /*7b10*/  FSEL R44, R34, R53, !P5 ;  /* 0x00000035222c7208 */ /* 0x000fe40006800000 */
[----:B------:R-:W-:Y:S01]  /*7b20*/  FSEL R45, R35, R55, !P5 ;  /* 0x00000037232d7208 */ /* 0x000fe20006800000 */
[----:B------:R-:W-:Y:S06]  /*7b30*/  @!P2 BRA `(.L_x_716) ;  /* 0x000000000054a947 */ /* 0x000fec0003800000 */
[----:B----4-:R-:W-:Y:S01]  /*7b40*/  IMAD.MOV.U32 R38, RZ, RZ, R46 ;  /* 0x000000ffff267224 */ /* 0x010fe200078e002e */
[----:B------:R-:W-:Y:S01]  /*7b50*/  ISETP.NE.AND P5, PT, R6, RZ, PT ;  /* 0x000000ff0600720c */ /* 0x000fe20003fa5270 */
[----:B------:R-:W-:Y:S01]  /*7b60*/  IMAD.MOV.U32 R39, RZ, RZ, R47 ;  /* 0x000000ffff277224 */ /* 0x000fe200078e002f */
[C---:B------:R-:W-:Y:S01]  /*7b70*/  ISETP.NE.U32.AND P2, PT, R52.reuse, RZ, PT ;  /* 0x000000ff3400720c */ /* 0x040fe20003f45070 */
[----:B------:R-:W-:Y:S01]  /*7b80*/  IMAD.MOV.U32 R40, RZ, RZ, R44 ;  /* 0x000000ffff287224 */ /* 0x000fe200078e002c */
[----:B------:R-:W-:Y:S01]  /*7b90*/  SEL R6, R52, RZ, P5 ;  /* 0x000000ff34067207 */ /* 0x000fe20002800000 */
[----:B------:R-:W-:Y:S01]  /*7ba0*/  IMAD.MOV.U32 R41, RZ, RZ, R45 ;  /* 0x000000ffff297224 */ /* 0x000fe200078e002d */
[----:B------:R-:W-:Y:S01]  /*7bb0*/  ISETP.NE.AND.EX P2, PT, R54, RZ, PT, P2 ;  /* 0x000000ff3600720c */ /* 0x000fe20003f45320 */
[----:B------:R-:W-:Y:S01]  /*7bc0*/  DADD R38, R16, R38 ;  /* 0x0000000010267229 */ /* 0x000fe20000000026 */
[----:B------:R-:W-:Y:S02]  /*7bd0*/  IADD3 R52, P6, PT, R6, R49, RZ ;  /* 0x0000003106347210 */ /* 0x000fe40007fde0ff */
[----:B------:R-:W-:Y:S01]  /*7be0*/  SEL R6, R54, RZ, P5 ;  /* 0x000000ff36067207 */ /* 0x000fe20002800000 */
[----:B------:R-:W-:-:S04]  /*7bf0*/  DADD R40, R18, R40 ;  /* 0x0000000012287229 */ /* 0x000fc80000000028 */
        /* <DEDUP_REMOVED lines=8> */
[----:B------:R-:W-:-:S07]  /*7c80*/  IMAD.MOV.U32 R19, RZ, RZ, R45 ;  /* 0x000000ffff137224 */ /* 0x000fce00078e002d */
.L_x_716:
[----:B------:R-:W-:Y:S05]  /*7c90*/  BSYNC.RECONVERGENT B0 ;  /* 0x0000000000007941 */ /* 0x000fea0003800200 */
.L_x_715:
[----:B------:R-:W-:Y:S01]  /*7ca0*/  BSSY.RECONVERGENT B0, `(.L_x_717) ;  /* 0x000000d000007945 */ /* 0x000fe20003800200 */
[----:B------:R-:W-:Y:S01]  /*7cb0*/  CS2R R46, SRZ ;  /* 0x00000000002e7805 */ /* 0x000fe2000001ff00 */
[----:B------:R-:W-:Y:S02]  /*7cc0*/  IMAD.MOV.U32 R44, RZ, RZ, R43 ;  /* 0x000000ffff2c7224 */ /* 0x000fe400078e002b */
[----:B------:R-:W-:Y:S01]  /*7cd0*/  IMAD.MOV.U32 R45, RZ, RZ, R29 ;  /* 0x000000ffff2d7224 */ /* 0x000fe200078e001d */
[----:B------:R-:W-:Y:S06]  /*7ce0*/  @!P3 BRA `(.L_x_718) ;  /* 0x000000000020b947 */ /* 0x000fec0003800000 */
[----:B------:R-:W-:Y:S01]  /*7cf0*/  ISETP.NE.U32.AND P2, PT, R29, RZ, PT ;  /* 0x000000ff1d00720c */ /* 0x000fe20003f45070 */
[----:B----4-:R-:W-:Y:S01]  /*7d00*/  IMAD.MOV.U32 R46, RZ, RZ, R52 ;  /* 0x000000ffff2e7224 */ /* 0x010fe200078e0034 */
[----:B------:R-:W-:Y:S01]  /*7d10*/  IADD3 R45, P3, PT, R52, R29, RZ ;  /* 0x0000001d342d7210 */ /* 0x000fe20007f7e0ff */
[----:B------:R-:W-:Y:S01]  /*7d20*/  IMAD.MOV.U32 R47, RZ, RZ, R54 ;  /* 0x000000ffff2f7224 */ /* 0x000fe200078e0036 */
[----:B------:R-:W-:-:S03]  /*7d30*/  ISETP.NE.AND.EX P2, PT, R43, RZ, PT, P2 ;  /* 0x000000ff2b00720c */ /* 0x000fc60003f45320 */
[----:B------:R-:W-:-:S10]  /*7d40*/  IMAD.X R44, R54, 0x1, R43, P3 ;  /* 0x00000001362c7824 */ /* 0x000fd400018e062b */
[----:B------:R-:W-:Y:S02]  /*7d50*/  @!P2 DADD R8, R8, R16 ;  /* 0x000000000808a229 */ /* 0x000fe40000000010 */
[----:B------:R-:W-:-:S11]  /*7d60*/  @!P2 DADD R10, R10, R18 ;  /* 0x000000000a0aa229 */ /* 0x000fd60000000012 */
.L_x_718:
[----:B------:R-:W-:Y:S05]  /*7d70*/  BSYNC.RECONVERGENT B0 ;  /* 0x0000000000007941 */ /* 0x000fea0003800200 */
.L_x_717:
[----:B------:R-:W-:Y:S01]  /*7d80*/  IMAD.X R27, R25, 0x1, R27, P4 ;  /* 0x00000001191b7824 */ /* 0x000fe200020e061b */
[----:B------:R-:W-:Y:S01]  /*7d90*/  ISETP.GE.U32.AND P3, PT, R26, 0x101, PT ;  /* 0x000001011a00780c */ /* 0x000fe20003f66070 */
[----:B------:R-:W-:Y:S01]  /*7da0*/  DADD R32, R20, R32 ;  /* 0x0000000014207229 */ /* 0x000fe20000000020 */
[----:B------:R-:W-:Y:S01]  /*7db0*/  ISETP.NE.U32.AND P2, PT, R24, RZ, PT ;  /* 0x000000ff1800720c */ /* 0x000fe20003f45070 */
[----:B------:R-:W-:Y:S01]  /*7dc0*/  DADD R34, R22, R34 ;  /* 0x0000000016227229 */ /* 0x000fe20000000022 */
[----:B------:R-:W-:Y:S01]  /*7dd0*/  ISETP.GE.AND.EX P3, PT, R27, RZ, PT, P3 ;  /* 0x000000ff1b00720c */ /* 0x000fe20003f66330 */
[----:B----4-:R-:W-:Y:S01]  /*7de0*/  DADD R38, R12, R8 ;  /* 0x000000000c267229 */ /* 0x010fe20000000008 */
[----:B------:R-:W-:Y:S01]  /*7df0*/  ISETP.NE.AND.EX P2, PT, R25, RZ, PT, P2 ;  /* 0x000000ff1900720c */ /* 0x000fe20003f45320 */
[----:B------:R-:W-:Y:S01]  /*7e00*/  DADD R40, R14, R10 ;  /* 0x000000000e287229 */ /* 0x000fe2000000000a */
[----:B------:R-:W-:Y:S01]  /*7e10*/  IADD3 R42, P4, PT, R45, R42, RZ ;  /* 0x0000002a2d2a7210 */ /* 0x000fe20007f9e0ff */
[----:B------:R-:W-:Y:S02]  /*7e20*/  BSSY.RECONVERGENT B0, `(.L_x_719) ;  /* 0x0000091000007945 */ /* 0x000fe40003800200 */
[----:B------:R-:W-:-:S02]  /*7e30*/  FSEL R25, R33, R21, !P2 ;  /* 0x0000001521197208 */ /* 0x000fc40005000000 */
[----:B------:R-:W-:Y:S01]  /*7e40*/  FSEL R33, R35, R23, !P2 ;  /* 0x0000001723217208 */ /* 0x000fe20005000000 */
[----:B------:R-:W-:Y:S01]  /*7e50*/  IMAD.X R35, RZ, RZ, R44, P4 ;  /* 0x000000ffff237224 */ /* 0x000fe200020e062c */
[----:B------:R-:W-:Y:S02]  /*7e60*/  FSEL R12, R12, R38, P0 ;  /* 0x000000260c0c7208 */ /* 0x000fe40000000000 */
[----:B------:R-:W-:Y:S02]  /*7e70*/  FSEL R13, R13, R39, P0 ;  /* 0x000000270d0d7208 */ /* 0x000fe40000000000 */
[----:B------:R-:W-:Y:S02]  /*7e80*/  FSEL R14, R14, R40, P0 ;  /* 0x000000280e0e7208 */ /* 0x000fe40000000000 */
[----:B------:R-:W-:Y:S02]  /*7e90*/  FSEL R15, R15, R41, P0 ;  /* 0x000000290f0f7208 */ /* 0x000fe40000000000 */
[----:B------:R-:W-:-:S02]  /*7ea0*/  FSEL R6, R32, R20, !P2 ;  /* 0x0000001420067208 */ /* 0x000fc40005000000 */
[----:B------:R-:W-:Y:S01]  /*7eb0*/  FSEL R24, R34, R22, !P2 ;  /* 0x0000001622187208 */ /* 0x000fe20005000000 */
[----:B------:R-:W-:Y:S06]  /*7ec0*/  @!P3 BRA `(.L_x_720) ;  /* 0x0000000400a0b947 */ /* 0x000fec0003800000 */
[----:B------:R-:W-:Y:S01]  /*7ed0*/  BAR.SYNC.DEFER_BLOCKING 0x0 ;  /* 0x0000000000007b1d */ /* 0x000fe20000010000 */
[----:B------:R-:W-:Y:S02]  /*7ee0*/  ISETP.NE.U32.AND P2, PT, R29, RZ, PT ;  /* 0x000000ff1d00720c */ /* 0x000fe40003f45070 */
[----:B------:R-:W-:Y:S02]  /*7ef0*/  @P0 LEA R23, R45, UR4, 0x5 ;  /* 0x000000042d170c11 */ /* 0x000fe4000f8e28ff */
[----:B------:R-:W-:Y:S01]  /*7f00*/  ISETP.NE.AND.EX P2, PT, R43, RZ, PT, P2 ;  /* 0x000000ff2b00720c */ /* 0x000fe20003f45320 */
[----:B------:R-:W0:Y:S01]  /*7f10*/  LDCU.128 UR16, c[0x0][0x390] ;  /* 0x00007200ff1077ac */ /* 0x000e220008000c00 */
[----:B------:R-:W-:Y:S01]  /*7f20*/  @P1 LEA R29, R42, UR4, 0x5 ;  /* 0x000000042a1d1c11 */ /* 0x000fe2000f8e28ff */
[----:B------:R-:W-:Y:S10]  /*7f30*/  BSSY.RECONVERGENT B1, `(.L_x_721) ;  /* 0x0000060000017945 */ /* 0x000ff40003800200 */
[----:B------:R-:W-:-:S05]  /*7f40*/  @P2 LEA R21, R46, UR4, 0x5 ;  /* 0x000000042e152c11 */ /* 0x000fca000f8e28ff */
[----:B------:R1:W-:Y:S04]  /*7f50*/  @P2 STS.128 [R21+0x10], R16 ;  /* 0x0000101015002388 */ /* 0x0003e80000000c00 */
[----:B------:R1:W-:Y:S04]  /*7f60*/  @P2 STS.64 [R21], R2 ;  /* 0x0000000215002388 */ /* 0x0003e80000000a00 */
[----:B------:R1:W-:Y:S04]  /*7f70*/  @P0 STS.128 [R23+0x10], R8 ;  /* 0x0000100817000388 */ /* 0x0003e80000000c00 */
[----:B------:R1:W-:Y:S01]  /*7f80*/  @P0 STS.64 [R23], R36 ;  /* 0x0000002417000388 */ /* 0x0003e20000000a00 */
[----:B------:R-:W-:-:S03]  /*7f90*/  ISETP.GT.U32.AND P0, PT, R26, R0, PT ;  /* 0x000000001a00720c */ /* 0x000fc60003f04070 */
[----:B------:R1:W-:Y:S01]  /*7fa0*/  @P1 STS.128 [R29+0x10], R12 ;  /* 0x0000100c1d001388 */ /* 0x0003e20000000c00 */
[----:B------:R-:W-:-:S03]  /*7fb0*/  ISETP.GT.U32.AND.EX P0, PT, R27, RZ, PT, P0 ;  /* 0x000000ff1b00720c */ /* 0x000fc60003f04100 */
[----:B------:R1:W-:Y:S01]  /*7fc0*/  @P1 STS.64 [R29], R30 ;  /* 0x0000001e1d001388 */ /* 0x0003e20000000a00 */
[----:B------:R-:W-:Y:S09]  /*7fd0*/  BAR.SYNC.DEFER_BLOCKING 0x0 ;  /* 0x0000000000007b1d */ /* 0x000ff20000010000 */
[----:B0-----:R-:W-:Y:S05]  /*7fe0*/  @!P0 BRA `(.L_x_722) ;  /* 0x0000000400508947 */ /* 0x001fea0003800000 */
[----:B-1----:R-:W-:Y:S01]  /*7ff0*/  IMAD.MOV.U32 R3, RZ, RZ, R0 ;  /* 0x000000ffff037224 */ /* 0x002fe200078e0000 */
[----:B------:R-:W-:Y:S01]  /*8000*/  BSSY.RECONVERGENT B2, `(.L_x_723) ;  /* 0x000002b000027945 */ /* 0x000fe20003800200 */
[----:B------:R-:W-:-:S03]  /*8010*/  IMAD.MOV.U32 R32, RZ, RZ, RZ ;  /* 0x000000ffff207224 */ /* 0x000fc600078e00ff */
        /* <DEDUP_REMOVED lines=9> */
[----:B------:R-:W-:Y:S05]  /*80b0*/  @!P1 BRA `(.L_x_724) ;  /* 0x00000000007c9947 */ /* 0x000fea0003800000 */
        /* <DEDUP_REMOVED lines=13> */
.L_x_725:
        /* <DEDUP_REMOVED lines=18> */
.L_x_724:
[----:B------:R-:W-:Y:S05]  /*82b0*/  BSYNC.RECONVERGENT B2 ;  /* 0x0000000000027941 */ /* 0x000fea0003800200 */
.L_x_723:
[----:B------:R-:W-:Y:S05]  /*82c0*/  @!P0 BRA `(.L_x_722) ;  /* 0x0000000000988947 */ /* 0x000fea0003800000 */
.L_x_726:
[C---:B------:R-:W-:Y:S01]  /*82d0*/  LEA R2, R3.reuse, UR4, 0x5 ;  /* 0x0000000403027c11 */ /* 0x040fe2000f8e28ff */
[C---:B-1----:R-:W-:Y:S01]  /*82e0*/  IMAD.SHL.U32 R36, R3.reuse, 0x8, RZ ;  /* 0x0000000803247824 */ /* 0x042fe200078e00ff */
[C-C-:B------:R-:W-:Y:S01]  /*82f0*/  SHF.L.U64.HI R37, R3.reuse, 0x3, R32.reuse ;  /* 0x0000000303257819 */ /* 0x140fe20000010220 */
[C---:B------:R-:W-:Y:S01]  /*8300*/  IMAD.SHL.U32 R38, R3.reuse, 0x10, RZ ;  /* 0x0000001003267824 */ /* 0x040fe200078e00ff */
[C---:B------:R-:W-:Y:S01]  /*8310*/  SHF.L.U64.HI R32, R3.reuse, 0x4, R32 ;  /* 0x0000000403207819 */ /* 0x040fe20000010220 */
[----:B------:R-:W1:Y:S01]  /*8320*/  LDS.64 R30, [R2] ;  /* 0x00000000021e7984 */ /* 0x000e620000000a00 */
[C---:B------:R-:W-:Y:S01]  /*8330*/  IADD3 R44, P0, PT, R36.reuse, UR16, RZ ;  /* 0x00000010242c7c10 */ /* 0x040fe2000ff1e0ff */
[----:B------:R-:W-:Y:S01]  /*8340*/  VIADD R3, R3, 0x400 ;  /* 0x0000040003037836 */ /* 0x000fe20000000000 */
[----:B------:R-:W-:Y:S01]  /*8350*/  LOP3.LUT R36, R36, 0xfffffff8, RZ, 0xc0, !PT ;  /* 0xfffffff824247812 */ /* 0x000fe200078ec0ff */
[----:B------:R-:W2:Y:S01]  /*8360*/  LDS.128 R20, [R2+0x10] ;  /* 0x0000100002147984 */ /* 0x000ea20000000c00 */
[----:B------:R-:W-:-:S02]  /*8370*/  IADD3 R46, P1, PT, R38, UR18, RZ ;  /* 0x00000012262e7c10 */ /* 0x000fc4000ff3e0ff */
[----:B------:R-:W-:Y:S01]  /*8380*/  LOP3.LUT R38, R38, 0xfffffff0, RZ, 0xc0, !PT ;  /* 0xfffffff026267812 */ /* 0x000fe200078ec0ff */
[----:B------:R-:W3:Y:S01]  /*8390*/  LDS.64 R34, [R2+0x2000] ;  /* 0x0020000002227984 */ /* 0x000ee20000000a00 */
[C---:B------:R-:W-:Y:S02]  /*83a0*/  IADD3.X R45, PT, PT, R37.reuse, UR17, RZ, P0, !PT ;  /* 0x00000011252d7c10 */ /* 0x040fe400087fe4ff */
[----:B------:R-:W-:Y:S01]  /*83b0*/  LOP3.LUT R29, R37, 0x7, RZ, 0xc0, !PT ;  /* 0x00000007251d7812 */ /* 0x000fe200078ec0ff */
[----:B0-----:R-:W0:Y:S01]  /*83c0*/  LDS.128 R16, [R2+0x2010] ;  /* 0x0020100002107984 */ /* 0x001e220000000c00 */
        /* <DEDUP_REMOVED lines=10> */
[----:B-1----:R-:W-:Y:S01]  /*8470*/  LOP3.LUT R2, R32, 0xf, RZ, 0xc0, !PT ;  /* 0x0000000f20027812 */ /* 0x002fe200078ec0ff */
[----:B------:R-:W-:-:S03]  /*8480*/  IMAD.MOV.U32 R32, RZ, RZ, RZ ;  /* 0x000000ffff207224 */ /* 0x000fc600078e00ff */
[----:B------:R-:W-:Y:S01]  /*8490*/  IADD3.X R39, PT, PT, R2, UR19, RZ, P1, !PT ;  /* 0x0000001302277c10 */ /* 0x000fe20008ffe4ff */
[----:B------:R1:W-:Y:S04]  /*84a0*/  STG.E.64 desc[UR8][R44.64], R30 ;  /* 0x0000001e2c007986 */ /* 0x0003e8000c101b08 */
[----:B--2---:R1:W-:Y:S04]  /*84b0*/  STG.E.128 desc[UR8][R46.64], R20 ;  /* 0x000000142e007986 */ /* 0x0043e8000c101d08 */
[----:B---3--:R1:W-:Y:S04]  /*84c0*/  STG.E.64 desc[UR8][R36.64+0x800], R34 ;  /* 0x0008002224007986 */ /* 0x0083e8000c101b08 */
[----:B0-----:R1:W-:Y:S04]  /*84d0*/  STG.E.128 desc[UR8][R38.64+0x1000], R16 ;  /* 0x0010001026007986 */ /* 0x0013e8000c101d08 */
[----:B----4-:R1:W-:Y:S04]  /*84e0*/  STG.E.64 desc[UR8][R36.64+0x1000], R40 ;  /* 0x0010002824007986 */ /* 0x0103e8000c101b08 */
[----:B-----5:R1:W-:Y:S04]  /*84f0*/  STG.E.128 desc[UR8][R38.64+0x2000], R12 ;  /* 0x0020000c26007986 */ /* 0x0203e8000c101d08 */
[----:B------:R1:W-:Y:S04]  /*8500*/  STG.E.64 desc[UR8][R36.64+0x1800], R42 ;  /* 0x0018002a24007986 */ /* 0x0003e8000c101b08 */
[----:B------:R1:W-:Y:S01]  /*8510*/  STG.E.128 desc[UR8][R38.64+0x3000], R8 ;  /* 0x0030000826007986 */ /* 0x0003e2000c101d08 */
[----:B------:R-:W-:Y:S05]  /*8520*/  @P0 BRA `(.L_x_726) ;  /* 0xfffffffc00680947 */ /* 0x000fea000383ffff */
.L_x_722:
[----:B------:R-:W-:Y:S05]  /*8530*/  BSYNC.RECONVERGENT B1 ;  /* 0x0000000000017941 */ /* 0x000fea0003800200 */
.L_x_721:
[----:B------:R-:W-:Y:S05]  /*8540*/  BRA `(.L_x_727) ;  /* 0x0000000000787947 */ /* 0x000fea0003800000 */
.L_x_720:
[----:B------:R-:W-:Y:S01]  /*8550*/  ISETP.NE.U32.AND P2, PT, R29, RZ, PT ;  /* 0x000000ff1d00720c */ /* 0x000fe20003f45070 */
[----:B------:R-:W-:Y:S03]  /*8560*/  BSSY.RECONVERGENT B1, `(.L_x_728) ;  /* 0x000000a000017945 */ /* 0x000fe60003800200 */
[----:B------:R-:W-:-:S13]  /*8570*/  ISETP.NE.AND.EX P2, PT, R43, RZ, PT, P2 ;  /* 0x000000ff2b00720c */ /* 0x000fda0003f45320 */
        /* <DEDUP_REMOVED lines=8> */
.L_x_729:
[----:B------:R-:W-:Y:S05]  /*8600*/  BSYNC.RECONVERGENT B1 ;  /* 0x0000000000017941 */ /* 0x000fea0003800200 */
.L_x_728:
        /* <DEDUP_REMOVED lines=9> */
.L_x_731:
[----:B------:R-:W-:Y:S05]  /*86a0*/  BSYNC.RECONVERGENT B1 ;  /* 0x0000000000017941 */ /* 0x000fea0003800200 */
.L_x_730:
[----:B------:R-:W-:Y:S05]  /*86b0*/  @!P1 BRA `(.L_x_727) ;  /* 0x00000000001c9947 */ /* 0x000fea0003800000 */
[----:B------:R-:W0:Y:S02]  /*86c0*/  LDCU.128 UR12, c[0x0][0x390] ;  /* 0x00007200ff0c77ac */ /* 0x000e240008000c00 */
[C---:B01----:R-:W-:Y:S02]  /*86d0*/  LEA R2, P0, R42.reuse, UR12, 0x3 ;  /* 0x0000000c2a027c11 */ /* 0x043fe4000f8018ff */
[C---:B------:R-:W-:Y:S02]  /*86e0*/  LEA R8, P1, R42.reuse, UR14, 0x4 ;  /* 0x0000000e2a087c11 */ /* 0x040fe4000f8220ff */
[C-C-:B------:R-:W-:Y:S02]  /*86f0*/  LEA.HI.X R3, R42.reuse, UR13, R35.reuse, 0x3, P0 ;  /* 0x0000000d2a037c11 */ /* 0x140fe400080f1c23 */
[----:B------:R-:W-:-:S03]  /*8700*/  LEA.HI.X R9, R42, UR15, R35, 0x4, P1 ;  /* 0x0000000f2a097c11 */ /* 0x000fc600088f2423 */
[----:B------:R2:W-:Y:S04]  /*8710*/  STG.E.64 desc[UR8][R2.64], R30 ;  /* 0x0000001e02007986 */ /* 0x0005e8000c101b08 */
[----:B------:R2:W-:Y:S02]  /*8720*/  STG.E.128 desc[UR8][R8.64], R12 ;  /* 0x0000000c08007986 */ /* 0x0005e4000c101d08 */
.L_x_727:
[----:B------:R-:W-:Y:S05]  /*8730*/  BSYNC.RECONVERGENT B0 ;  /* 0x0000000000007941 */ /* 0x000fea0003800200 */
.L_x_719:
[----:B------:R-:W-:-:S13]  /*8740*/  ISETP.NE.AND P0, PT, R0, 0xff, PT ;  /* 0x000000ff0000780c */ /* 0x000fda0003f05270 */
[----:B------:R-:W-:Y:S05]  /*8750*/  @P0 EXIT ;  /* 0x000000000000094d */ /* 0x000fea0003800000 */
[----:B012---:R-:W0:Y:S01]  /*8760*/  LDC.64 R2, c[0x0][0x3a0] ;  /* 0x0000e800ff027b82 */ /* 0x007e220000000a00 */
[----:B------:R-:W-:-:S04]  /*8770*/  ISETP.NE.U32.AND P0, PT, R28, 0x300, PT ;  /* 0x000003001c00780c */ /* 0x000fc80003f05070 */
[----:B------:R-:W-:-:S13]  /*8780*/  ISETP.NE.AND.EX P0, PT, R7, RZ, PT, P0 ;  /* 0x000000ff0700720c */ /* 0x000fda0003f05300 */
[----:B------:R-:W-:Y:S05]  /*8790*/  @P0 BRA `(.L_x_732) ;  /* 0x0000000000380947 */ /* 0x000fea0003800000 */
[----:B------:R-:W1:Y:S01]  /*87a0*/  LDC.64 R8, c[0x0][0x390] ;  /* 0x0000e400ff087b82 */ /* 0x000e620000000a00 */
[----:B------:R-:W-:Y:S02]  /*87b0*/  IMAD.MOV.U32 R12, RZ, RZ, R6 ;  /* 0x000000ffff0c7224 */ /* 0x000fe400078e0006 */
[----:B------:R-:W-:Y:S02]  /*87c0*/  IMAD.MOV.U32 R13, RZ, RZ, R25 ;  /* 0x000000ffff0d7224 */ /* 0x000fe400078e0019 */
[----:B------:R-:W-:Y:S02]  /*87d0*/  IMAD.MOV.U32 R14, RZ, RZ, R24 ;  /* 0x000000ffff0e7224 */ /* 0x000fe400078e0018 */
[----:B------:R-:W-:Y:S01]  /*87e0*/  IMAD.MOV.U32 R15, RZ, RZ, R33 ;  /* 0x000000ffff0f7224 */ /* 0x000fe200078e0021 */
[----:B------:R-:W2:Y:S01]  /*87f0*/  LDC.64 R10, c[0x0][0x398] ;  /* 0x0000e600ff0a7b82 */ /* 0x000ea20000000a00 */
[----:B-1----:R-:W-:-:S04]  /*8800*/  LEA R8, P0, R26, R8, 0x3 ;  /* 0x000000081a087211 */ /* 0x002fc800078018ff */
[C---:B------:R-:W-:Y:S02]  /*8810*/  LEA.HI.X R9, R26.reuse, R9, R27, 0x3, P0 ;  /* 0x000000091a097211 */ /* 0x040fe400000f1c1b */
[----:B--2---:R-:W-:-:S03]  /*8820*/  LEA R10, P1, R26, R10, 0x4 ;  /* 0x0000000a1a0a7211 */ /* 0x004fc600078220ff */
[----:B------:R1:W-:Y:S01]  /*8830*/  STG.E.64 desc[UR8][R8.64], R4 ;  /* 0x0000000408007986 */ /* 0x0003e2000c101b08 */
[C---:B------:R-:W-:Y:S02]  /*8840*/  LEA.HI.X R11, R26.reuse, R11, R27, 0x4, P1 ;  /* 0x0000000b1a0b7211 */ /* 0x040fe400008f241b */
[----:B------:R-:W-:-:S03]  /*8850*/  IADD3 R26, P0, PT, R26, 0x1, RZ ;  /* 0x000000011a1a7810 */ /* 0x000fc60007f1e0ff */
[----:B------:R1:W-:Y:S02]  /*8860*/  STG.E.128 desc[UR8][R10.64], R12 ;  /* 0x0000000c0a007986 */ /* 0x0003e4000c101d08 */
[----:B------:R-:W-:-:S08]  /*8870*/  IMAD.X R27, RZ, RZ, R27, P0 ;  /* 0x000000ffff1b7224 */ /* 0x000fd000000e061b */
.L_x_732:
[----:B0-----:R-:W-:Y:S01]  /*8880*/  STG.E.64 desc[UR8][R2.64], R26 ;  /* 0x0000001a02007986 */ /* 0x001fe2000c101b08 */
[----:B------:R-:W-:Y:S05]  /*8890*/  EXIT ;  /* 0x000000000000794d */ /* 0x000fea0003800000 */
.L_x_714:
[----:B------:R-:W0:Y:S08]  /*88a0*/  LDC.64 R2, c[0x0][0x380] ;  /* 0x0000e000ff027b82 */ /* 0x000e300000000a00 */
[----:B------:R-:W1:Y:S01]  /*88b0*/  LDC.64 R14, c[0x0][0x388] ;  /* 0x0000e200ff0e7b82 */ /* 0x000e620000000a00 */
[----:B0-----:R-:W-:-:S05]  /*88c0*/  IMAD.WIDE.U32 R20, R0, 0x1800, R2 ;  /* 0x0000180000147825 */ /* 0x001fca00078e0002 */
[----:B------:R-:W2:Y:S01]  /*88d0*/  LDG.E.64.CONSTANT R10, desc[UR8][R20.64] ;  /* 0x00000008140a7981 */ /* 0x000ea2000c1e9b00 */
[----:B-1----:R-:W-:-:S05]  /*88e0*/  IMAD.WIDE.U32 R14, R0, 0x3000, R14 ;  /* 0x00003000000e7825 */ /* 0x002fca00078e000e */
[----:B------:R0:W3:Y:S01]  /*88f0*/  LDG.E.128.CONSTANT R16, desc[UR8][R14.64] ;  /* 0x000000080e107981 */ /* 0x0000e2000c1e9d00 */
[----:B------:R-:W1:Y:S02]  /*8900*/  S2R R2, SR_TID.X ;  /* 0x0000000000027919 */ /* 0x000e640000002100 */
[C---:B-1----:R-:W-:Y:S02]  /*8910*/  LOP3.LUT R3, R2.reuse, 0x1f, RZ, 0xc0, !PT ;  /* 0x0000001f02037812 */ /* 0x042fe400078ec0ff */
[----:B------:R-:W-:-:S05]  /*8920*/  LOP3.LUT R4, R2, 0x3e0, RZ, 0xc0, !PT ;  /* 0x000003e002047812 */ /* 0x000fca00078ec0ff */
[----:B------:R-:W-:-:S04]  /*8930*/  IMAD R3, R4, 0x3, R3 ;  /* 0x0000000304037824 */ /* 0x000fc800078e0203 */
[C---:B------:R-:W-:Y:S01]  /*8940*/  VIADD R5, R3.reuse, 0x20 ;  /* 0x0000002003057836 */ /* 0x040fe20000000000 */
[C---:B------:R-:W-:Y:S01]  /*8950*/  ISETP.GE.U32.AND P0, PT, R3.reuse, R28, PT ;  /* 0x0000001c0300720c */ /* 0x040fe20003f06070 */
[C---:B------:R-:W-:Y:S01]  /*8960*/  VIADD R9, R3.reuse, 0x40 ;  /* 0x0000004003097836 */ /* 0x040fe20000000000 */
[----:B------:R-:W-:Y:S02]  /*8970*/  LEA R4, P3, R3, R20, 0x3 ;  /* 0x0000001403047211 */ /* 0x000fe400078618ff */
[-C--:B------:R-:W-:Y:S02]  /*8980*/  ISETP.GE.U32.AND P1, PT, R5, R28.reuse, PT ;  /* 0x0000001c0500720c */ /* 0x080fe40003f26070 */
[----:B------:R-:W-:Y:S01]  /*8990*/  ISETP.GE.U32.AND P2, PT, R9, R28, PT ;  /* 0x0000001c0900720c */ /* 0x000fe20003f46070 */
[----:B------:R-:W-:Y:S01]  /*89a0*/  IMAD.X R5, RZ, RZ, R21, P3 ;  /* 0x000000ffff057224 */ /* 0x000fe200018e0615 */
[----:B0-----:R-:W-:-:S05]  /*89b0*/  LEA R14, P3, R3, R14, 0x4 ;  /* 0x0000000e030e7211 */ /* 0x001fca00078620ff */
[----:B------:R-:W-:Y:S01]  /*89c0*/  IMAD.X R15, RZ, RZ, R15, P3 ;  /* 0x000000ffff0f7224 */ /* 0x000fe200018e060f */
[----:B------:R-:W-:Y:S02]  /*89d0*/  ISETP.NE.AND P4, PT, R2, RZ, PT ;  /* 0x000000ff0200720c */ /* 0x000fe40003f85270 */
[----:B------:R-:W-:-:S11]  /*89e0*/  CS2R R44, SRZ ;  /* 0x00000000002c7805 */ /* 0x000fd6000001ff00 */
[----:B------:R-:W4:Y:S01]  /*89f0*/  @!P4 LDG.E.64.CONSTANT R44, desc[UR8][R20.64+-0x8] ;  /* 0xfffff808142cc981 */ /* 0x000f22000c1e9b00 */
[----:B--2---:R-:W-:Y:S02]  /*8a00*/  IMAD.MOV.U32 R8, RZ, RZ, R10 ;  /* 0x000000ffff087224 */ /* 0x004fe400078e000a */
[----:B------:R-:W-:Y:S02]  /*8a10*/  IMAD.MOV.U32 R9, RZ, RZ, R11 ;  /* 0x000000ffff097224 */ /* 0x000fe400078e000b */
[----:B------:R-:W-:Y:S01]  /*8a20*/  IMAD.MOV.U32 R12, RZ, RZ, R8 ;  /* 0x000000ffff0c7224 */ /* 0x000fe200078e0008 */
[----:B------:R-:W2:Y:S01]  /*8a30*/  @!P0 LDG.E.64.CONSTANT R10, desc[UR8][R4.64] ;  /* 0x00000008040a8981 */ /* 0x000ea2000c1e9b00 */
[----:B------:R-:W-:-:S03]  /*8a40*/  IMAD.MOV.U32 R13, RZ, RZ, R9 ;  /* 0x000000ffff0d7224 */ /* 0x000fc600078e0009 */
[----:B------:R-:W5:Y:S04]  /*8a50*/  @!P2 LDG.E.64.CONSTANT R8, desc[UR8][R4.64+0x200] ;  /* 0x000200080408a981 */ /* 0x000f68000c1e9b00 */
[----:B------:R0:W4:Y:S01]  /*8a60*/  @!P1 LDG.E.64.CONSTANT R12, desc[UR8][R4.64+0x100] ;  /* 0x00010008040c9981 */ /* 0x000122000c1e9b00 */
        /* <DEDUP_REMOVED lines=24> */
[----:B------:R-:W-:-:S05]  /*8bf0*/  IMAD R31, R2, 0x3, RZ ;  /* 0x00000003021f7824 */ /* 0x000fca00078e02ff */
[----:B------:R-:W-:Y:S02]  /*8c00*/  ISETP.EQ.U32.AND P3, PT, R28, R31, PT ;  /* 0x0000001f1c00720c */ /* 0x000fe40003f62070 */
[----:B------:R-:W-:Y:S01]  /*8c10*/  ISETP.GE.AND P5, PT, R52, 0x1, PT ;  /* 0x000000013400780c */ /* 0x000fe20003fa6270 */
[----:B--2---:R-:W-:Y:S04]  /*8c20*/  STS.64 [R23], R10 ;  /* 0x0000000a17007388 */ /* 0x004fe80000000a00 */
[----:B-----5:R-:W-:Y:S04]  /*8c30*/  STS.64 [R23+0x200], R8 ;  /* 0x0002000817007388 */ /* 0x020fe80000000a00 */
[----:B----4-:R-:W-:Y:S01]  /*8c40*/  STS.64 [R23+0x100], R12 ;  /* 0x0001000c17007388 */ /* 0x010fe20000000a00 */
[----:B------:R-:W-:-:S03]  /*8c50*/  NOP ;  /* 0x0000000000007918 */ /* 0x000fc60000000000 */
[----:B------:R-:W-:Y:S04]  /*8c60*/  LDS.64 R38, [R4] ;  /* 0x0000000004267984 */ /* 0x000fe80000000a00 */
[----:B------:R-:W-:Y:S04]  /*8c70*/  LDS.64 R36, [R4+0x8] ;  /* 0x0000080004247984 */ /* 0x000fe80000000a00 */
[----:B------:R-:W0:Y:S01]  /*8c80*/  LDS.64 R34, [R4+0x10] ;  /* 0x0000100004227984 */ /* 0x000e220000000a00 */
[----:B------:R-:W-:Y:S06]  /*8c90*/  BAR.SYNC.DEFER_BLOCKING 0x0 ;  /* 0x0000000000007b1d */ /* 0x000fec0000010000 */
[----:B---3--:R-:W-:Y:S04]  /*8ca0*/  STS.128 [R5+0x200], R40 ;  /* 0x0002002805007388 */ /* 0x008fe80000000c00 */
[----:B------:R1:W-:Y:S04]  /*8cb0*/  STS.128 [R5], R16 ;  /* 0x0000001005007388 */ /* 0x0003e80000000c00 */
[----:B------:R-:W-:Y:S01]  /*8cc0*/  STS.128 [R5+0x400], R24 ;  /* 0x0004001805007388 */ /* 0x000fe20000000c00 */
[----:B------:R-:W-:-:S03]  /*8cd0*/  NOP ;  /* 0x0000000000007918 */ /* 0x000fc60000000000 */
[----:B------:R-:W-:Y:S04]  /*8ce0*/  LDS.128 R8, [R6] ;  /* 0x0000000006087984 */ /* 0x000fe80000000c00 */
[----:B------:R-:W2:Y:S04]  /*8cf0*/  LDS.128 R12, [R6+0x10] ;  /* 0x00001000060c7984 */ /* 0x000ea80000000c00 */
[----:B------:R-:W3:Y:S01]  /*8d00*/  LDS.128 R20, [R6+0x20] ;  /* 0x0000200006147984 */ /* 0x000ee20000000c00 */
[----:B------:R-:W-:Y:S06]  /*8d10*/  BAR.SYNC.DEFER_BLOCKING 0x0 ;  /* 0x0000000000007b1d */ /* 0x000fec0000010000 */
[----:B0-----:R-:W-:Y:S02]  /*8d20*/  STS.64 [R29+0x9b0], R34 ;  /* 0x0009b0221d007388 */ /* 0x001fe40000000a00 */
[----:B------:R-:W-:Y:S01]  /*8d30*/  BAR.SYNC.DEFER_BLOCKING 0x0 ;  /* 0x0000000000007b1d */ /* 0x000fe20000010000 */
[----:B-1----:R-:W-:-:S05]  /*8d40*/  VIADD R17, R31, 0x1 ;  /* 0x000000011f117836 */ /* 0x002fca0000000000 */
[----:B------:R-:W0:Y:S01]  /*8d50*/  @P0 LDS.64 R44, [R29+0x9a8] ;  /* 0x0009a8001d2c0984 */ /* 0x000e220000000a00 */
[----:B------:R-:W-:Y:S01]  /*8d60*/  ISETP.NE.U32.AND P0, PT, R38, R36, PT ;  /* 0x000000242600720c */ /* 0x000fe20003f05070 */
[----:B--2---:R-:W-:Y:S01]  /*8d70*/  DADD R4, R8, R12 ;  /* 0x0000000008047229 */ /* 0x004fe2000000000c */
[----:B------:R-:W-:Y:S02]  /*8d80*/  ISETP.EQ.U32.AND P1, PT, R28, R17, PT ;  /* 0x000000111c00720c */ /* 0x000fe40003f22070 */
[----:B------:R-:W-:Y:S01]  /*8d90*/  ISETP.NE.AND.EX P0, PT, R39, R37, PT, P0 ;  /* 0x000000252700720c */ /* 0x000fe20003f05300 */
[----:B------:R-:W-:Y:S01]  /*8da0*/  DADD R16, R10, R14 ;  /* 0x000000000a107229 */ /* 0x000fe2000000000e */
[----:B------:R-:W-:Y:S02]  /*8db0*/  VIADD R19, R31, 0x2 ;  /* 0x000000021f137836 */ /* 0x000fe40000000000 */
[----:B------:R-:W-:Y:S02]  /*8dc0*/  ISETP.EQ.OR.EX P0, PT, R7, RZ, P0, P1 ;  /* 0x000000ff0700720c */ /* 0x000fe40000702710 */
[----:B------:R-:W-:-:S02]  /*8dd0*/  ISETP.NE.U32.AND P1, PT, R36, R34, PT ;  /* 0x000000222400720c */ /* 0x000fc40003f25070 */
[----:B------:R-:W-:Y:S02]  /*8de0*/  FSEL R4, R12, R4, P0 ;  /* 0x000000040c047208 */ /* 0x000fe40000000000 */
[----:B------:R-:W-:Y:S02]  /*8df0*/  FSEL R5, R13, R5, P0 ;  /* 0x000000050d057208 */ /* 0x000fe40000000000 */
[----:B------:R-:W-:Y:S02]  /*8e00*/  ISETP.EQ.U32.AND P2, PT, R28, R19, PT ;  /* 0x000000131c00720c */ /* 0x000fe40003f42070 */
[----:B------:R-:W-:Y:S02]  /*8e10*/  ISETP.NE.AND.EX P1, PT, R37, R35, PT, P1 ;  /* 0x000000232500720c */ /* 0x000fe40003f25310 */
[----:B------:R-:W-:Y:S02]  /*8e20*/  FSEL R16, R14, R16, P0 ;  /* 0x000000100e107208 */ /* 0x000fe40000000000 */
[----:B------:R-:W-:Y:S01]  /*8e30*/  FSEL R17, R15, R17, P0 ;  /* 0x000000110f117208 */ /* 0x000fe20000000000 */
[----:B---3--:R-:W-:Y:S01]  /*8e40*/  DADD R4, R20, R4 ;  /* 0x0000000014047229 */ /* 0x008fe20000000004 */
[----:B------:R-:W-:-:S04]  /*8e50*/  ISETP.EQ.OR.EX P1, PT, R7, RZ, P1, P2 ;  /* 0x000000ff0700720c */ /* 0x000fc80000f22720 */
[----:B------:R-:W-:Y:S01]  /*8e60*/  DADD R16, R22, R16 ;  /* 0x0000000016107229 */ /* 0x000fe20000000010 */
[----:B0-----:R-:W-:-:S04]  /*8e70*/  ISETP.NE.U32.AND P2, PT, R44, R38, PT ;  /* 0x000000262c00720c */ /* 0x001fc80003f45070 */
[----:B------:R-:W-:Y:S02]  /*8e80*/  ISETP.NE.AND.EX P2, PT, R45, R39, PT, P2 ;  /* 0x000000272d00720c */ /* 0x000fe40003f45320 */
[----:B------:R-:W-:Y:S02]  /*8e90*/  FSEL R30, R20, R4, P1 ;  /* 0x00000004141e7208 */ /* 0x000fe40000800000 */
[----:B------:R-:W-:Y:S02]  /*8ea0*/  ISETP.EQ.OR.EX P2, PT, R7, RZ, P2, P3 ;  /* 0x000000ff0700720c */ /* 0x000fe40001742730 */
[----:B------:R-:W-:Y:S02]  /*8eb0*/  FSEL R31, R21, R5, P1 ;  /* 0x00000005151f7208 */ /* 0x000fe40000800000 */
[----:B------:R-:W-:Y:S02]  /*8ec0*/  SEL R18, RZ, 0x1, !P0 ;  /* 0x00000001ff127807 */ /* 0x000fe40004000000 */
[----:B------:R-:W-:Y:S01]  /*8ed0*/  SEL R19, RZ, 0x1, !P2 ;  /* 0x00000001ff137807 */ /* 0x000fe20005000000 */
[----:B------:R-:W-:Y:S01]  /*8ee0*/  SHFL.UP PT, R4, R30, 0x1, RZ ;  /* 0x042000001e047989 */ /* 0x000fe200000e00ff */
[----:B------:R-:W-:-:S02]  /*8ef0*/  FSEL R6, R22, R16, P1 ;  /* 0x0000001016067208 */ /* 0x000fc40000800000 */
[----:B------:R-:W-:Y:S01]  /*8f00*/  FSEL R33, R23, R17, P1 ;  /* 0x0000001117217208 */ /* 0x000fe20000800000 */
[----:B------:R-:W0:Y:S01]  /*8f10*/  SHFL.UP PT, R5, R31, 0x1, RZ ;  /* 0x042000001f057989 */ /* 0x000e2200000e00ff */
[----:B------:R-:W-:Y:S02]  /*8f20*/  IADD3 R18, P3, PT, R18, R19, RZ ;  /* 0x0000001312127210 */ /* 0x000fe40007f7e0ff */
[----:B------:R-:W-:Y:S01]  /*8f30*/  SEL R23, RZ, 0x1, !P1 ;  /* 0x00000001ff177807 */ /* 0x000fe20004800000 */
[----:B------:R-:W-:Y:S04]  /*8f40*/  SHFL.UP PT, R16, R6, 0x1, RZ ;  /* 0x0420000006107989 */ /* 0x000fe800000e00ff */
[----:B------:R-:W1:Y:S01]  /*8f50*/  SHFL.UP PT, R17, R33, 0x1, RZ ;  /* 0x0420000021117989 */ /* 0x000e6200000e00ff */
[----:B------:R-:W-:Y:S01]  /*8f60*/  IADD3 R23, P6, PT, R18, R23, RZ ;  /* 0x0000001712177210 */ /* 0x000fe20007fde0ff */
[----:B------:R-:W-:-:S04]  /*8f70*/  IMAD.X R24, RZ, RZ, RZ, P3 ;  /* 0x000000ffff187224 */ /* 0x000fc800018e06ff */
[----:B------:R-:W-:Y:S01]  /*8f80*/  IMAD.X R24, RZ, RZ, R24, P6 ;  /* 0x000000ffff187224 */ /* 0x000fe200030e0618 */
[----:B------:R-:W2:Y:S04]  /*8f90*/  SHFL.UP PT, R18, R23, 0x1, RZ ;  /* 0x0420000017127989 */ /* 0x000ea800000e00ff */
[----:B------:R-:W3:Y:S01]  /*8fa0*/  SHFL.UP PT, R19, R24, 0x1, RZ ;  /* 0x0420000018137989 */ /* 0x000ee200000e00ff */
[----:B------:R-:W-:Y:S01]  /*8fb0*/  IMAD.MOV.U32 R32, RZ, RZ, R6 ;  /* 0x000000ffff207224 */ /* 0x000fe200078e0006 */
        /* <DEDUP_REMOVED lines=8> */
[----:B------:R-:W-:Y:S02]  /*9040*/  @P5 FSEL R6, R16, R6, !P3 ;  /* 0x0000000610065208 */ /* 0x000fe40005800000 */
[----:B------:R-:W-:Y:S01]  /*9050*/  @P5 FSEL R33, R17, R33, !P3 ;  /* 0x0000002111215208 */ /* 0x000fe20005800000 */
[----:B------:R-:W0:Y:S01]  /*9060*/  SHFL.UP PT, R5, R31, 0x2, RZ ;  /* 0x044000001f057989 */ /* 0x000e2200000e00ff */
[----:B------:R-:W-:-:S02]  /*9070*/  IADD3 R23, P3, PT, R18, R23, RZ ;  /* 0x0000001712177210 */ /* 0x000fc40007f7e0ff */
[----:B---3--:R-:W-:Y:S01]  /*9080*/  SEL R19, R19, RZ, P5 ;  /* 0x000000ff13137207 */ /* 0x008fe20002800000 */
[----:B------:R-:W-:Y:S04]  /*9090*/  SHFL.UP PT, R16, R6, 0x2, RZ ;  /* 0x0440000006107989 */ /* 0x000fe800000e00ff */
[----:B------:R-:W1:Y:S01]  /*90a0*/  SHFL.UP PT, R17, R33, 0x2, RZ ;  /* 0x0440000021117989 */ /* 0x000e6200000e00ff */
[----:B------:R-:W-:-:S03]  /*90b0*/  IMAD.X R24, R19, 0x1, R24, P3 ;  /* 0x0000000113187824 */ /* 0x000fc600018e0618 */
[----:B------:R-:W2:Y:S04]  /*90c0*/  SHFL.UP PT, R18, R23, 0x2, RZ ;  /* 0x0440000017127989 */ /* 0x000ea800000e00ff */
[----:B------:R-:W3:Y:S01]  /*90d0*/  SHFL.UP PT, R19, R24, 0x2, RZ ;  /* 0x0440000018137989 */ /* 0x000ee200000e00ff */
[----:B------:R-:W-:Y:S01]  /*90e0*/  ISETP.GE.AND P5, PT, R52, 0x2, PT ;  /* 0x000000023400780c */ /* 0x000fe20003fa6270 */
[----:B------:R-:W-:Y:S01]  /*90f0*/  IMAD.MOV.U32 R32, RZ, RZ, R6 ;  /* 0x000000ffff207224 */ /* 0x000fe200078e0006 */
[----:B------:R-:W-:Y:S01]  /*9100*/  ISETP.NE.U32.AND P3, PT, R23, RZ, PT ;  /* 0x000000ff1700720c */ /* 0x000fe20003f65070 */
[----:B0-----:R-:W-:-:S03]  /*9110*/  DADD R4, R4, R30 ;  /* 0x0000000004047229 */ /* 0x001fc6000000001e */
[----:B------:R-:W-:Y:S01]  /*9120*/  ISETP.NE.AND.EX P3, PT, R24, RZ, PT, P3 ;  /* 0x000000ff1800720c */ /* 0x000fe20003f65330 */
[----:B-1----:R-:W-:Y:S01]  /*9130*/  DADD R16, R16, R32 ;  /* 0x0000000010107229 */ /* 0x002fe20000000020 */
[----:B--2---:R-:W-:-:S05]  /*9140*/  SEL R18, R18, RZ, P5 ;  /* 0x000000ff12127207 */ /* 0x004fca0002800000 */
[----:B------:R-:W-:Y:S02]  /*9150*/  @P5 FSEL R30, R4, R30, !P3 ;  /* 0x0000001e041e5208 */ /* 0x000fe40005800000 */
[----:B------:R-:W-:Y:S02]  /*9160*/  @P5 FSEL R31, R5, R31, !P3 ;  /* 0x0000001f051f5208 */ /* 0x000fe40005800000 */
[----:B------:R-:W-:Y:S02]  /*9170*/  IADD3 R23, P6, PT, R18, R23, RZ ;  /* 0x0000001712177210 */ /* 0x000fe40007fde0ff */
[----:B---3--:R-:W-:Y:S01]  /*9180*/  SEL R19, R19, RZ, P5 ;  /* 0x000000ff13137207 */ /* 0x008fe20002800000 */
[----:B------:R-:W-:Y:S01]  /*9190*/  SHFL.UP PT, R4, R30, 0x4, RZ ;  /* 0x048000001e047989 */ /* 0x000fe200000e00ff */
[----:B------:R-:W-:Y:S02]  /*91a0*/  @P5 FSEL R6, R16, R6, !P3 ;  /* 0x0000000610065208 */ /* 0x000fe40005800000 */
[----:B------:R-:W-:Y:S01]  /*91b0*/  @P5 FSEL R33, R17, R33, !P3 ;  /* 0x0000002111215208 */ /* 0x000fe20005800000 */
[----:B------:R-:W0:Y:S01]  /*91c0*/  SHFL.UP PT, R5, R31, 0x4, RZ ;  /* 0x048000001f057989 */ /* 0x000e2200000e00ff */
[----:B------:R-:W-:-:S03]  /*91d0*/  IMAD.X R24, R19, 0x1, R24, P6 ;  /* 0x0000000113187824 */ /* 0x000fc600030e0618 */
[----:B------:R-:W1:Y:S04]  /*91e0*/  SHFL.UP PT, R18, R23, 0x4, RZ ;  /* 0x0480000017127989 */ /* 0x000e6800000e00ff */
[----:B------:R-:W-:Y:S04]  /*91f0*/  SHFL.UP PT, R16, R6, 0x4, RZ ;  /* 0x0480000006107989 */ /* 0x000fe800000e00ff */
[----:B------:R-:W2:Y:S04]  /*9200*/  SHFL.UP PT, R17, R33, 0x4, RZ ;  /* 0x0480000021117989 */ /* 0x000ea800000e00ff */
[----:B------:R-:W3:Y:S01]  /*9210*/  SHFL.UP PT, R19, R24, 0x4, RZ ;  /* 0x0480000018137989 */ /* 0x000ee200000e00ff */
[----:B------:R-:W-:Y:S01]  /*9220*/  ISETP.GE.AND P5, PT, R52, 0x4, PT ;  /* 0x000000043400780c */ /* 0x000fe20003fa6270 */
[----:B------:R-:W-:Y:S01]  /*9230*/  IMAD.MOV.U32 R32, RZ, RZ, R6 ;  /* 0x000000ffff207224 */ /* 0x000fe200078e0006 */
[----:B------:R-:W-:Y:S01]  /*9240*/  ISETP.NE.U32.AND P3, PT, R23, RZ, PT ;  /* 0x000000ff1700720c */ /* 0x000fe20003f65070 */
[----:B0-----:R-:W-:Y:S01]  /*9250*/  DADD R4, R4, R30 ;  /* 0x0000000004047229 */ /* 0x001fe2000000001e */
[----:B-1----:R-:W-:-:S02]  /*9260*/  SEL R18, R18, RZ, P5 ;  /* 0x000000ff12127207 */ /* 0x002fc40002800000 */
[----:B------:R-:W-:Y:S02]  /*9270*/  ISETP.NE.AND.EX P3, PT, R24, RZ, PT, P3 ;  /* 0x000000ff1800720c */ /* 0x000fe40003f65330 */
[----:B------:R-:W-:Y:S01]  /*9280*/  IADD3 R23, P6, PT, R18, R23, RZ ;  /* 0x0000001712177210 */ /* 0x000fe20007fde0ff */
[----:B--2---:R-:W-:Y:S01]  /*9290*/  DADD R16, R16, R32 ;  /* 0x0000000010107229 */ /* 0x004fe20000000020 */
[----:B---3--:R-:W-:-:S03]  /*92a0*/  SEL R19, R19, RZ, P5 ;  /* 0x000000ff13137207 */ /* 0x008fc60002800000 */
[----:B------:R-:W-:Y:S02]  /*92b0*/  @P5 FSEL R30, R4, R30, !P3 ;  /* 0x0000001e041e5208 */ /* 0x000fe40005800000 */
[----:B------:R-:W-:Y:S01]  /*92c0*/  @P5 FSEL R31, R5, R31, !P3 ;  /* 0x0000001f051f5208 */ /* 0x000fe20005800000 */
[----:B------:R-:W-:Y:S01]  /*92d0*/  IMAD.X R24, R19, 0x1, R24, P6 ;  /* 0x0000000113187824 */ /* 0x000fe200030e0618 */
[----:B------:R-:W0:Y:S02]  /*92e0*/  SHFL.UP PT, R18, R23, 0x8, RZ ;  /* 0x0500000017127989 */ /* 0x000e2400000e00ff */
[----:B------:R-:W-:Y:S02]  /*92f0*/  @P5 FSEL R6, R16, R6, !P3 ;  /* 0x0000000610065208 */ /* 0x000fe40005800000 */
[----:B------:R-:W-:Y:S01]  /*9300*/  @P5 FSEL R33, R17, R33, !P3 ;  /* 0x0000002111215208 */ /* 0x000fe20005800000 */
[----:B------:R-:W-:Y:S04]  /*9310*/  SHFL.UP PT, R4, R30, 0x8, RZ ;  /* 0x050000001e047989 */ /* 0x000fe800000e00ff */
[----:B------:R-:W1:Y:S04]  /*9320*/  SHFL.UP PT, R5, R31, 0x8, RZ ;  /* 0x050000001f057989 */ /* 0x000e6800000e00ff */
[----:B------:R-:W2:Y:S04]  /*9330*/  SHFL.UP PT, R19, R24, 0x8, RZ ;  /* 0x0500000018137989 */ /* 0x000ea800000e00ff */
[----:B------:R-:W-:Y:S04]  /*9340*/  SHFL.UP PT, R16, R6, 0x8, RZ ;  /* 0x0500000006107989 */ /* 0x000fe800000e00ff */
[----:B------:R-:W3:Y:S01]  /*9350*/  SHFL.UP PT, R17, R33, 0x8, RZ ;  /* 0x0500000021117989 */ /* 0x000ee200000e00ff */
[----:B------:R-:W-:Y:S01]  /*9360*/  ISETP.GE.AND P5, PT, R52, 0x8, PT ;  /* 0x000000083400780c */ /* 0x000fe20003fa6270 */
[----:B------:R-:W-:-:S03]  /*9370*/  IMAD.MOV.U32 R32, RZ, RZ, R6 ;  /* 0x000000ffff207224 */ /* 0x000fc600078e0006 */
[----:B0-----:R-:W-:Y:S02]  /*9380*/  SEL R18, R18, RZ, P5 ;  /* 0x000000ff12127207 */ /* 0x001fe40002800000 */
[----:B------:R-:W-:Y:S02]  /*9390*/  ISETP.NE.U32.AND P3, PT, R23, RZ, PT ;  /* 0x000000ff1700720c */ /* 0x000fe40003f65070 */
[----:B------:R-:W-:Y:S01]  /*93a0*/  IADD3 R23, P6, PT, R18, R23, RZ ;  /* 0x0000001712177210 */ /* 0x000fe20007fde0ff */
[----:B-1----:R-:W-:Y:S01]  /*93b0*/  DADD R4, R4, R30 ;  /* 0x0000000004047229 */ /* 0x002fe2000000001e */
[----:B--2---:R-:W-:-:S03]  /*93c0*/  SEL R19, R19, RZ, P5 ;  /* 0x000000ff13137207 */ /* 0x004fc60002800000 */
[----:B------:R-:W0:Y:S01]  /*93d0*/  SHFL.UP PT, R20, R23, 0x10, RZ ;  /* 0x0600000017147989 */ /* 0x000e2200000e00ff */
[----:B------:R-:W-:Y:S01]  /*93e0*/  ISETP.NE.AND.EX P3, PT, R24, RZ, PT, P3 ;  /* 0x000000ff1800720c */ /* 0x000fe20003f65330 */
[----:B------:R-:W-:Y:S01]  /*93f0*/  IMAD.X R22, R19, 0x1, R24, P6 ;  /* 0x0000000113167824 */ /* 0x000fe200030e0618 */
[----:B---3--:R-:W-:-:S03]  /*9400*/  DADD R16, R16, R32 ;  /* 0x0000000010107229 */ /* 0x008fc60000000020 */
[----:B------:R-:W-:Y:S01]  /*9410*/  @P5 FSEL R30, R4, R30, !P3 ;  /* 0x0000001e041e5208 */ /* 0x000fe20005800000 */
[----:B------:R-:W1:Y:S01]  /*9420*/  SHFL.UP PT, R21, R22, 0x10, RZ ;  /* 0x0600000016157989 */ /* 0x000e6200000e00ff */
[----:B------:R-:W-:-:S05]  /*9430*/  @P5 FSEL R31, R5, R31, !P3 ;  /* 0x0000001f051f5208 */ /* 0x000fca0005800000 */
[----:B------:R-:W-:Y:S02]  /*9440*/  @P5 FSEL R6, R16, R6, !P3 ;  /* 0x0000000610065208 */ /* 0x000fe40005800000 */
[----:B------:R-:W-:Y:S01]  /*9450*/  @P5 FSEL R33, R17, R33, !P3 ;  /* 0x0000002111215208 */ /* 0x000fe20005800000 */
[----:B------:R-:W-:Y:S04]  /*9460*/  SHFL.UP PT, R16, R30, 0x10, RZ ;  /* 0x060000001e107989 */ /* 0x000fe800000e00ff */
[----:B------:R-:W2:Y:S04]  /*9470*/  SHFL.UP PT, R17, R31, 0x10, RZ ;  /* 0x060000001f117989 */ /* 0x000ea800000e00ff */
[----:B------:R-:W-:Y:S04]  /*9480*/  SHFL.UP PT, R18, R6, 0x10, RZ ;  /* 0x0600000006127989 */ /* 0x000fe800000e00ff */
[----:B------:R-:W3:Y:S01]  /*9490*/  SHFL.UP PT, R19, R33, 0x10, RZ ;  /* 0x0600000021137989 */ /* 0x000ee200000e00ff */
[----:B------:R-:W-:-:S04]  /*94a0*/  ISETP.GE.AND P5, PT, R52, 0x10, PT ;  /* 0x000000103400780c */ /* 0x000fc80003fa6270 */
[----:B0-----:R-:W-:Y:S02]  /*94b0*/  SEL R20, R20, RZ, P5 ;  /* 0x000000ff14147207 */ /* 0x001fe40002800000 */
[----:B-1----:R-:W-:Y:S02]  /*94c0*/  SEL R21, R21, RZ, P5 ;  /* 0x000000ff15157207 */ /* 0x002fe40002800000 */
[----:B------:R-:W-:Y:S01]  /*94d0*/  IADD3 R4, P6, PT, R20, R23, RZ ;  /* 0x0000001714047210 */ /* 0x000fe20007fde0ff */
[----:B------:R-:W-:Y:S01]  /*94e0*/  IMAD.MOV.U32 R32, RZ, RZ, R6 ;  /* 0x000000ffff207224 */ /* 0x000fe200078e0006 */
[----:B------:R-:W-:-:S03]  /*94f0*/  ISETP.NE.U32.AND P3, PT, R23, RZ, PT ;  /* 0x000000ff1700720c */ /* 0x000fc60003f65070 */
[----:B------:R-:W-:Y:S01]  /*9500*/  IMAD.X R5, R21, 0x1, R22, P6 ;  /* 0x0000000115057824 */ /* 0x000fe200030e0616 */
[----:B--2---:R-:W-:Y:S01]  /*9510*/  DADD R16, R16, R30 ;  /* 0x0000000010107229 */ /* 0x004fe2000000001e */
[----:B------:R-:W-:Y:S02]  /*9520*/  ISETP.NE.AND P6, PT, R52, 0x1f, PT ;  /* 0x0000001f3400780c */ /* 0x000fe40003fc5270 */
[----:B------:R-:W-:Y:S01]  /*9530*/  ISETP.NE.AND.EX P3, PT, R22, RZ, PT, P3 ;  /* 0x000000ff1600720c */ /* 0x000fe20003f65330 */
[----:B---3--:R-:W-:-:S06]  /*9540*/  DADD R18, R18, R32 ;  /* 0x0000000012127229 */ /* 0x008fcc0000000020 */
[----:B------:R-:W-:Y:S02]  /*9550*/  FSEL R29, R17, R31, !P3 ;  /* 0x0000001f111d7208 */ /* 0x000fe40005800000 */
[----:B------:R-:W-:Y:S02]  /*9560*/  FSEL R56, R16, R30, !P3 ;  /* 0x0000001e10387208 */ /* 0x000fe40005800000 */
[----:B------:R-:W-:Y:S01]  /*9570*/  @!P6 LEA R47, R3, UR4, 0x5 ;  /* 0x00000004032fec11 */ /* 0x000fe2000f8e28ff */
[----:B------:R-:W-:Y:S01]  /*9580*/  @!P6 IMAD.MOV.U32 R57, RZ, RZ, R29 ;  /* 0x000000ffff39e224 */ /* 0x000fe200078e001d */
[----:B------:R-:W-:Y:S02]  /*9590*/  FSEL R58, R18, R6, !P3 ;  /* 0x00000006123a7208 */ /* 0x000fe40005800000 */
[----:B------:R-:W-:Y:S01]  /*95a0*/  FSEL R59, R19, R33, !P3 ;  /* 0x00000021133b7208 */ /* 0x000fe20005800000 */
[----:B------:R-:W-:Y:S04]  /*95b0*/  @!P6 STS.64 [R47], R4 ;  /* 0x000000042f00e388 */ /* 0x000fe80000000a00 */
[----:B------:R-:W-:Y:S04]  /*95c0*/  @!P6 STS.64 [R47+0x8], RZ ;  /* 0x000008ff2f00e388 */ /* 0x000fe80000000a00 */
[----:B------:R-:W-:Y:S01]  /*95d0*/  @!P6 STS.128 [R47+0x10], R56 ;  /* 0x000010382f00e388 */ /* 0x000fe20000000c00 */
[----:B------:R-:W-:Y:S06]  /*95e0*/  BAR.SYNC.DEFER_BLOCKING 0x0 ;  /* 0x0000000000007b1d */ /* 0x000fec0000010000 */
[----:B------:R-:W-:Y:S04]  /*95f0*/  LDS.128 R40, [UR4+0x10] ;  /* 0x00001004ff287984 */ /* 0x000fe80008000c00 */
[----:B------:R-:W0:Y:S04]  /*9600*/  LDS.128 R20, [UR4+0x30] ;  /* 0x00003004ff147984 */ /* 0x000e280008000c00 */
[----:B------:R-:W1:Y:S04]  /*9610*/  LDS.64 R60, [UR4+0x20] ;  /* 0x00002004ff3c7984 */ /* 0x000e680008000a00 */
[----:B------:R-:W2:Y:S04]  /*9620*/  LDS.64 R54, [UR4] ;  /* 0x00000004ff367984 */ /* 0x000ea80008000a00 */
[----:B------:R-:W3:Y:S04]  /*9630*/  LDS.128 R24, [UR4+0x50] ;  /* 0x00005004ff187984 */ /* 0x000ee80008000c00 */
[----:B------:R-:W4:Y:S04]  /*9640*/  LDS.64 R48, [UR4+0x40] ;  /* 0x00004004ff307984 */ /* 0x000f280008000a00 */
[----:B------:R-:W5:Y:S04]  /*9650*/  LDS.64 R50, [UR4+0x60] ;  /* 0x00006004ff327984 */ /* 0x000f680008000a00 */
[----:B------:R-:W5:Y:S01]  /*9660*/  LDS.128 R16, [UR4+0x70] ;  /* 0x00007004ff107984 */ /* 0x000f620008000c00 */
[----:B------:R-:W-:-:S02]  /*9670*/  FSEL R32, R30, R56, !P5 ;  /* 0x000000381e207208 */ /* 0x000fc40006800000 */
[----:B------:R-:W-:Y:S02]  /*9680*/  FSEL R31, R31, R29, !P5 ;  /* 0x0000001d1f1f7208 */ /* 0x000fe40006800000 */
[----:B------:R-:W-:Y:S02]  /*9690*/  FSEL R29, R6, R58, !P5 ;  /* 0x0000003a061d7208 */ /* 0x000fe40006800000 */
[----:B------:R-:W-:Y:S01]  /*96a0*/  FSEL R30, R33, R59, !P5 ;  /* 0x0000003b211e7208 */ /* 0x000fe20006800000 */
[----:B0-----:R-:W-:Y:S02]  /*96b0*/  DADD R56, R40, R20 ;  /* 0x0000000028387229 */ /* 0x001fe40000000014 */
[----:B------:R-:W-:Y:S01]  /*96c0*/  DADD R46, R42, R22 ;  /* 0x000000002a2e7229 */ /* 0x000fe20000000016 */
[----:B-1----:R-:W-:-:S04]  /*96d0*/  ISETP.NE.U32.AND P3, PT, R60, RZ, PT ;  /* 0x000000ff3c00720c */ /* 0x002fc80003f65070 */
[----:B------:R-:W-:Y:S02]  /*96e0*/  ISETP.NE.AND.EX P3, PT, R61, RZ, PT, P3 ;  /* 0x000000ff3d00720c */ /* 0x000fe40003f65330 */
[----:B--2---:R-:W-:Y:S02]  /*96f0*/  IADD3 R53, P6, PT, R54, R60, RZ ;  /* 0x0000003c36357210 */ /* 0x004fe40007fde0ff */
[----:B------:R-:W-:Y:S02]  /*9700*/  FSEL R58, R56, R20, !P3 ;  /* 0x00000014383a7208 */ /* 0x000fe40005800000 */
[----:B------:R-:W-:Y:S02]  /*9710*/  FSEL R59, R57, R21, !P3 ;  /* 0x00000015393b7208 */ /* 0x000fe40005800000 */
[----:B------:R-:W-:Y:S02]  /*9720*/  FSEL R56, R46, R22, !P3 ;  /* 0x000000162e387208 */ /* 0x000fe40005800000 */
[----:B------:R-:W-:-:S02]  /*9730*/  FSEL R57, R47, R23, !P3 ;  /* 0x000000172f397208 */ /* 0x000fc40005800000 */
[----:B------:R-:W0:Y:S01]  /*9740*/  LDS.128 R20, [UR4+0x90] ;  /* 0x00009004ff147984 */ /* 0x000e220008000c00 */
[----:B------:R-:W-:-:S03]  /*9750*/  ISETP.NE.AND P5, PT, R3, 0x2, PT ;  /* 0x000000020300780c */ /* 0x000fc60003fa5270 */
[----:B------:R-:W1:Y:S01]  /*9760*/  LDS.64 R46, [UR4+0x80] ;  /* 0x00008004ff2e7984 */ /* 0x000e620008000a00 */
[----:B------:R-:W-:Y:S01]  /*9770*/  IMAD.X R69, R55, 0x1, R61, P6 ;  /* 0x0000000137457824 */ /* 0x000fe200030e063d */
[----:B------:R-:W-:Y:S02]  /*9780*/  FSEL R61, R58, R40, !P5 ;  /* 0x000000283a3d7208 */ /* 0x000fe40006800000 */
[----:B------:R-:W-:Y:S01]  /*9790*/  FSEL R63, R59, R41, !P5 ;  /* 0x000000293b3f7208 */ /* 0x000fe20006800000 */
[----:B---3--:R-:W-:Y:S02]  /*97a0*/  DADD R58, R24, R58 ;  /* 0x00000000183a7229 */ /* 0x008fe4000000003a */
[----:B------:R-:W-:Y:S01]  /*97b0*/  DADD R40, R26, R56 ;  /* 0x000000001a287229 */ /* 0x000fe20000000038 */
[----:B----4-:R-:W-:Y:S02]  /*97c0*/  ISETP.NE.U32.AND P3, PT, R48, RZ, PT ;  /* 0x000000ff3000720c */ /* 0x010fe40003f65070 */
[----:B------:R-:W-:-:S02]  /*97d0*/  SEL R6, R53, R54, !P5 ;  /* 0x0000003635067207 */ /* 0x000fc40006800000 */
[----:B------:R-:W-:Y:S02]  /*97e0*/  ISETP.NE.AND.EX P3, PT, R49, RZ, PT, P3 ;  /* 0x000000ff3100720c */ /* 0x000fe40003f65330 */
[----:B------:R-:W-:Y:S02]  /*97f0*/  IADD3 R53, P6, PT, R48, R53, RZ ;  /* 0x0000003530357210 */ /* 0x000fe40007fde0ff */
[----:B------:R-:W-:Y:S02]  /*9800*/  SEL R33, R69, R55, !P5 ;  /* 0x0000003745217207 */ /* 0x000fe40006800000 */
[----:B------:R-:W-:Y:S02]  /*9810*/  FSEL R67, R56, R42, !P5 ;  /* 0x0000002a38437208 */ /* 0x000fe40006800000 */
[----:B------:R-:W-:Y:S02]  /*9820*/  FSEL R65, R57, R43, !P5 ;  /* 0x0000002b39417208 */ /* 0x000fe40006800000 */
[----:B------:R-:W-:-:S02]  /*9830*/  FSEL R54, R58, R24, !P3 ;  /* 0x000000183a367208 */ /* 0x000fc40005800000 */
[----:B------:R-:W-:Y:S02]  /*9840*/  FSEL R55, R59, R25, !P3 ;  /* 0x000000193b377208 */ /* 0x000fe40005800000 */
[----:B------:R-:W-:Y:S02]  /*9850*/  FSEL R42, R40, R26, !P3 ;  /* 0x0000001a282a7208 */ /* 0x000fe40005800000 */
[----:B------:R-:W-:Y:S02]  /*9860*/  FSEL R43, R41, R27, !P3 ;  /* 0x0000001b292b7208 */ /* 0x000fe40005800000 */
[----:B------:R-:W-:Y:S01]  /*9870*/  ISETP.NE.AND P5, PT, R3, 0x3, PT ;  /* 0x000000030300780c */ /* 0x000fe20003fa5270 */
[----:B------:R-:W2:Y:S01]  /*9880*/  LDS.128 R24, [UR4+0xb0] ;  /* 0x0000b004ff187984 */ /* 0x000ea20008000c00 */
[----:B------:R-:W-:Y:S02]  /*9890*/  IMAD.X R56, R49, 0x1, R69, P6 ;  /* 0x0000000131387824 */ /* 0x000fe400030e0645 */
[----:B------:R-:W-:Y:S01]  /*98a0*/  SEL R6, R53, R6, !P5 ;  /* 0x0000000635067207 */ /* 0x000fe20006800000 */
[----:B------:R-:W3:Y:S01]  /*98b0*/  LDS.64 R48, [UR4+0xa0] ;  /* 0x0000a004ff307984 */ /* 0x000ee20008000a00 */
[C---:B-----5:R-:W-:Y:S01]  /*98c0*/  IADD3 R53, P6, PT, R50.reuse, R53, RZ ;  /* 0x0000003532357210 */ /* 0x060fe20007fde0ff */
[----:B------:R-:W-:Y:S01]  /*98d0*/  DADD R40, R18, R42 ;  /* 0x0000000012287229 */ /* 0x000fe2000000002a */
[----:B------:R-:W-:-:S02]  /*98e0*/  ISETP.NE.U32.AND P3, PT, R50, RZ, PT ;  /* 0x000000ff3200720c */ /* 0x000fc40003f65070 */
[----:B------:R-:W-:Y:S02]  /*98f0*/  FSEL R61, R54, R61, !P5 ;  /* 0x0000003d363d7208 */ /* 0x000fe40006800000 */
[----:B------:R-:W-:Y:S01]  /*9900*/  FSEL R63, R55, R63, !P5 ;  /* 0x0000003f373f7208 */ /* 0x000fe20006800000 */
[----:B------:R-:W-:Y:S01]  /*9910*/  DADD R54, R16, R54 ;  /* 0x0000000010367229 */ /* 0x000fe20000000036 */
[----:B------:R-:W-:Y:S01]  /*9920*/  SEL R33, R56, R33, !P5 ;  /* 0x0000002138217207 */ /* 0x000fe20006800000 */
[C---:B------:R-:W-:Y:S01]  /*9930*/  IMAD.X R56, R51.reuse, 0x1, R56, P6 ;  /* 0x0000000133387824 */ /* 0x040fe200030e0638 */
[----:B------:R-:W-:Y:S02]  /*9940*/  ISETP.NE.AND.EX P3, PT, R51, RZ, PT, P3 ;  /* 0x000000ff3300720c */ /* 0x000fe40003f65330 */
[----:B------:R-:W4:Y:S01]  /*9950*/  LDS.64 R50, [UR4+0xc0] ;  /* 0x0000c004ff327984 */ /* 0x000f220008000a00 */
[----:B------:R-:W-:Y:S02]  /*9960*/  FSEL R57, R42, R67, !P5 ;  /* 0x000000432a397208 */ /* 0x000fe40006800000 */
[----:B------:R-:W-:-:S02]  /*9970*/  FSEL R59, R43, R65, !P5 ;  /* 0x000000412b3b7208 */ /* 0x000fc40006800000 */
[----:B------:R-:W-:Y:S02]  /*9980*/  FSEL R18, R40, R18, !P3 ;  /* 0x0000001228127208 */ /* 0x000fe40005800000 */
[----:B------:R-:W-:Y:S02]  /*9990*/  FSEL R19, R41, R19, !P3 ;  /* 0x0000001329137208 */ /* 0x000fe40005800000 */
[----:B------:R-:W5:Y:S01]  /*99a0*/  LDS.128 R40, [UR4+0xd0] ;  /* 0x0000d004ff287984 */ /* 0x000f620008000c00 */
[----:B------:R-:W-:Y:S02]  /*99b0*/  FSEL R54, R54, R16, !P3 ;  /* 0x0000001036367208 */ /* 0x000fe40005800000 */
[----:B------:R-:W-:Y:S02]  /*99c0*/  FSEL R55, R55, R17, !P3 ;  /* 0x0000001137377208 */ /* 0x000fe40005800000 */
[----:B------:R-:W-:Y:S01]  /*99d0*/  ISETP.NE.AND P5, PT, R3, 0x4, PT ;  /* 0x000000040300780c */ /* 0x000fe20003fa5270 */
[----:B0-----:R-:W-:Y:S01]  /*99e0*/  DADD R16, R22, R18 ;  /* 0x0000000016107229 */ /* 0x001fe20000000012 */
[----:B-1----:R-:W-:-:S02]  /*99f0*/  ISETP.NE.U32.AND P3, PT, R46, RZ, PT ;  /* 0x000000ff2e00720c */ /* 0x002fc40003f65070 */
[----:B------:R-:W-:Y:S02]  /*9a00*/  FSEL R61, R54, R61, !P5 ;  /* 0x0000003d363d7208 */ /* 0x000fe40006800000 */
[----:B------:R-:W-:Y:S01]  /*9a10*/  FSEL R63, R55, R63, !P5 ;  /* 0x0000003f373f7208 */ /* 0x000fe20006800000 */
[----:B------:R-:W-:Y:S01]  /*9a20*/  DADD R54, R20, R54 ;  /* 0x0000000014367229 */ /* 0x000fe20000000036 */
[----:B------:R-:W-:Y:S02]  /*9a30*/  SEL R6, R53, R6, !P5 ;  /* 0x0000000635067207 */ /* 0x000fe40006800000 */
[----:B------:R-:W-:Y:S02]  /*9a40*/  IADD3 R53, P6, PT, R46, R53, RZ ;  /* 0x000000352e357210 */ /* 0x000fe40007fde0ff */
[----:B------:R-:W-:Y:S02]  /*9a50*/  ISETP.NE.AND.EX P3, PT, R47, RZ, PT, P3 ;  /* 0x000000ff2f00720c */ /* 0x000fe40003f65330 */
[----:B------:R-:W-:-:S02]  /*9a60*/  FSEL R57, R18, R57, !P5 ;  /* 0x0000003912397208 */ /* 0x000fc40006800000 */
[----:B------:R-:W-:Y:S01]  /*9a70*/  SEL R33, R56, R33, !P5 ;  /* 0x0000002138217207 */ /* 0x000fe20006800000 */
[----:B------:R-:W-:Y:S01]  /*9a80*/  IMAD.X R56, R47, 0x1, R56, P6 ;  /* 0x000000012f387824 */ /* 0x000fe200030e0638 */
[----:B------:R-:W-:Y:S02]  /*9a90*/  FSEL R59, R19, R59, !P5 ;  /* 0x0000003b133b7208 */ /* 0x000fe40006800000 */
[----:B------:R-:W-:Y:S02]  /*9aa0*/  FSEL R22, R16, R22, !P3 ;  /* 0x0000001610167208 */ /* 0x000fe40005800000 */
[----:B------:R-:W-:Y:S02]  /*9ab0*/  FSEL R23, R17, R23, !P3 ;  /* 0x0000001711177208 */ /* 0x000fe40005800000 */
[----:B------:R-:W0:Y:S01]  /*9ac0*/  LDS.128 R16, [UR4+0xf0] ;  /* 0x0000f004ff107984 */ /* 0x000e220008000c00 */
[----:B------:R-:W-:Y:S02]  /*9ad0*/  FSEL R46, R54, R20, !P3 ;  /* 0x00000014362e7208 */ /* 0x000fe40005800000 */
[----:B------:R-:W-:-:S02]  /*9ae0*/  FSEL R47, R55, R21, !P3 ;  /* 0x00000015372f7208 */ /* 0x000fc40005800000 */
[----:B------:R-:W-:Y:S01]  /*9af0*/  ISETP.NE.AND P5, PT, R3, 0x5, PT ;  /* 0x000000050300780c */ /* 0x000fe20003fa5270 */
[----:B------:R-:W1:Y:S01]  /*9b00*/  LDS.64 R20, [UR4+0xe0] ;  /* 0x0000e004ff147984 */ /* 0x000e620008000a00 */
[----:B--2---:R-:W-:Y:S02]  /*9b10*/  DADD R54, R26, R22 ;  /* 0x000000001a367229 */ /* 0x004fe40000000016 */
[----:B------:R-:W-:Y:S02]  /*9b20*/  FSEL R65, R46, R61, !P5 ;  /* 0x0000003d2e417208 */ /* 0x000fe40006800000 */
[----:B------:R-:W-:Y:S01]  /*9b30*/  FSEL R67, R47, R63, !P5 ;  /* 0x0000003f2f437208 */ /* 0x000fe20006800000 */
[----:B------:R-:W-:Y:S01]  /*9b40*/  DADD R46, R24, R46 ;  /* 0x00000000182e7229 */ /* 0x000fe2000000002e */
[----:B---3--:R-:W-:Y:S02]  /*9b50*/  ISETP.NE.U32.AND P3, PT, R48, RZ, PT ;  /* 0x000000ff3000720c */ /* 0x008fe40003f65070 */
[----:B------:R-:W-:-:S02]  /*9b60*/  FSEL R61, R22, R57, !P5 ;  /* 0x00000039163d7208 */ /* 0x000fc40006800000 */
[----:B------:R-:W-:Y:S02]  /*9b70*/  IADD3 R57, P6, PT, R48, R53, RZ ;  /* 0x0000003530397210 */ /* 0x000fe40007fde0ff */
[----:B------:R-:W-:Y:S02]  /*9b80*/  ISETP.NE.AND.EX P3, PT, R49, RZ, PT, P3 ;  /* 0x000000ff3100720c */ /* 0x000fe40003f65330 */
[----:B------:R-:W-:Y:S01]  /*9b90*/  FSEL R63, R23, R59, !P5 ;  /* 0x0000003b173f7208 */ /* 0x000fe20006800000 */
[----:B------:R-:W-:Y:S01]  /*9ba0*/  IMAD.X R59, R49, 0x1, R56, P6 ;  /* 0x00000001313b7824 */ /* 0x000fe200030e0638 */
[----:B------:R-:W-:Y:S02]  /*9bb0*/  SEL R6, R53, R6, !P5 ;  /* 0x0000000635067207 */ /* 0x000fe40006800000 */
[----:B------:R-:W-:Y:S02]  /*9bc0*/  SEL R22, R56, R33, !P5 ;  /* 0x0000002138167207 */ /* 0x000fe40006800000 */
[----:B------:R-:W-:-:S02]  /*9bd0*/  FSEL R24, R46, R24, !P3 ;  /* 0x000000182e187208 */ /* 0x000fc40005800000 */
[----:B------:R-:W-:Y:S02]  /*9be0*/  FSEL R25, R47, R25, !P3 ;  /* 0x000000192f197208 */ /* 0x000fe40005800000 */
[----:B----4-:R-:W-:Y:S02]  /*9bf0*/  ISETP.NE.U32.AND P6, PT, R50, RZ, PT ;  /* 0x000000ff3200720c */ /* 0x010fe40003fc5070 */
[----:B------:R-:W-:Y:S02]  /*9c00*/  ISETP.NE.AND P5, PT, R3, 0x6, PT ;  /* 0x000000060300780c */ /* 0x000fe40003fa5270 */
[----:B------:R-:W-:Y:S02]  /*9c10*/  FSEL R26, R54, R26, !P3 ;  /* 0x0000001a361a7208 */ /* 0x000fe40005800000 */
[----:B------:R-:W-:Y:S02]  /*9c20*/  FSEL R27, R55, R27, !P3 ;  /* 0x0000001b371b7208 */ /* 0x000fe40005800000 */
[----:B------:R-:W-:-:S02]  /*9c30*/  ISETP.NE.AND.EX P3, PT, R51, RZ, PT, P6 ;  /* 0x000000ff3300720c */ /* 0x000fc40003f65360 */
[----:B------:R-:W-:Y:S02]  /*9c40*/  FSEL R53, R24, R65, !P5 ;  /* 0x0000004118357208 */ /* 0x000fe40006800000 */
[----:B------:R-:W-:Y:S01]  /*9c50*/  FSEL R55, R25, R67, !P5 ;  /* 0x0000004319377208 */ /* 0x000fe20006800000 */
[----:B-----5:R-:W-:Y:S01]  /*9c60*/  DADD R24, R40, R24 ;  /* 0x0000000028187229 */ /* 0x020fe20000000018 */
[----:B------:R-:W-:Y:S02]  /*9c70*/  IADD3 R33, P6, PT, R50, R57, RZ ;  /* 0x0000003932217210 */ /* 0x000fe40007fde0ff */
[----:B------:R-:W-:Y:S01]  /*9c80*/  SEL R50, R59, R22, !P5 ;  /* 0x000000163b327207 */ /* 0x000fe20006800000 */
[----:B------:R-:W-:Y:S01]  /*9c90*/  DADD R22, R42, R26 ;  /* 0x000000002a167229 */ /* 0x000fe2000000001a */
[----:B------:R-:W-:Y:S01]  /*9ca0*/  FSEL R49, R27, R63, !P5 ;  /* 0x0000003f1b317208 */ /* 0x000fe20006800000 */
[----:B------:R-:W-:Y:S01]  /*9cb0*/  SHFL.UP PT, R46, R31, 0x1, RZ ;  /* 0x042000001f2e7989 */ /* 0x000fe200000e00ff */
[----:B------:R-:W-:-:S03]  /*9cc0*/  SEL R54, R57, R6, !P5 ;  /* 0x0000000639367207 */ /* 0x000fc60006800000 */
[----:B------:R-:W2:Y:S01]  /*9cd0*/  SHFL.UP PT, R27, R32, 0x1, RZ ;  /* 0x04200000201b7989 */ /* 0x000ea200000e00ff */
[----:B------:R-:W-:-:S03]  /*9ce0*/  FSEL R24, R24, R40, !P3 ;  /* 0x0000002818187208 */ /* 0x000fc60005800000 */
[----:B------:R-:W3:Y:S01]  /*9cf0*/  SHFL.UP PT, R29, R29, 0x1, RZ ;  /* 0x042000001d1d7989 */ /* 0x000ee200000e00ff */
[----:B------:R-:W-:-:S03]  /*9d00*/  FSEL R25, R25, R41, !P3 ;  /* 0x0000002919197208 */ /* 0x000fc60005800000 */
[----:B------:R-:W4:Y:S01]  /*9d10*/  SHFL.UP PT, R48, R30, 0x1, RZ ;  /* 0x042000001e307989 */ /* 0x000f2200000e00ff */
[----:B------:R-:W-:Y:S02]  /*9d20*/  FSEL R47, R26, R61, !P5 ;  /* 0x0000003d1a2f7208 */ /* 0x000fe40006800000 */
[----:B------:R-:W-:Y:S02]  /*9d30*/  FSEL R40, R22, R42, !P3 ;  /* 0x0000002a16287208 */ /* 0x000fe40005800000 */
[----:B------:R-:W-:Y:S02]  /*9d40*/  FSEL R41, R23, R43, !P3 ;  /* 0x0000002b17297208 */ /* 0x000fe40005800000 */
[----:B------:R-:W-:Y:S01]  /*9d50*/  ISETP.NE.AND P5, PT, R3, 0x7, PT ;  /* 0x000000070300780c */ /* 0x000fe20003fa5270 */
[----:B------:R-:W-:Y:S01]  /*9d60*/  IMAD.X R3, R51, 0x1, R59, P6 ;  /* 0x0000000133037824 */ /* 0x000fe200030e063b */
[----:B------:R-:W-:Y:S02]  /*9d70*/  ISETP.GE.U32.AND P6, PT, R2, 0x20, PT ;  /* 0x000000200200780c */ /* 0x000fe40003fc6070 */
[----:B------:R-:W-:Y:S01]  /*9d80*/  FSEL R26, R24, R53, !P5 ;  /* 0x00000035181a7208 */ /* 0x000fe20006800000 */
[----:B0-----:R-:W-:Y:S01]  /*9d90*/  DADD R22, R18, R40 ;  /* 0x0000000012167229 */ /* 0x001fe20000000028 */
[----:B------:R-:W-:Y:S01]  /*9da0*/  FSEL R43, R25, R55, !P5 ;  /* 0x00000037192b7208 */ /* 0x000fe20006800000 */
[----:B------:R-:W-:Y:S01]  /*9db0*/  DADD R24, R16, R24 ;  /* 0x0000000010187229 */ /* 0x000fe20000000018 */
[----:B-1----:R-:W-:Y:S01]  /*9dc0*/  ISETP.NE.U32.AND P3, PT, R20, RZ, PT ;  /* 0x000000ff1400720c */ /* 0x002fe20003f65070 */
[----:B------:R0:W1:Y:S01]  /*9dd0*/  SHFL.UP PT, R6, R4, 0x1, RZ ;  /* 0x0420000004067989 */ /* 0x00006200000e00ff */
[----:B------:R-:W-:-:S02]  /*9de0*/  FSEL R40, R40, R47, !P5 ;  /* 0x0000002f28287208 */ /* 0x000fc40006800000 */
[----:B------:R-:W-:Y:S02]  /*9df0*/  ISETP.NE.AND.EX P3, PT, R21, RZ, PT, P3 ;  /* 0x000000ff1500720c */ /* 0x000fe40003f65330 */
[----:B------:R-:W-:Y:S02]  /*9e00*/  FSEL R41, R41, R49, !P5 ;  /* 0x0000003129297208 */ /* 0x000fe40006800000 */
[----:B------:R-:W-:Y:S02]  /*9e10*/  SEL R47, R33, R54, !P5 ;  /* 0x00000036212f7207 */ /* 0x000fe40006800000 */
[----:B------:R-:W-:Y:S02]  /*9e20*/  SEL R42, R3, R50, !P5 ;  /* 0x00000032032a7207 */ /* 0x000fe40006800000 */
[----:B0-----:R-:W-:Y:S02]  /*9e30*/  IADD3 R4, P5, PT, R20, R33, RZ ;  /* 0x0000002114047210 */ /* 0x001fe40007fbe0ff */
[----:B------:R-:W-:-:S02]  /*9e40*/  FSEL R32, R24, R16, !P3 ;  /* 0x0000001018207208 */ /* 0x000fc40005800000 */
[----:B------:R-:W-:Y:S02]  /*9e50*/  FSEL R33, R25, R17, !P3 ;  /* 0x0000001119217208 */ /* 0x000fe40005800000 */
[----:B------:R-:W-:Y:S02]  /*9e60*/  FSEL R30, R22, R18, !P3 ;  /* 0x00000012161e7208 */ /* 0x000fe40005800000 */
[----:B------:R-:W-:Y:S01]  /*9e70*/  FSEL R31, R23, R19, !P3 ;  /* 0x00000013171f7208 */ /* 0x000fe20005800000 */
[----:B------:R-:W0:Y:S01]  /*9e80*/  SHFL.UP PT, R5, R5, 0x1, RZ ;  /* 0x0420000005057989 */ /* 0x000e2200000e00ff */
[----:B------:R-:W-:Y:S02]  /*9e90*/  IMAD.X R3, R21, 0x1, R3, P5 ;  /* 0x0000000115037824 */ /* 0x000fe400028e0603 */
[----:B--2---:R-:W-:Y:S02]  /*9ea0*/  IMAD.MOV.U32 R16, RZ, RZ, R27 ;  /* 0x000000ffff107224 */ /* 0x004fe400078e001b */
[----:B------:R-:W-:-:S02]  /*9eb0*/  IMAD.MOV.U32 R17, RZ, RZ, R46 ;  /* 0x000000ffff117224 */ /* 0x000fc400078e002e */
[----:B---3--:R-:W-:Y:S02]  /*9ec0*/  IMAD.MOV.U32 R18, RZ, RZ, R29 ;  /* 0x000000ffff127224 */ /* 0x008fe400078e001d */
[----:B----4-:R-:W-:Y:S02]  /*9ed0*/  IMAD.MOV.U32 R19, RZ, RZ, R48 ;  /* 0x000000ffff137224 */ /* 0x010fe400078e0030 */
[----:B------:R-:W-:Y:S02]  /*9ee0*/  IMAD.MOV.U32 R20, RZ, RZ, R32 ;  /* 0x000000ffff147224 */ /* 0x000fe400078e0020 */
[----:B------:R-:W-:Y:S02]  /*9ef0*/  IMAD.MOV.U32 R21, RZ, RZ, R33 ;  /* 0x000000ffff157224 */ /* 0x000fe400078e0021 */
[----:B------:R-:W-:Y:S02]  /*9f00*/  IMAD.MOV.U32 R22, RZ, RZ, R30 ;  /* 0x000000ffff167224 */ /* 0x000fe400078e001e */
[----:B------:R-:W-:Y:S01]  /*9f10*/  IMAD.MOV.U32 R23, RZ, RZ, R31 ;  /* 0x000000ffff177224 */ /* 0x000fe200078e001f */
[----:B-1----:R-:W-:Y:S06]  /*9f20*/  @!P6 BRA `(.L_x_733) ;  /* 0x000000000054e947 */ /* 0x002fec0003800000 */
[----:B------:R-:W-:Y:S01]  /*9f30*/  IMAD.MOV.U32 R27, RZ, RZ, R43 ;  /* 0x000000ffff1b7224 */ /* 0x000fe200078e002b */
[----:B------:R-:W-:Y:S01]  /*9f40*/  ISETP.NE.AND P5, PT, R52, RZ, PT ;  /* 0x000000ff3400720c */ /* 0x000fe20003fa5270 */
[----:B------:R-:W-:Y:S01]  /*9f50*/  IMAD.MOV.U32 R20, RZ, RZ, R40 ;  /* 0x000000ffff147224 */ /* 0x000fe200078e0028 */
[C---:B------:R-:W-:Y:S01]  /*9f60*/  ISETP.NE.U32.AND P3, PT, R6.reuse, RZ, PT ;  /* 0x000000ff0600720c */ /* 0x040fe20003f65070 */
[----:B------:R-:W-:Y:S01]  /*9f70*/  IMAD.MOV.U32 R21, RZ, RZ, R41 ;  /* 0x000000ffff157224 */ /* 0x000fe200078e0029 */
[----:B------:R-:W-:Y:S01]  /*9f80*/  SEL R6, R6, RZ, P5 ;  /* 0x000000ff06067207 */ /* 0x000fe20002800000 */
[----:B------:R-:W-:Y:S01]  /*9f90*/  DADD R2, R16, R26 ;  /* 0x0000000010027229 */ /* 0x000fe2000000001a */
[C---:B0-----:R-:W-:Y:S02]  /*9fa0*/  ISETP.NE.AND.EX P3, PT, R5.reuse, RZ, PT, P3 ;  /* 0x000000ff0500720c */ /* 0x041fe40003f65330 */
[----:B------:R-:W-:Y:S01]  /*9fb0*/  IADD3 R6, P4, PT, R6, R47, RZ ;  /* 0x0000002f06067210 */ /* 0x000fe20007f9e0ff */
[----:B------:R-:W-:Y:S01]  /*9fc0*/  DADD R20, R18, R20 ;  /* 0x0000000012147229 */ /* 0x000fe20000000014 */
[----:B------:R-:W-:-:S05]  /*9fd0*/  SEL R5, R5, RZ, P5 ;  /* 0x000000ff05057207 */ /* 0x000fca0002800000 */
[----:B------:R-:W-:Y:S01]  /*9fe0*/  @P5 FSEL R26, R2, R16, !P3 ;  /* 0x00000010021a5208 */ /* 0x000fe20005800000 */
[----:B------:R-:W-:Y:S01]  /*9ff0*/  IMAD.X R5, R5, 0x1, R42, P4 ;  /* 0x0000000105057824 */ /* 0x000fe200020e062a */
[----:B------:R-:W-:Y:S02]  /*a000*/  @P5 FSEL R43, R3, R17, !P3 ;  /* 0x00000011032b5208 */ /* 0x000fe40005800000 */
[----:B------:R-:W-:Y:S01]  /*a010*/  @P5 FSEL R40, R20, R18, !P3 ;  /* 0x0000001214285208 */ /* 0x000fe20005800000 */
[----:B------:R-:W-:Y:S01]  /*a020*/  IMAD.MOV.U32 R16, RZ, RZ, R26 ;  /* 0x000000ffff107224 */ /* 0x000fe200078e001a */
[----:B------:R-:W-:Y:S01]  /*a030*/  @P5 FSEL R41, R21, R19, !P3 ;  /* 0x0000001315295208 */ /* 0x000fe20005800000 */
[----:B------:R-:W-:Y:S02]  /*a040*/  IMAD.MOV.U32 R17, RZ, RZ, R43 ;  /* 0x000000ffff117224 */ /* 0x000fe400078e002b */
[----:B------:R-:W-:Y:S02]  /*a050*/  IMAD.MOV.U32 R18, RZ, RZ, R40 ;  /* 0x000000ffff127224 */ /* 0x000fe400078e0028 */
[----:B------:R-:W-:Y:S01]  /*a060*/  IMAD.MOV.U32 R19, RZ, RZ, R41 ;  /* 0x000000ffff137224 */ /* 0x000fe200078e0029 */
[----:B------:R-:W-:Y:S06]  /*a070*/  BRA `(.L_x_734) ;  /* 0x0000002000247947 */ /* 0x000fec0003800000 */
.L_x_733:
[----:B------:R-:W1:Y:S01]  /*a080*/  LDC.64 R24, c[0x0][0x3a8] ;  /* 0x0000ea00ff187b82 */ /* 0x000e620000000a00 */
[----:B------:R-:W-:Y:S01]  /*a090*/  BSSY.RECONVERGENT B0, `(.L_x_735) ;  /* 0x0000012000007945 */ /* 0x000fe20003800200 */
[----:B-1----:R-:W-:-:S03]  /*a0a0*/  IMAD.WIDE.U32 R40, R0, 0x4, R24 ;  /* 0x0000000400287825 */ /* 0x002fc600078e0018 */
[----:B------:R-:W-:Y:S05]  /*a0b0*/  @P4 BRA `(.L_x_736) ;  /* 0x00000000003c4947 */ /* 0x000fea0003800000 */
[----:B------:R-:W1:Y:S01]  /*a0c0*/  LDC.64 R24, c[0x0][0x3b0] ;  /* 0x0000ec00ff187b82 */ /* 0x000e620000000a00 */
[----:B------:R-:W-:Y:S01]  /*a0d0*/  CS2R R26, SRZ ;  /* 0x00000000001a7805 */ /* 0x000fe2000001ff00 */
[----:B------:R-:W-:Y:S01]  /*a0e0*/  IMAD.MOV.U32 R29, RZ, RZ, 0x64 ;  /* 0x00000064ff1d7424 */ /* 0x000fe200078e00ff */
[----:B------:R-:W-:Y:S04]  /*a0f0*/  STS.64 [UR4+0x198], RZ ;  /* 0x000198ffff007988 */ /* 0x000fe80008000a04 */
[----:B------:R2:W-:Y:S01]  /*a100*/  STS.128 [UR4+0x1a0], R20 ;  /* 0x0001a014ff007988 */ /* 0x0005e20008000c04 */
[----:B-1----:R-:W-:-:S04]  /*a110*/  IMAD.WIDE.U32 R42, R0, 0x20, R24 ;  /* 0x00000020002a7825 */ /* 0x002fc800078e0018 */
[----:B------:R-:W-:Y:S02]  /*a120*/  IMAD.MOV.U32 R24, RZ, RZ, R4 ;  /* 0x000000ffff187224 */ /* 0x000fe400078e0004 */
[----:B------:R-:W-:-:S05]  /*a130*/  IMAD.MOV.U32 R25, RZ, RZ, R3 ;  /* 0x000000ffff197224 */ /* 0x000fca00078e0003 */
[----:B------:R2:W-:Y:S04]  /*a140*/  STS.64 [UR4+0x190], R24 ;  /* 0x00019018ff007988 */ /* 0x0005e80008000a04 */
[----:B------:R2:W-:Y:S04]  /*a150*/  ST.E.128.STRONG.GPU desc[UR8][R42.64+0x400], R24 ;  /* 0x000400182a007985 */ /* 0x0005e8000c10fd08 */
[----:B------:R2:W-:Y:S01]  /*a160*/  ST.E.128.STRONG.GPU desc[UR8][R42.64+0x410], R20 ;  /* 0x000410142a007985 */ /* 0x0005e2000c10fd08 */
[----:B------:R-:W-:Y:S06]  /*a170*/  MEMBAR.ALL.GPU ;  /* 0x0000000000007992 */ /* 0x000fec000000a000 */
[----:B------:R-:W-:-:S00]  /*a180*/  ERRBAR ;  /* 0x00000000000079ab */ /* 0x000fc00000000000 */
[----:B------:R-:W-:Y:S06]  /*a190*/  CGAERRBAR ;  /* 0x00000000000075ab */ /* 0x000fec0000000000 */
[----:B------:R2:W-:Y:S02]  /*a1a0*/  ST.E.STRONG.GPU desc[UR8][R40.64+0x80], R29 ;  /* 0x0000801d28007985 */ /* 0x0005e4000c10f908 */
.L_x_736:
[----:B------:R-:W-:Y:S05]  /*a1b0*/  BSYNC.RECONVERGENT B0 ;  /* 0x0000000000007941 */ /* 0x000fea0003800200 */
.L_x_735:
[----:B------:R-:W1:Y:S01]  /*a1c0*/  LDCU UR5, c[0x0][0x370] ;  /* 0x00006e00ff0577ac */ /* 0x000e620008000800 */
[----:B--2---:R-:W-:-:S05]  /*a1d0*/  LOP3.LUT R21, RZ, R2, RZ, 0x33, !PT ;  /* 0x00000002ff157212 */ /* 0x004fca00078e33ff */
[----:B------:R-:W-:Y:S01]  /*a1e0*/  IMAD.IADD R2, R21, 0x1, R0 ;  /* 0x0000000115027824 */ /* 0x000fe200078e0200 */
[----:B-1----:R-:W-:-:S09]  /*a1f0*/  UISETP.GT.U32.AND UP0, UPT, UR5, 0x1f3, UPT ;  /* 0x000001f30500788c */ /* 0x002fd2000bf04070 */
[----:B------:R-:W-:Y:S05]  /*a200*/  BRA.U UP0, `(.L_x_737) ;  /* 0x0000000100087547 */ /* 0x000fea000b800000 */
[----:B------:R1:W-:Y:S06]  /*a210*/  MEMBAR.SC.CTA ;  /* 0x0000000000007992 */ /* 0x0003ec0000000000 */
[----:B-1----:R-:W-:Y:S05]  /*a220*/  BRA `(.L_x_738) ;  /* 0x0000000000087947 */ /* 0x002fea0003800000 */
.L_x_737:
[----:B------:R-:W-:Y:S05]  /*a230*/  NANOSLEEP 0x1c2 ;  /* 0x000001c20000795d */ /* 0x000fea0003800000 */
[----:B------:R-:W-:Y:S01]  /*a240*/  NOP ;  /* 0x0000000000007918 */ /* 0x000fe20000000000 */
.L_x_738:
[----:B------:R-:W-:-:S07]  /*a250*/  IMAD.WIDE R40, R21, 0x4, R40 ;  /* 0x0000000415287825 */ /* 0x000fce00078e0228 */
.L_x_740:
        /* <DEDUP_REMOVED lines=10> */
.L_x_1007:
[----:B------:R-:W-:Y:S05]  /*a300*/  @P3 BRA `(.L_x_740) ;  /* 0xfffffffc00d43947 */ /* 0x000fea000383ffff */
[----:B------:R-:W-:Y:S01]  /*a310*/  ISETP.NE.AND P3, PT, R42, 0x65, PT ;  /* 0x000000652a00780c */ /* 0x000fe20003f65270 */
[----:B------:R-:W-:-:S12]  /*a320*/  BSSY.RECONVERGENT B0, `(.L_x_741) ;  /* 0x0000029000007945 */ /* 0x000fd80003800200 */
[----:B------:R-:W-:Y:S05]  /*a330*/  @!P3 BRA `(.L_x_742) ;  /* 0x000000000054b947 */ /* 0x000fea0003800000 */
[----:B------:R-:W-:-:S13]  /*a340*/  ISETP.NE.AND P4, PT, R42, 0x64, PT ;  /* 0x000000642a00780c */ /* 0x000fda0003f85270 */
[----:B------:R-:W-:Y:S05]  /*a350*/  @P4 BRA `(.L_x_743) ;  /* 0x0000000000944947 */ /* 0x000fea0003800000 */
[----:B------:R-:W1:Y:S02]  /*a360*/  LDC.64 R40, c[0x0][0x3b0] ;  /* 0x0000ec00ff287b82 */ /* 0x000e640000000a00 */
[----:B-1----:R-:W-:-:S05]  /*a370*/  IMAD.WIDE R40, R2, 0x20, R40 ;  /* 0x0000002002287825 */ /* 0x002fca00078e0228 */
        /* <DEDUP_REMOVED lines=10> */
[----:B------:R-:W-:Y:S01]  /*a420*/  PRMT R48, R47, 0x3340, R48 ;  /* 0x000033402f307816 */ /* 0x000fe20000000030 */
[----:B------:R-:W-:Y:S01]  /*a430*/  IMAD.MOV.U32 R47, RZ, RZ, R25 ;  /* 0x000000ffff2f7224 */ /* 0x000fe200078e0019 */
[----:B------:R-:W-:Y:S01]  /*a440*/  PRMT R49, R46, 0x3340, R49 ;  /* 0x000033402e317816 */ /* 0x000fe20000000031 */
[----:B------:R-:W-:Y:S01]  /*a450*/  IMAD.MOV.U32 R46, RZ, RZ, R24 ;  /* 0x000000ffff2e7224 */ /* 0x000fe200078e0018 */
[----:B------:R-:W-:-:S02]  /*a460*/  PRMT R48, R29, 0x5410, R48 ;  /* 0x000054101d307816 */ /* 0x000fc40000000030 */
[----:B------:R-:W-:Y:S01]  /*a470*/  PRMT R49, R26, 0x5410, R49 ;  /* 0x000054101a317816 */ /* 0x000fe20000000031 */
[----:B-1----:R-:W-:Y:S06]  /*a480*/  BRA `(.L_x_743) ;  /* 0x0000000000487947 */ /* 0x002fec0003800000 */
.L_x_742:
        /* <DEDUP_REMOVED lines=17> */
[----:B-1----:R-:W-:-:S07]  /*a5a0*/  PRMT R49, R26, 0x5410, R49 ;  /* 0x000054101a317816 */ /* 0x002fce0000000031 */
.L_x_743:
[----:B------:R-:W-:Y:S05]  /*a5b0*/  BSYNC.RECONVERGENT B0 ;  /* 0x0000000000007941 */ /* 0x000fea0003800200 */
.L_x_741:
[----:B------:R-:W-:-:S03]  /*a5c0*/  UMOV UR5, 0xffffffff ;  /* 0xffffffff00057882 */ /* 0x000fc60000000000 */
[----:B------:R-:W-:Y:S05]  /*a5d0*/  BRA.DIV UR5, `(.L_x_744) ;  /* 0x00000052055c7947 */ /* 0x000fea000b800000 */
[----:B------:R-:W1:Y:S01]  /*a5e0*/  S2R R25, SR_GEMASK ;  /* 0x0000000000197919 */ /* 0x000e620000003c00 */
[----:B------:R-:W-:-:S04]  /*a5f0*/  VOTE.ANY R62, PT, !P3 ;  /* 0x00000000003e7806 */ /* 0x000fc800058e0100 */
[----:B-1----:R-:W-:-:S05]  /*a600*/  LOP3.LUT R62, R62, 0x80000000, R25, 0xec, !PT ;  /* 0x800000003e3e7812 */ /* 0x002fca00078eec19 */
[----:B------:R-:W-:-:S05]  /*a610*/  VIADD R25, R62, 0xffffffff ;  /* 0xffffffff3e197836 */ /* 0x000fca0000000000 */
[----:B------:R-:W-:-:S04]  /*a620*/  LOP3.LUT R25, R62, R25, RZ, 0xc, !PT ;  /* 0x000000193e197212 */ /* 0x000fc800078e0cff */
[----:B------:R-:W1:Y:S02]  /*a630*/  POPC R63, R25 ;  /* 0x00000019003f7309 */ /* 0x000e640000000000 */
[----:B-1----:R1:W2:Y:S04]  /*a640*/  SHFL.DOWN PT, R27, R46, 0x1, R63 ;  /* 0x082000002e1b7989 */ /* 0x0022a800000e003f */
[----:B------:R1:W3:Y:S02]  /*a650*/  SHFL.DOWN PT, R24, R47, 0x1, R63 ;  /* 0x082000002f187989 */ /* 0x0002e400000e003f */
.L_x_1012:
[----:B------:R-:W-:-:S03]  /*a660*/  UMOV UR5, 0xffffffff ;  /* 0xffffffff00057882 */ /* 0x000fc60000000000 */
[----:B------:R-:W-:Y:S05]  /*a670*/  BRA.DIV UR5, `(.L_x_745) ;  /* 0x0000005205987947 */ /* 0x000fea000b800000 */
.L_x_1015:
[----:B------:R-:W-:-:S03]  /*a680*/  UMOV UR5, 0xffffffff ;  /* 0xffffffff00057882 */ /* 0x000fc60000000000 */
[----:B------:R-:W-:Y:S05]  /*a690*/  BRA.DIV UR5, `(.L_x_746) ;  /* 0x0000005205b47947 */ /* 0x000fea000b800000 */
.L_x_1018:
[----:B------:R-:W-:-:S03]  /*a6a0*/  UMOV UR5, 0xffffffff ;  /* 0xffffffff00057882 */ /* 0x000fc60000000000 */
[----:B------:R-:W-:Y:S05]  /*a6b0*/  BRA.DIV UR5, `(.L_x_747) ;  /* 0x0000005205d07947 */ /* 0x000fea000b800000 */
[----:B-----5:R4:W0:Y:S04]  /*a6c0*/  SHFL.DOWN PT, R26, R20, 0x1, R63 ;  /* 0x08200000141a7989 */ /* 0x02082800000e003f */
[----:B------:R4:W0:Y:S04]  /*a6d0*/  SHFL.DOWN PT, R25, R21, 0x1, R63 ;  /* 0x0820000015197989 */ /* 0x00082800000e003f */
[----:B------:R4:W0:Y:S04]  /*a6e0*/  SHFL.DOWN PT, R29, R22, 0x1, R63 ;  /* 0x08200000161d7989 */ /* 0x00082800000e003f */
[----:B------:R4:W0:Y:S02]  /*a6f0*/  SHFL.DOWN PT, R64, R23, 0x1, R63 ;  /* 0x0820000017407989 */ /* 0x00082400000e003f */
.L_x_1024:
[----:B------:R-:W-:Y:S01]  /*a700*/  ISETP.GE.AND P3, PT, R52, R63, PT ;  /* 0x0000003f3400720c */ /* 0x000fe20003f66270 */
[----:B------:R-:W-:-:S12]  /*a710*/  BSSY.RECONVERGENT B0, `(.L_x_748) ;  /* 0x000000b000007945 */ /* 0x000fd80003800200 */
[----:B------:R-:W-:Y:S05]  /*a720*/  @P3 BRA `(.L_x_749) ;  /* 0x0000000000243947 */ /* 0x000fea0003800000 */
[----:B------:R-:W-:Y:S02]  /*a730*/  ISETP.NE.U32.AND P3, PT, R46, RZ, PT ;  /* 0x000000ff2e00720c */ /* 0x000fe40003f65070 */
[----:B-12---:R-:W-:Y:S02]  /*a740*/  IADD3 R46, P4, PT, R27, R46, RZ ;  /* 0x0000002e1b2e7210 */ /* 0x006fe40007f9e0ff */
[----:B------:R-:W-:-:S03]  /*a750*/  ISETP.NE.AND.EX P3, PT, R47, RZ, PT, P3 ;  /* 0x000000ff2f00720c */ /* 0x000fc60003f65330 */
[----:B---3--:R-:W-:-:S10]  /*a760*/  IMAD.X R47, R24, 0x1, R47, P4 ;  /* 0x00000001182f7824 */ /* 0x008fd400020e062f */
[----:B0-----:R-:W-:-:S06]  /*a770*/  @!P3 IMAD.MOV.U32 R24, RZ, RZ, R26 ;  /* 0x000000ffff18b224 */ /* 0x001fcc00078e001a */
[----:B----4-:R-:W-:Y:S01]  /*a780*/  @!P3 DADD R20, R20, R24 ;  /* 0x000000001414b229 */ /* 0x010fe20000000018 */
[----:B------:R-:W-:Y:S02]  /*a790*/  @!P3 IMAD.MOV.U32 R24, RZ, RZ, R29 ;  /* 0x000000ffff18b224 */ /* 0x000fe400078e001d */
[----:B------:R-:W-:-:S06]  /*a7a0*/  @!P3 IMAD.MOV.U32 R25, RZ, RZ, R64 ;  /* 0x000000ffff19b224 */ /* 0x000fcc00078e0040 */
[----:B------:R-:W-:-:S11]  /*a7b0*/  @!P3 DADD R22, R22, R24 ;  /* 0x000000001616b229 */ /* 0x000fd60000000018 */
.L_x_749:
[----:B------:R-:W-:Y:S05]  /*a7c0*/  BSYNC.RECONVERGENT B0 ;  /* 0x0000000000007941 */ /* 0x000fea0003800200 */
.L_x_748:
[----:B------:R-:W-:-:S03]  /*a7d0*/  UMOV UR5, 0xffffffff ;  /* 0xffffffff00057882 */ /* 0x000fc60000000000 */
[----:B------:R-:W-:Y:S05]  /*a7e0*/  BRA.DIV UR5, `(.L_x_750) ;  /* 0x0000005205ec7947 */ /* 0x000fea000b800000 */
[----:B0-----:R0:W0:Y:S04]  /*a7f0*/  SHFL.DOWN PT, R25, R46, 0x2, R63 ;  /* 0x084000002e197989 */ /* 0x00102800000e003f */
[----:B---3--:R3:W0:Y:S02]  /*a800*/  SHFL.DOWN PT, R24, R47, 0x2, R63 ;  /* 0x084000002f187989 */ /* 0x00862400000e003f */
.L_x_1028:
[----:B------:R-:W-:-:S03]  /*a810*/  UMOV UR5, 0xffffffff ;  /* 0xffffffff00057882 */ /* 0x000fc60000000000 */
[----:B------:R-:W-:Y:S05]  /*a820*/  BRA.DIV UR5, `(.L_x_751) ;  /* 0x0000005605207947 */ /* 0x000fea000b800000 */
.L_x_1031:
[----:B------:R-:W-:-:S03]  /*a830*/  UMOV UR5, 0xffffffff ;  /* 0xffffffff00057882 */ /* 0x000fc60000000000 */
[----:B------:R-:W-:Y:S05]  /*a840*/  BRA.DIV UR5, `(.L_x_752) ;  /* 0x00000056053c7947 */ /* 0x000fea000b800000 */
.L_x_1034:
[----:B------:R-:W-:-:S03]  /*a850*/  UMOV UR5, 0xffffffff ;  /* 0xffffffff00057882 */ /* 0x000fc60000000000 */
[----:B------:R-:W-:Y:S05]  /*a860*/  BRA.DIV UR5, `(.L_x_753) ;  /* 0x0000005605587947 */ /* 0x000fea000b800000 */
[----:B------:R0:W0:Y:S04]  /*a870*/  SHFL.DOWN PT, R26, R20, 0x2, R63 ;  /* 0x08400000141a7989 */ /* 0x00002800000e003f */
[----:B--2---:R2:W0:Y:S04]  /*a880*/  SHFL.DOWN PT, R27, R21, 0x2, R63 ;  /* 0x08400000151b7989 */ /* 0x00442800000e003f */
[----:B------:R2:W0:Y:S04]  /*a890*/  SHFL.DOWN PT, R40, R22, 0x2, R63 ;  /* 0x0840000016287989 */ /* 0x00042800000e003f */
[----:B------:R2:W0:Y:S02]  /*a8a0*/  SHFL.DOWN PT, R64, R23, 0x2, R63 ;  /* 0x0840000017407989 */ /* 0x00042400000e003f */
.L_x_1040:
[----:B------:R-:W-:Y:S01]  /*a8b0*/  VIADD R29, R52, 0x2 ;  /* 0x00000002341d7836 */ /* 0x000fe20000000000 */
[----:B------:R-:W-:Y:S04]  /*a8c0*/  BSSY.RECONVERGENT B0, `(.L_x_754) ;  /* 0x000000d000007945 */ /* 0x000fe80003800200 */
[----:B------:R-:W-:-:S13]  /*a8d0*/  ISETP.GT.AND P3, PT, R29, R63, PT ;  /* 0x0000003f1d00720c */ /* 0x000fda0003f64270 */
[----:B------:R-:W-:Y:S05]  /*a8e0*/  @P3 BRA `(.L_x_755) ;  /* 0x0000000000283947 */ /* 0x000fea0003800000 */
[----:B------:R-:W-:Y:S02]  /*a8f0*/  ISETP.NE.U32.AND P3, PT, R46, RZ, PT ;  /* 0x000000ff2e00720c */ /* 0x000fe40003f65070 */
[----:B01----:R-:W-:Y:S02]  /*a900*/  IADD3 R46, P4, PT, R25, R46, RZ ;  /* 0x0000002e192e7210 */ /* 0x003fe40007f9e0ff */
[----:B------:R-:W-:-:S03]  /*a910*/  ISETP.NE.AND.EX P3, PT, R47, RZ, PT, P3 ;  /* 0x000000ff2f00720c */ /* 0x000fc60003f65330 */
[----:B---3--:R-:W-:-:S10]  /*a920*/  IMAD.X R47, R24, 0x1, R47, P4 ;  /* 0x00000001182f7824 */ /* 0x008fd400020e062f */
[----:B------:R-:W-:Y:S02]  /*a930*/  @!P3 IMAD.MOV.U32 R24, RZ, RZ, R26 ;  /* 0x000000ffff18b224 */ /* 0x000fe400078e001a */
[----:B------:R-:W-:-:S06]  /*a940*/  @!P3 IMAD.MOV.U32 R25, RZ, RZ, R27 ;  /* 0x000000ffff19b224 */ /* 0x000fcc00078e001b */
[----:B--2-4-:R-:W-:Y:S01]  /*a950*/  @!P3 DADD R20, R20, R24 ;  /* 0x000000001414b229 */ /* 0x014fe20000000018 */
[----:B------:R-:W-:Y:S02]  /*a960*/  @!P3 IMAD.MOV.U32 R24, RZ, RZ, R40 ;  /* 0x000000ffff18b224 */ /* 0x000fe400078e0028 */
[----:B------:R-:W-:-:S06]  /*a970*/  @!P3 IMAD.MOV.U32 R25, RZ, RZ, R64 ;  /* 0x000000ffff19b224 */ /* 0x000fcc00078e0040 */
[----:B------:R-:W-:-:S11]  /*a980*/  @!P3 DADD R22, R22, R24 ;  /* 0x000000001616b229 */ /* 0x000fd60000000018 */
.L_x_755:
[----:B------:R-:W-:Y:S05]  /*a990*/  BSYNC.RECONVERGENT B0 ;  /* 0x0000000000007941 */ /* 0x000fea0003800200 */
.L_x_754:
[----:B------:R-:W-:-:S03]  /*a9a0*/  UMOV UR5, 0xffffffff ;  /* 0xffffffff00057882 */ /* 0x000fc60000000000 */
[----:B------:R-:W-:Y:S05]  /*a9b0*/  BRA.DIV UR5, `(.L_x_756) ;  /* 0x00000056056c7947 */ /* 0x000fea000b800000 */
[----:B0-----:R0:W0:Y:S04]  /*a9c0*/  SHFL.DOWN PT, R25, R46, 0x4, R63 ;  /* 0x088000002e197989 */ /* 0x00102800000e003f */
[----:B------:R0:W0:Y:S02]  /*a9d0*/  SHFL.DOWN PT, R24, R47, 0x4, R63 ;  /* 0x088000002f187989 */ /* 0x00002400000e003f */
.L_x_1044:
[----:B------:R-:W-:-:S03]  /*a9e0*/  UMOV UR5, 0xffffffff ;  /* 0xffffffff00057882 */ /* 0x000fc60000000000 */
[----:B------:R-:W-:Y:S05]  /*a9f0*/  BRA.DIV UR5, `(.L_x_757) ;  /* 0x0000005605a07947 */ /* 0x000fea000b800000 */
.L_x_1047:
[----:B------:R-:W-:-:S03]  /*aa00*/  UMOV UR5, 0xffffffff ;  /* 0xffffffff00057882 */ /* 0x000fc60000000000 */
[----:B------:R-:W-:Y:S05]  /*aa10*/  BRA.DIV UR5, `(.L_x_758) ;  /* 0x0000005605bc7947 */ /* 0x000fea000b800000 */
.L_x_1050:
[----:B------:R-:W-:-:S03]  /*aa20*/  UMOV UR5, 0xffffffff ;  /* 0xffffffff00057882 */ /* 0x000fc60000000000 */
[----:B------:R-:W-:Y:S05]  /*aa30*/  BRA.DIV UR5, `(.L_x_759) ;  /* 0x0000005605d87947 */ /* 0x000fea000b800000 */
[----:B------:R0:W0:Y:S04]  /*aa40*/  SHFL.DOWN PT, R26, R20, 0x4, R63 ;  /* 0x08800000141a7989 */ /* 0x00002800000e003f */
[----:B------:R0:W0:Y:S04]  /*aa50*/  SHFL.DOWN PT, R27, R21, 0x4, R63 ;  /* 0x08800000151b7989 */ /* 0x00002800000e003f */
[----:B------:R0:W0:Y:S04]  /*aa60*/  SHFL.DOWN PT, R40, R22, 0x4, R63 ;  /* 0x0880000016287989 */ /* 0x00002800000e003f */
[----:B------:R0:W0:Y:S02]  /*aa70*/  SHFL.DOWN PT, R64, R23, 0x4, R63 ;  /* 0x0880000017407989 */ /* 0x00002400000e003f */
.L_x_1056:
        /* <DEDUP_REMOVED lines=14> */
.L_x_761:
[----:B------:R-:W-:Y:S05]  /*ab60*/  BSYNC.RECONVERGENT B0 ;  /* 0x0000000000007941 */ /* 0x000fea0003800200 */
.L_x_760:
[----:B------:R-:W-:-:S03]  /*ab70*/  UMOV UR5, 0xffffffff ;  /* 0xffffffff00057882 */ /* 0x000fc60000000000 */
[----:B------:R-:W-:Y:S05]  /*ab80*/  BRA.DIV UR5, `(.L_x_762) ;  /* 0x0000005605ec7947 */ /* 0x000fea000b800000 */
[----:B0-----:R0:W0:Y:S04]  /*ab90*/  SHFL.DOWN PT, R25, R46, 0x8, R63 ;  /* 0x090000002e197989 */ /* 0x00102800000e003f */
[----:B------:R0:W0:Y:S02]  /*aba0*/  SHFL.DOWN PT, R24, R47, 0x8, R63 ;  /* 0x090000002f187989 */ /* 0x00002400000e003f */
.L_x_1060:
[----:B------:R-:W-:-:S03]  /*abb0*/  UMOV UR5, 0xffffffff ;  /* 0xffffffff00057882 */ /* 0x000fc60000000000 */
[----:B------:R-:W-:Y:S05]  /*abc0*/  BRA.DIV UR5, `(.L_x_763) ;  /* 0x0000005a05207947 */ /* 0x000fea000b800000 */
.L_x_1063:
[----:B------:R-:W-:-:S03]  /*abd0*/  UMOV UR5, 0xffffffff ;  /* 0xffffffff00057882 */ /* 0x000fc60000000000 */
[----:B------:R-:W-:Y:S05]  /*abe0*/  BRA.DIV UR5, `(.L_x_764) ;  /* 0x0000005a053c7947 */ /* 0x000fea000b800000 */
.L_x_1066:
[----:B------:R-:W-:-:S03]  /*abf0*/  UMOV UR5, 0xffffffff ;  /* 0xffffffff00057882 */ /* 0x000fc60000000000 */
[----:B------:R-:W-:Y:S05]  /*ac00*/  BRA.DIV UR5, `(.L_x_765) ;  /* 0x0000005a05587947 */ /* 0x000fea000b800000 */
[----:B------:R0:W0:Y:S04]  /*ac10*/  SHFL.DOWN PT, R26, R20, 0x8, R63 ;  /* 0x09000000141a7989 */ /* 0x00002800000e003f */
[----:B------:R0:W0:Y:S04]  /*ac20*/  SHFL.DOWN PT, R27, R21, 0x8, R63 ;  /* 0x09000000151b7989 */ /* 0x00002800000e003f */
[----:B------:R0:W0:Y:S04]  /*ac30*/  SHFL.DOWN PT, R40, R22, 0x8, R63 ;  /* 0x0900000016287989 */ /* 0x00002800000e003f */
[----:B------:R0:W0:Y:S02]  /*ac40*/  SHFL.DOWN PT, R64, R23, 0x8, R63 ;  /* 0x0900000017407989 */ /* 0x00002400000e003f */
.L_x_1072:
        /* <DEDUP_REMOVED lines=14> */
.L_x_767:
[----:B------:R-:W-:Y:S05]  /*ad30*/  BSYNC.RECONVERGENT B0 ;  /* 0x0000000000007941 */ /* 0x000fea0003800200 */
.L_x_766:
[----:B------:R-:W-:-:S03]  /*ad40*/  UMOV UR5, 0xffffffff ;  /* 0xffffffff00057882 */ /* 0x000fc60000000000 */
[----:B------:R-:W-:Y:S05]  /*ad50*/  BRA.DIV UR5, `(.L_x_768) ;  /* 0x0000005a056c7947 */ /* 0x000fea000b800000 */
[----:B0-----:R0:W0:Y:S04]  /*ad60*/  SHFL.DOWN PT, R25, R46, 0x10, R63 ;  /* 0x0a0000002e197989 */ /* 0x00102800000e003f */
[----:B------:R0:W0:Y:S02]  /*ad70*/  SHFL.DOWN PT, R24, R47, 0x10, R63 ;  /* 0x0a0000002f187989 */ /* 0x00002400000e003f */
.L_x_1076:
[----:B------:R-:W-:-:S03]  /*ad80*/  UMOV UR5, 0xffffffff ;  /* 0xffffffff00057882 */ /* 0x000fc60000000000 */
[----:B------:R-:W-:Y:S05]  /*ad90*/  BRA.DIV UR5, `(.L_x_769) ;  /* 0x0000005a05a07947 */ /* 0x000fea000b800000 */
.L_x_1079:
[----:B------:R-:W-:-:S03]  /*ada0*/  UMOV UR5, 0xffffffff ;  /* 0xffffffff00057882 */ /* 0x000fc60000000000 */
[----:B------:R-:W-:Y:S05]  /*adb0*/  BRA.DIV UR5, `(.L_x_770) ;  /* 0x0000005a05bc7947 */ /* 0x000fea000b800000 */
.L_x_1082:
[----:B------:R-:W-:-:S03]  /*adc0*/  UMOV UR5, 0xffffffff ;  /* 0xffffffff00057882 */ /* 0x000fc60000000000 */
[----:B------:R-:W-:Y:S05]  /*add0*/  BRA.DIV UR5, `(.L_x_771) ;  /* 0x0000005a05d87947 */ /* 0x000fea000b800000 */
[----:B------:R0:W0:Y:S04]  /*ade0*/  SHFL.DOWN PT, R26, R20, 0x10, R63 ;  /* 0x0a000000141a7989 */ /* 0x00002800000e003f */
[----:B------:R0:W0:Y:S04]  /*adf0*/  SHFL.DOWN PT, R27, R21, 0x10, R63 ;  /* 0x0a000000151b7989 */ /* 0x00002800000e003f */
[----:B------:R0:W0:Y:S04]  /*ae00*/  SHFL.DOWN PT, R40, R22, 0x10, R63 ;  /* 0x0a00000016287989 */ /* 0x00002800000e003f */
[----:B------:R0:W0:Y:S02]  /*ae10*/  SHFL.DOWN PT, R64, R23, 0x10, R63 ;  /* 0x0a00000017407989 */ /* 0x00002400000e003f */
.L_x_1088:
[----:B------:R-:W-:Y:S01]  /*ae20*/  VIADD R52, R52, 0x10 ;  /* 0x0000001034347836 */ /* 0x000fe20000000000 */
[----:B------:R-:W-:Y:S01]  /*ae30*/  BSSY.RECONVERGENT B0, `(.L_x_772) ;  /* 0x000000e000007945 */ /* 0x000fe20003800200 */
[----:B------:R-:W-:-:S03]  /*ae40*/  ISETP.NE.AND P3, PT, R42, 0x65, PT ;  /* 0x000000652a00780c */ /* 0x000fc60003f65270 */
        /* <DEDUP_REMOVED lines=12> */
.L_x_773:
[----:B------:R-:W-:Y:S05]  /*af10*/  BSYNC.RECONVERGENT B0 ;  /* 0x0000000000007941 */ /* 0x000fea0003800200 */
.L_x_772:
[----:B------:R-:W-:-:S03]  /*af20*/  UMOV UR5, 0xffffffff ;  /* 0xffffffff00057882 */ /* 0x000fc60000000000 */
[----:B------:R-:W-:Y:S05]  /*af30*/  BRA.DIV UR5, `(.L_x_774) ;  /* 0x0000005a05e87947 */ /* 0x000fea000b800000 */
[----:B------:R-:W-:-:S13]  /*af40*/  VOTE.ALL P3, P3 ;  /* 0x0000000000ff7806 */ /* 0x000fda0001860000 */
.L_x_1091:
[----:B------:R-:W-:Y:S05]  /*af50*/  @!P3 BRA `(.L_x_775) ;  /* 0x0000000c0094b947 */ /* 0x000fea0003800000 */
.L_x_812:
[----:B0-----:R-:W0:Y:S01]  /*af60*/  LDC.64 R40, c[0x0][0x3a8] ;  /* 0x0000ea00ff287b82 */ /* 0x001e220000000a00 */
[----:B------:R-:W-:Y:S05]  /*af70*/  YIELD ;  /* 0x0000000000007946 */ /* 0x000fea0003800000 */
[----:B01-34-:R-:W-:-:S07]  /*af80*/  IMAD.WIDE R40, R2, 0x4, R40 ;  /* 0x0000000402287825 */ /* 0x01bfce00078e0228 */
.L_x_777:
        /* <DEDUP_REMOVED lines=10> */
.L_x_1094:
        /* <DEDUP_REMOVED lines=10> */
[C-C-:B--2---:R-:W-:Y:S01]  /*b0d0*/  SHF.R.U64 R59, R42.reuse, 0x8, R43.reuse ;  /* 0x000000082a3b7819 */ /* 0x144fe2000000122b */
[----:B0-----:R-:W-:Y:S01]  /*b0e0*/  IMAD.MOV.U32 R54, RZ, RZ, R40 ;  /* 0x000000ffff367224 */ /* 0x001fe200078e0028 */
[C-C-:B-1-34-:R-:W-:Y:S02]  /*b0f0*/  SHF.R.U64 R63, R42.reuse, 0x10, R43.reuse ;  /* 0x000000102a3f7819 */ /* 0x15afe4000000122b */
[--C-:B------:R-:W-:Y:S02]  /*b100*/  SHF.R.U64 R56, R42, 0x18, R43.reuse ;  /* 0x000000182a387819 */ /* 0x100fe4000000122b */
[----:B------:R-:W-:-:S02]  /*b110*/  SHF.R.U32.HI R61, RZ, 0x8, R43 ;  /* 0x00000008ff3d7819 */ /* 0x000fc4000001162b */
[--C-:B------:R-:W-:Y:S02]  /*b120*/  SHF.R.U32.HI R58, RZ, 0x10, R43.reuse ;  /* 0x00000010ff3a7819 */ /* 0x100fe4000001162b */
[----:B------:R-:W-:Y:S02]  /*b130*/  SHF.R.U32.HI R57, RZ, 0x18, R43 ;  /* 0x00000018ff397819 */ /* 0x000fe4000001162b */
[----:B------:R-:W-:Y:S02]  /*b140*/  PRMT R59, R42, 0x3340, R59 ;  /* 0x000033402a3b7816 */ /* 0x000fe4000000003b */
[----:B------:R-:W-:Y:S02]  /*b150*/  PRMT R43, R43, 0x3340, R61 ;  /* 0x000033402b2b7816 */ /* 0x000fe4000000003d */
[----:B------:R-:W-:Y:S02]  /*b160*/  PRMT R56, R63, 0x3340, R56 ;  /* 0x000033403f387816 */ /* 0x000fe40000000038 */
[----:B------:R-:W-:Y:S01]  /*b170*/  PRMT R42, R58, 0x3340, R57 ;  /* 0x000033403a2a7816 */ /* 0x000fe20000000039 */
[----:B------:R-:W-:Y:S01]  /*b180*/  IMAD.MOV.U32 R57, RZ, RZ, R41 ;  /* 0x000000ffff397224 */ /* 0x000fe200078e0029 */
[----:B------:R-:W-:-:S02]  /*b190*/  PRMT R56, R59, 0x5410, R56 ;  /* 0x000054103b387816 */ /* 0x000fc40000000038 */
[----:B------:R-:W-:Y:S01]  /*b1a0*/  PRMT R55, R43, 0x5410, R42 ;  /* 0x000054102b377816 */ /* 0x000fe2000000002a */
[----:B------:R-:W-:Y:S06]  /*b1b0*/  BRA `(.L_x_780) ;  /* 0x0000000000487947 */ /* 0x000fec0003800000 */
.L_x_779:
        /* <DEDUP_REMOVED lines=17> */
[----:B------:R-:W-:-:S07]  /*b2d0*/  PRMT R55, R43, 0x5410, R42 ;  /* 0x000054102b377816 */ /* 0x000fce000000002a */
.L_x_780:
[----:B------:R-:W-:Y:S05]  /*b2e0*/  BSYNC.RECONVERGENT B0 ;  /* 0x0000000000007941 */ /* 0x000fea0003800200 */
.L_x_778:
[----:B------:R-:W0:Y:S01]  /*b2f0*/  S2R R40, SR_LANEID ;  /* 0x0000000000287919 */ /* 0x000e220000000000 */
[----:B------:R-:W-:Y:S01]  /*b300*/  UMOV UR5, 0xffffffff ;  /* 0xffffffff00057882 */ /* 0x000fe20000000000 */
[----:B------:R-:W0:Y:S02]  /*b310*/  S2R R41, SR_GEMASK ;  /* 0x0000000000297919 */ /* 0x000e240000003c00 */
[----:B------:R-:W-:Y:S05]  /*b320*/  BRA.DIV UR5, `(.L_x_781) ;  /* 0x0000005a05287947 */ /* 0x000fea000b800000 */
[----:B------:R-:W-:-:S04]  /*b330*/  VOTE.ANY R62, PT, !P3 ;  /* 0x00000000003e7806 */ /* 0x000fc800058e0100 */
[----:B0-----:R-:W-:-:S05]  /*b340*/  LOP3.LUT R62, R62, 0x80000000, R41, 0xec, !PT ;  /* 0x800000003e3e7812 */ /* 0x001fca00078eec29 */
[----:B------:R-:W-:-:S05]  /*b350*/  VIADD R41, R62, 0xffffffff ;  /* 0xffffffff3e297836 */ /* 0x000fca0000000000 */
[----:B------:R-:W-:-:S04]  /*b360*/  LOP3.LUT R41, R62, R41, RZ, 0xc, !PT ;  /* 0x000000293e297212 */ /* 0x000fc800078e0cff */
[----:B-1234-:R-:W0:Y:S02]  /*b370*/  POPC R63, R41 ;  /* 0x00000029003f7309 */ /* 0x01ee240000000000 */
[----:B0-----:R0:W1:Y:S04]  /*b380*/  SHFL.DOWN PT, R61, R54, 0x1, R63 ;  /* 0x08200000363d7989 */ /* 0x00106800000e003f */
[----:B------:R0:W2:Y:S02]  /*b390*/  SHFL.DOWN PT, R68, R57, 0x1, R63 ;  /* 0x0820000039447989 */ /* 0x0000a400000e003f */
.L_x_1099:
[----:B------:R-:W-:-:S03]  /*b3a0*/  UMOV UR5, 0xffffffff ;  /* 0xffffffff00057882 */ /* 0x000fc60000000000 */
[----:B------:R-:W-:Y:S05]  /*b3b0*/  BRA.DIV UR5, `(.L_x_782) ;  /* 0x0000005a05647947 */ /* 0x000fea000b800000 */
.L_x_1102:
[----:B------:R-:W-:-:S03]  /*b3c0*/  UMOV UR5, 0xffffffff ;  /* 0xffffffff00057882 */ /* 0x000fc60000000000 */
[----:B------:R-:W-:Y:S05]  /*b3d0*/  BRA.DIV UR5, `(.L_x_783) ;  /* 0x0000005a05807947 */ /* 0x000fea000b800000 */
.L_x_1105:
[----:B------:R-:W-:-:S03]  /*b3e0*/  UMOV UR5, 0xffffffff ;  /* 0xffffffff00057882 */ /* 0x000fc60000000000 */
[----:B------:R-:W-:Y:S05]  /*b3f0*/  BRA.DIV UR5, `(.L_x_784) ;  /* 0x0000005a059c7947 */ /* 0x000fea000b800000 */
[----:B-----5:R3:W4:Y:S04]  /*b400*/  SHFL.DOWN PT, R65, R24, 0x1, R63 ;  /* 0x0820000018417989 */ /* 0x02072800000e003f */
[----:B------:R3:W0:Y:S04]  /*b410*/  SHFL.DOWN PT, R70, R25, 0x1, R63 ;  /* 0x0820000019467989 */ /* 0x00062800000e003f */
[----:B------:R3:W0:Y:S04]  /*b420*/  SHFL.DOWN PT, R67, R26, 0x1, R63 ;  /* 0x082000001a437989 */ /* 0x00062800000e003f */
[----:B------:R3:W0:Y:S02]  /*b430*/  SHFL.DOWN PT, R64, R27, 0x1, R63 ;  /* 0x082000001b407989 */ /* 0x00062400000e003f */
.L_x_1111:
        /* <DEDUP_REMOVED lines=11> */
[----:B----4-:R-:W-:Y:S02]  /*b4f0*/  @!P3 IMAD.MOV.U32 R58, RZ, RZ, R65 ;  /* 0x000000ffff3ab224 */ /* 0x010fe400078e0041 */
[----:B0-----:R-:W-:-:S06]  /*b500*/  @!P3 IMAD.MOV.U32 R59, RZ, RZ, R70 ;  /* 0x000000ffff3bb224 */ /* 0x001fcc00078e0046 */
[----:B------:R-:W-:Y:S01]  /*b510*/  @!P3 DADD R40, R24, R58 ;  /* 0x000000001828b229 */ /* 0x000fe2000000003a */
[----:B------:R-:W-:Y:S02]  /*b520*/  @!P3 IMAD.MOV.U32 R58, RZ, RZ, R67 ;  /* 0x000000ffff3ab224 */ /* 0x000fe400078e0043 */
[----:B------:R-:W-:-:S06]  /*b530*/  @!P3 IMAD.MOV.U32 R59, RZ, RZ, R64 ;  /* 0x000000ffff3bb224 */ /* 0x000fcc00078e0040 */
[----:B------:R-:W-:Y:S01]  /*b540*/  @!P3 DADD R42, R26, R58 ;  /* 0x000000001a2ab229 */ /* 0x000fe2000000003a */
[----:B-1----:R-:W-:-:S05]  /*b550*/  IADD3 R66, P3, PT, R61, R54, RZ ;  /* 0x000000363d427210 */ /* 0x002fca0007f7e0ff */
[----:B--2---:R-:W-:-:S08]  /*b560*/  IMAD.X R60, R68, 0x1, R57, P3 ;  /* 0x00000001443c7824 */ /* 0x004fd000018e0639 */
.L_x_786:
[----:B------:R-:W-:Y:S05]  /*b570*/  BSYNC.RECONVERGENT B0 ;  /* 0x0000000000007941 */ /* 0x000fea0003800200 */
.L_x_785:
[----:B------:R-:W-:-:S03]  /*b580*/  UMOV UR5, 0xffffffff ;  /* 0xffffffff00057882 */ /* 0x000fc60000000000 */
[----:B------:R-:W-:Y:S05]  /*b590*/  BRA.DIV UR5, `(.L_x_787) ;  /* 0x0000005a059c7947 */ /* 0x000fea000b800000 */
[----:B-1----:R1:W0:Y:S04]  /*b5a0*/  SHFL.DOWN PT, R61, R66, 0x2, R63 ;  /* 0x08400000423d7989 */ /* 0x00222800000e003f */
[----:B----4-:R1:W4:Y:S02]  /*b5b0*/  SHFL.DOWN PT, R65, R60, 0x2, R63 ;  /* 0x084000003c417989 */ /* 0x01032400000e003f */
.L_x_1115:
[----:B------:R-:W-:-:S03]  /*b5c0*/  UMOV UR5, 0xffffffff ;  /* 0xffffffff00057882 */ /* 0x000fc60000000000 */
[----:B------:R-:W-:Y:S05]  /*b5d0*/  BRA.DIV UR5, `(.L_x_788) ;  /* 0x0000005a05d07947 */ /* 0x000fea000b800000 */
.L_x_1118:
[----:B------:R-:W-:-:S03]  /*b5e0*/  UMOV UR5, 0xffffffff ;  /* 0xffffffff00057882 */ /* 0x000fc60000000000 */
[----:B------:R-:W-:Y:S05]  /*b5f0*/  BRA.DIV UR5, `(.L_x_789) ;  /* 0x0000005a05ec7947 */ /* 0x000fea000b800000 */
.L_x_1121:
[----:B------:R-:W-:-:S03]  /*b600*/  UMOV UR5, 0xffffffff ;  /* 0xffffffff00057882 */ /* 0x000fc60000000000 */
[----:B------:R-:W-:Y:S05]  /*b610*/  BRA.DIV UR5, `(.L_x_790) ;  /* 0x0000005e05087947 */ /* 0x000fea000b800000 */
[----:B0-----:R0:W0:Y:S04]  /*b620*/  SHFL.DOWN PT, R67, R40, 0x2, R63 ;  /* 0x0840000028437989 */ /* 0x00102800000e003f */
[----:B--2---:R2:W0:Y:S04]  /*b630*/  SHFL.DOWN PT, R68, R41, 0x2, R63 ;  /* 0x0840000029447989 */ /* 0x00442800000e003f */
[----:B------:R2:W0:Y:S04]  /*b640*/  SHFL.DOWN PT, R69, R42, 0x2, R63 ;  /* 0x084000002a457989 */ /* 0x00042800000e003f */
[----:B------:R2:W0:Y:S02]  /*b650*/  SHFL.DOWN PT, R64, R43, 0x2, R63 ;  /* 0x084000002b407989 */ /* 0x00042400000e003f */
.L_x_1127:
[----:B------:R-:W-:Y:S01]  /*b660*/  ISETP.GT.AND P3, PT, R29, R63, PT ;  /* 0x0000003f1d00720c */ /* 0x000fe20003f64270 */
[----:B------:R-:W-:-:S12]  /*b670*/  BSSY.RECONVERGENT B0, `(.L_x_791) ;  /* 0x000000d000007945 */ /* 0x000fd80003800200 */
[----:B------:R-:W-:Y:S05]  /*b680*/  @P3 BRA `(.L_x_792) ;  /* 0x00000000002c3947 */ /* 0x000fea0003800000 */
[----:B------:R-:W-:Y:S02]  /*b690*/  ISETP.NE.U32.AND P3, PT, R66, RZ, PT ;  /* 0x000000ff4200720c */ /* 0x000fe40003f65070 */
[----:B------:R-:W-:Y:S02]  /*b6a0*/  IADD3 R61, P4, PT, R61, R66, RZ ;  /* 0x000000423d3d7210 */ /* 0x000fe40007f9e0ff */
[----:B------:R-:W-:-:S03]  /*b6b0*/  ISETP.NE.AND.EX P3, PT, R60, RZ, PT, P3 ;  /* 0x000000ff3c00720c */ /* 0x000fc60003f65330 */
[----:B-1--4-:R-:W-:Y:S02]  /*b6c0*/  IMAD.X R60, R65, 0x1, R60, P4 ;  /* 0x00000001413c7824 */ /* 0x012fe400020e063c */
[----:B------:R-:W-:-:S08]  /*b6d0*/  IMAD.MOV.U32 R66, RZ, RZ, R61 ;  /* 0x000000ffff427224 */ /* 0x000fd000078e003d */
[----:B0-----:R-:W-:Y:S02]  /*b6e0*/  @!P3 IMAD.MOV.U32 R58, RZ, RZ, R67 ;  /* 0x000000ffff3ab224 */ /* 0x001fe400078e0043 */
[----:B------:R-:W-:-:S06]  /*b6f0*/  @!P3 IMAD.MOV.U32 R59, RZ, RZ, R68 ;  /* 0x000000ffff3bb224 */ /* 0x000fcc00078e0044 */
[----:B--2---:R-:W-:Y:S01]  /*b700*/  @!P3 DADD R40, R40, R58 ;  /* 0x000000002828b229 */ /* 0x004fe2000000003a */
[----:B------:R-:W-:Y:S02]  /*b710*/  @!P3 IMAD.MOV.U32 R58, RZ, RZ, R69 ;  /* 0x000000ffff3ab224 */ /* 0x000fe400078e0045 */
[----:B------:R-:W-:-:S06]  /*b720*/  @!P3 IMAD.MOV.U32 R59, RZ, RZ, R64 ;  /* 0x000000ffff3bb224 */ /* 0x000fcc00078e0040 */
[----:B------:R-:W-:-:S11]  /*b730*/  @!P3 DADD R42, R42, R58 ;  /* 0x000000002a2ab229 */ /* 0x000fd6000000003a */
.L_x_792:
[----:B------:R-:W-:Y:S05]  /*b740*/  BSYNC.RECONVERGENT B0 ;  /* 0x0000000000007941 */ /* 0x000fea0003800200 */
.L_x_791:
[----:B------:R-:W-:-:S03]  /*b750*/  UMOV UR5, 0xffffffff ;  /* 0xffffffff00057882 */ /* 0x000fc60000000000 */
[----:B------:R-:W-:Y:S05]  /*b760*/  BRA.DIV UR5, `(.L_x_793) ;  /* 0x0000005e051c7947 */ /* 0x000fea000b800000 */
[----:B------:R0:W0:Y:S04]  /*b770*/  SHFL.DOWN PT, R61, R66, 0x4, R63 ;  /* 0x08800000423d7989 */ /* 0x00002800000e003f */
[----:B----4-:R4:W0:Y:S02]  /*b780*/  SHFL.DOWN PT, R65, R60, 0x4, R63 ;  /* 0x088000003c417989 */ /* 0x01082400000e003f */
.L_x_1131:
[----:B------:R-:W-:-:S03]  /*b790*/  UMOV UR5, 0xffffffff ;  /* 0xffffffff00057882 */ /* 0x000fc60000000000 */
[----:B------:R-:W-:Y:S05]  /*b7a0*/  BRA.DIV UR5, `(.L_x_794) ;  /* 0x0000005e05507947 */ /* 0x000fea000b800000 */
.L_x_1134:
[----:B------:R-:W-:-:S03]  /*b7b0*/  UMOV UR5, 0xffffffff ;  /* 0xffffffff00057882 */ /* 0x000fc60000000000 */
[----:B------:R-:W-:Y:S05]  /*b7c0*/  BRA.DIV UR5, `(.L_x_795) ;  /* 0x0000005e056c7947 */ /* 0x000fea000b800000 */
.L_x_1137:
[----:B------:R-:W-:-:S03]  /*b7d0*/  UMOV UR5, 0xffffffff ;  /* 0xffffffff00057882 */ /* 0x000fc60000000000 */
[----:B------:R-:W-:Y:S05]  /*b7e0*/  BRA.DIV UR5, `(.L_x_796) ;  /* 0x0000005e05887947 */ /* 0x000fea000b800000 */
[----:B0-----:R0:W0:Y:S04]  /*b7f0*/  SHFL.DOWN PT, R67, R40, 0x4, R63 ;  /* 0x0880000028437989 */ /* 0x00102800000e003f */
[----:B------:R0:W0:Y:S04]  /*b800*/  SHFL.DOWN PT, R68, R41, 0x4, R63 ;  /* 0x0880000029447989 */ /* 0x00002800000e003f */
[----:B------:R0:W0:Y:S04]  /*b810*/  SHFL.DOWN PT, R69, R42, 0x4, R63 ;  /* 0x088000002a457989 */ /* 0x00002800000e003f */
[----:B------:R0:W0:Y:S02]  /*b820*/  SHFL.DOWN PT, R64, R43, 0x4, R63 ;  /* 0x088000002b407989 */ /* 0x00002400000e003f */
.L_x_1143:
        /* <DEDUP_REMOVED lines=14> */
.L_x_798:
[----:B------:R-:W-:Y:S05]  /*b910*/  BSYNC.RECONVERGENT B0 ;  /* 0x0000000000007941 */ /* 0x000fea0003800200 */
.L_x_797:
[----:B------:R-:W-:-:S03]  /*b920*/  UMOV UR5, 0xffffffff ;  /* 0xffffffff00057882 */ /* 0x000fc60000000000 */
[----:B------:R-:W-:Y:S05]  /*b930*/  BRA.DIV UR5, `(.L_x_799) ;  /* 0x0000005e059c7947 */ /* 0x000fea000b800000 */
[----:B------:R0:W0:Y:S04]  /*b940*/  SHFL.DOWN PT, R61, R66, 0x8, R63 ;  /* 0x09000000423d7989 */ /* 0x00002800000e003f */
[----:B------:R0:W0:Y:S02]  /*b950*/  SHFL.DOWN PT, R65, R60, 0x8, R63 ;  /* 0x090000003c417989 */ /* 0x00002400000e003f */
.L_x_1147:
[----:B------:R-:W-:-:S03]  /*b960*/  UMOV UR5, 0xffffffff ;  /* 0xffffffff00057882 */ /* 0x000fc60000000000 */
[----:B------:R-:W-:Y:S05]  /*b970*/  BRA.DIV UR5, `(.L_x_800) ;  /* 0x0000005e05d07947 */ /* 0x000fea000b800000 */
.L_x_1150:
[----:B------:R-:W-:-:S03]  /*b980*/  UMOV UR5, 0xffffffff ;  /* 0xffffffff00057882 */ /* 0x000fc60000000000 */
[----:B------:R-:W-:Y:S05]  /*b990*/  BRA.DIV UR5, `(.L_x_801) ;  /* 0x0000005e05ec7947 */ /* 0x000fea000b800000 */
.L_x_1153:
[----:B------:R-:W-:-:S03]  /*b9a0*/  UMOV UR5, 0xffffffff ;  /* 0xffffffff00057882 */ /* 0x000fc60000000000 */
[----:B------:R-:W-:Y:S05]  /*b9b0*/  BRA.DIV UR5, `(.L_x_802) ;  /* 0x0000006205087947 */ /* 0x000fea000b800000 */
[----:B0-----:R0:W0:Y:S04]  /*b9c0*/  SHFL.DOWN PT, R67, R40, 0x8, R63 ;  /* 0x0900000028437989 */ /* 0x00102800000e003f */
[----:B------:R0:W0:Y:S04]  /*b9d0*/  SHFL.DOWN PT, R68, R41, 0x8, R63 ;  /* 0x0900000029447989 */ /* 0x00002800000e003f */
[----:B------:R0:W0:Y:S04]  /*b9e0*/  SHFL.DOWN PT, R69, R42, 0x8, R63 ;  /* 0x090000002a457989 */ /* 0x00002800000e003f */
[----:B------:R0:W0:Y:S02]  /*b9f0*/  SHFL.DOWN PT, R64, R43, 0x8, R63 ;  /* 0x090000002b407989 */ /* 0x00002400000e003f */
.L_x_1159:
        /* <DEDUP_REMOVED lines=14> */
.L_x_804:
[----:B------:R-:W-:Y:S05]  /*bae0*/  BSYNC.RECONVERGENT B0 ;  /* 0x0000000000007941 */ /* 0x000fea0003800200 */
.L_x_803:
[----:B------:R-:W-:-:S03]  /*baf0*/  UMOV UR5, 0xffffffff ;  /* 0xffffffff00057882 */ /* 0x000fc60000000000 */
[----:B------:R-:W-:Y:S05]  /*bb00*/  BRA.DIV UR5, `(.L_x_805) ;  /* 0x00000062051c7947 */ /* 0x000fea000b800000 */
[----:B------:R0:W0:Y:S04]  /*bb10*/  SHFL.DOWN PT, R61, R66, 0x10, R63 ;  /* 0x0a000000423d7989 */ /* 0x00002800000e003f */
[----:B------:R0:W0:Y:S02]  /*bb20*/  SHFL.DOWN PT, R65, R60, 0x10, R63 ;  /* 0x0a0000003c417989 */ /* 0x00002400000e003f */
.L_x_1163:
[----:B------:R-:W-:-:S03]  /*bb30*/  UMOV UR5, 0xffffffff ;  /* 0xffffffff00057882 */ /* 0x000fc60000000000 */
[----:B------:R-:W-:Y:S05]  /*bb40*/  BRA.DIV UR5, `(.L_x_806) ;  /* 0x0000006205507947 */ /* 0x000fea000b800000 */
.L_x_1166:
[----:B------:R-:W-:-:S03]  /*bb50*/  UMOV UR5, 0xffffffff ;  /* 0xffffffff00057882 */ /* 0x000fc60000000000 */
[----:B------:R-:W-:Y:S05]  /*bb60*/  BRA.DIV UR5, `(.L_x_807) ;  /* 0x00000062056c7947 */ /* 0x000fea000b800000 */
.L_x_1169:
[----:B------:R-:W-:-:S03]  /*bb70*/  UMOV UR5, 0xffffffff ;  /* 0xffffffff00057882 */ /* 0x000fc60000000000 */
[----:B------:R-:W-:Y:S05]  /*bb80*/  BRA.DIV UR5, `(.L_x_808) ;  /* 0x0000006205887947 */ /* 0x000fea000b800000 */
[----:B0-----:R0:W0:Y:S04]  /*bb90*/  SHFL.DOWN PT, R67, R40, 0x10, R63 ;  /* 0x0a00000028437989 */ /* 0x00102800000e003f */
[----:B------:R0:W0:Y:S04]  /*bba0*/  SHFL.DOWN PT, R68, R41, 0x10, R63 ;  /* 0x0a00000029447989 */ /* 0x00002800000e003f */
[----:B------:R0:W0:Y:S04]  /*bbb0*/  SHFL.DOWN PT, R69, R42, 0x10, R63 ;  /* 0x0a0000002a457989 */ /* 0x00002800000e003f */
[----:B------:R0:W0:Y:S02]  /*bbc0*/  SHFL.DOWN PT, R64, R43, 0x10, R63 ;  /* 0x0a0000002b407989 */ /* 0x00002400000e003f */
.L_x_1175:
[----:B------:R-:W-:Y:S01]  /*bbd0*/  ISETP.GT.AND P3, PT, R52, R63, PT ;  /* 0x0000003f3400720c */ /* 0x000fe20003f64270 */
[----:B------:R-:W-:-:S12]  /*bbe0*/  BSSY.RECONVERGENT B0, `(.L_x_809) ;  /* 0x000000c000007945 */ /* 0x000fd80003800200 */
[----:B------:R-:W-:Y:S05]  /*bbf0*/  @P3 BRA `(.L_x_810) ;  /* 0x0000000000283947 */ /* 0x000fea0003800000 */
[----:B------:R-:W-:Y:S02]  /*bc00*/  ISETP.NE.U32.AND P3, PT, R66, RZ, PT ;  /* 0x000000ff4200720c */ /* 0x000fe40003f65070 */
[----:B-1----:R-:W-:Y:S02]  /*bc10*/  IADD3 R66, P4, PT, R61, R66, RZ ;  /* 0x000000423d427210 */ /* 0x002fe40007f9e0ff */
[----:B------:R-:W-:-:S03]  /*bc20*/  ISETP.NE.AND.EX P3, PT, R60, RZ, PT, P3 ;  /* 0x000000ff3c00720c */ /* 0x000fc60003f65330 */
[----:B----4-:R-:W-:-:S10]  /*bc30*/  IMAD.X R60, R65, 0x1, R60, P4 ;  /* 0x00000001413c7824 */ /* 0x010fd400020e063c */
[----:B0-----:R-:W-:Y:S02]  /*bc40*/  @!P3 IMAD.MOV.U32 R58, RZ, RZ, R67 ;  /* 0x000000ffff3ab224 */ /* 0x001fe400078e0043 */
[----:B------:R-:W-:-:S06]  /*bc50*/  @!P3 IMAD.MOV.U32 R59, RZ, RZ, R68 ;  /* 0x000000ffff3bb224 */ /* 0x000fcc00078e0044 */
[----:B--2---:R-:W-:Y:S01]  /*bc60*/  @!P3 DADD R40, R40, R58 ;  /* 0x000000002828b229 */ /* 0x004fe2000000003a */
[----:B------:R-:W-:Y:S02]  /*bc70*/  @!P3 IMAD.MOV.U32 R58, RZ, RZ, R69 ;  /* 0x000000ffff3ab224 */ /* 0x000fe400078e0045 */
[----:B------:R-:W-:-:S06]  /*bc80*/  @!P3 IMAD.MOV.U32 R59, RZ, RZ, R64 ;  /* 0x000000ffff3bb224 */ /* 0x000fcc00078e0040 */
[----:B------:R-:W-:-:S11]  /*bc90*/  @!P3 DADD R42, R42, R58 ;  /* 0x000000002a2ab229 */ /* 0x000fd6000000003a */
.L_x_810:
[----:B------:R-:W-:Y:S05]  /*bca0*/  BSYNC.RECONVERGENT B0 ;  /* 0x0000000000007941 */ /* 0x000fea0003800200 */
.L_x_809:
[----:B0-2---:R-:W-:Y:S01]  /*bcb0*/  DADD R40, R40, R20 ;  /* 0x0000000028287229 */ /* 0x005fe20000000014 */
        /* <DEDUP_REMOVED lines=14> */
.L_x_1178:
[----:B------:R-:W-:Y:S05]  /*bda0*/  @P3 BRA `(.L_x_812) ;  /* 0xfffffff0006c3947 */ /* 0x000fea000383ffff */
.L_x_775:
[----:B------:R-:W5:Y:S01]  /*bdb0*/  S2R R2, SR_LANEID ;  /* 0x0000000000027919 */ /* 0x000f620000000000 */
[----:B------:R-:W-:Y:S01]  /*bdc0*/  BSSY.RECONVERGENT B0, `(.L_x_813) ;  /* 0x000002b000007945 */ /* 0x000fe20003800200 */
[----:B-----5:R-:W-:Y:S02]  /*bdd0*/  ISETP.NE.AND P4, PT, R2, RZ, PT ;  /* 0x000000ff0200720c */ /* 0x020fe40003f85270 */
[----:B------:R-:W5:Y:S11]  /*bde0*/  S2R R2, SR_TID.X ;  /* 0x0000000000027919 */ /* 0x000f760000002100 */
[----:B0--3--:R-:W0:Y:S01]  /*bdf0*/  @!P4 S2R R25, SR_CgaCtaId ;  /* 0x000000000019c919 */ /* 0x009e220000008800 */
[----:B-----5:R-:W-:-:S02]  /*be00*/  ISETP.NE.AND P3, PT, R2, RZ, PT ;  /* 0x000000ff0200720c */ /* 0x020fc40003f65270 */
[----:B------:R-:W-:-:S04]  /*be10*/  @!P4 MOV R2, 0x400 ;  /* 0x000004000002c802 */ /* 0x000fc80000000f00 */
[----:B0-----:R-:W-:-:S07]  /*be20*/  @!P4 LEA R53, R25, R2, 0x18 ;  /* 0x000000021935c211 */ /* 0x001fce00078ec0ff */
[----:B------:R-:W-:Y:S05]  /*be30*/  @P3 BRA `(.L_x_814) ;  /* 0x00000000008c3947 */ /* 0x000fea0003800000 */
[----:B------:R-:W0:Y:S01]  /*be40*/  S2UR UR6, SR_CgaCtaId ;  /* 0x00000000000679c3 */ /* 0x000e220000008800 */
[----:B------:R-:W-:Y:S01]  /*be50*/  DADD R24, R32, R20 ;  /* 0x0000000020187229 */ /* 0x000fe20000000014 */
[----:B------:R-:W-:Y:S01]  /*be60*/  ISETP.NE.U32.AND P3, PT, R4, RZ, PT ;  /* 0x000000ff0400720c */ /* 0x000fe20003f65070 */
[----:B------:R-:W-:Y:S01]  /*be70*/  DADD R26, R30, R22 ;  /* 0x000000001e1a7229 */ /* 0x000fe20000000016 */
[----:B------:R-:W-:Y:S01]  /*be80*/  UMOV UR5, 0x400 ;  /* 0x0000040000057882 */ /* 0x000fe20000000000 */
[----:B------:R-:W-:Y:S01]  /*be90*/  IMAD.MOV.U32 R51, RZ, RZ, 0x65 ;  /* 0x00000065ff337424 */ /* 0x000fe200078e00ff */
[----:B------:R-:W-:Y:S02]  /*bea0*/  ISETP.NE.AND.EX P3, PT, R3, RZ, PT, P3 ;  /* 0x000000ff0300720c */ /* 0x000fe40003f65330 */
[----:B------:R-:W3:Y:S03]  /*beb0*/  LDC.64 R40, c[0x0][0x3b8] ;  /* 0x0000ee00ff287b82 */ /* 0x000ee60000000a00 */
[----:B------:R-:W-:-:S02]  /*bec0*/  FSEL R29, R24, R32, !P3 ;  /* 0x00000020181d7208 */ /* 0x000fc40005800000 */
[----:B------:R-:W-:Y:S02]  /*bed0*/  IADD3 R24, P5, PT, R46, R4, RZ ;  /* 0x000000042e187210 */ /* 0x000fe40007fbe0ff */
[----:B------:R-:W-:Y:S01]  /*bee0*/  FSEL R32, R25, R33, !P3 ;  /* 0x0000002119207208 */ /* 0x000fe20005800000 */
[----:B------:R-:W5:Y:S01]  /*bef0*/  LDC.64 R42, c[0x0][0x3a8] ;  /* 0x0000ea00ff2a7b82 */ /* 0x000f620000000a00 */
[----:B------:R-:W-:Y:S01]  /*bf00*/  FSEL R4, R26, R30, !P3 ;  /* 0x0000001e1a047208 */ /* 0x000fe20005800000 */
[----:B------:R-:W-:Y:S01]  /*bf10*/  IMAD.X R25, R47, 0x1, R3, P5 ;  /* 0x000000012f197824 */ /* 0x000fe200028e0603 */
[----:B------:R-:W-:Y:S02]  /*bf20*/  FSEL R33, R27, R31, !P3 ;  /* 0x0000001f1b217208 */ /* 0x000fe40005800000 */
[----:B------:R-:W-:Y:S01]  /*bf30*/  CS2R R26, SRZ ;  /* 0x00000000001a7805 */ /* 0x000fe2000001ff00 */
[----:B0-----:R-:W-:Y:S01]  /*bf40*/  ULEA UR5, UR6, UR5, 0x18 ;  /* 0x0000000506057291 */ /* 0x001fe2000f8ec0ff */
[----:B---3--:R-:W-:-:S04]  /*bf50*/  IMAD.WIDE.U32 R2, R0, 0x20, R40 ;  /* 0x0000002000027825 */ /* 0x008fc800078e0028 */
[----:B------:R-:W-:Y:S01]  /*bf60*/  IMAD.MOV.U32 R40, RZ, RZ, R29 ;  /* 0x000000ffff287224 */ /* 0x000fe200078e001d */
[----:B------:R0:W-:Y:S01]  /*bf70*/  ST.E.128.STRONG.GPU desc[UR8][R2.64+0x400], R24 ;  /* 0x0004001802007985 */ /* 0x0001e2000c10fd08 */
[----:B------:R-:W-:Y:S02]  /*bf80*/  IMAD.MOV.U32 R41, RZ, RZ, R32 ;  /* 0x000000ffff297224 */ /* 0x000fe400078e0020 */
[----:B-----5:R-:W-:-:S04]  /*bf90*/  IMAD.WIDE.U32 R30, R0, 0x4, R42 ;  /* 0x00000004001e7825 */ /* 0x020fc800078e002a */
[----:B------:R-:W-:Y:S02]  /*bfa0*/  IMAD.MOV.U32 R42, RZ, RZ, R4 ;  /* 0x000000ffff2a7224 */ /* 0x000fe400078e0004 */
[----:B------:R-:W-:-:S05]  /*bfb0*/  IMAD.MOV.U32 R43, RZ, RZ, R33 ;  /* 0x000000ffff2b7224 */ /* 0x000fca00078e0021 */
        /* <DEDUP_REMOVED lines=11> */
.L_x_814:
[----:B------:R-:W-:Y:S05]  /*c070*/  BSYNC.RECONVERGENT B0 ;  /* 0x0000000000007941 */ /* 0x000fea0003800200 */
.L_x_813:
        /* <DEDUP_REMOVED lines=8> */
[----:B------:R-:W-:-:S07]  /*c100*/  @!P4 IMAD.MOV.U32 R19, RZ, RZ, R23 ;  /* 0x000000ffff13c224 */ /* 0x000fce00078e0017 */
.L_x_734:
[----:B------:R-:W5:Y:S01]  /*c110*/  S2R R0, SR_TID.X ;  /* 0x0000000000007919 */ /* 0x000f620000002100 */
[----:B------:R-:W-:Y:S05]  /*c120*/  WARPSYNC.ALL ;  /* 0x0000000000007948 */ /* 0x000fea0003800000 */
[----:B------:R-:W-:Y:S06]  /*c130*/  BAR.SYNC.DEFER_BLOCKING 0x0 ;  /* 0x0000000000007b1d */ /* 0x000fec0000010000 */
[----:B------:R-:W-:Y:S01]  /*c140*/  BSSY.RECONVERGENT B0, `(.L_x_815) ;  /* 0x000000e000007945 */ /* 0x000fe20003800200 */
[----:B-----5:R-:W-:-:S13]  /*c150*/  ISETP.NE.AND P3, PT, R0, RZ, PT ;  /* 0x000000ff0000720c */ /* 0x020fda0003f65270 */
[----:B------:R-:W-:Y:S05]  /*c160*/  @!P3 BRA `(.L_x_816) ;  /* 0x00000000002cb947 */ /* 0x000fea0003800000 */
[----:B------:R-:W5:Y:S01]  /*c170*/  S2UR UR6, SR_CgaCtaId ;  /* 0x00000000000679c3 */ /* 0x000f620000008800 */
[----:B------:R-:W-:Y:S01]  /*c180*/  ISETP.NE.U32.AND P3, PT, R6, RZ, PT ;  /* 0x000000ff0600720c */ /* 0x000fe20003f65070 */
[----:B------:R-:W-:-:S03]  /*c190*/  UMOV UR5, 0x400 ;  /* 0x0000040000057882 */ /* 0x000fc60000000000 */
[----:B------:R-:W-:Y:S01]  /*c1a0*/  ISETP.NE.AND.EX P3, PT, R5, RZ, PT, P3 ;  /* 0x000000ff0500720c */ /* 0x000fe20003f65330 */
[----:B-----5:R-:W-:-:S09]  /*c1b0*/  ULEA UR5, UR6, UR5, 0x18 ;  /* 0x0000000506057291 */ /* 0x020fd2000f8ec0ff */
[----:B0-----:R-:W0:Y:S04]  /*c1c0*/  LDS.64 R2, [UR5+0x110] ;  /* 0x00011005ff027984 */ /* 0x001e280008000a00 */
[----:B--234-:R-:W2:Y:S01]  /*c1d0*/  @!P3 LDS.128 R20, [UR5+0x120] ;  /* 0x00012005ff14b984 */ /* 0x01cea20008000c00 */
[----:B0-----:R-:W-:Y:S01]  /*c1e0*/  IADD3 R6, P4, PT, R2, R6, RZ ;  /* 0x0000000602067210 */ /* 0x001fe20007f9e0ff */
[----:B--2---:R-:W-:-:S04]  /*c1f0*/  @!P3 DADD R16, R16, R20 ;  /* 0x000000001010b229 */ /* 0x004fc80000000014 */
[----:B------:R-:W-:Y:S01]  /*c200*/  IMAD.X R5, R3, 0x1, R5, P4 ;  /* 0x0000000103057824 */ /* 0x000fe200020e0605 */
[----:B------:R-:W-:-:S11]  /*c210*/  @!P3 DADD R18, R18, R22 ;  /* 0x000000001212b229 */ /* 0x000fd60000000016 */
.L_x_816:
[----:B------:R-:W-:Y:S05]  /*c220*/  BSYNC.RECONVERGENT B0 ;  /* 0x0000000000007941 */ /* 0x000fea0003800200 */
.L_x_815:
[----:B------:R-:W5:Y:S01]  /*c230*/  S2UR UR5, SR_CgaCtaId ;  /* 0x00000000000579c3 */ /* 0x000f620000008800 */
[----:B------:R-:W-:Y:S01]  /*c240*/  UMOV UR4, 0x400 ;  /* 0x0000040000047882 */ /* 0x000fe20000000000 */
[----:B0-----:R-:W-:Y:S01]  /*c250*/  DADD R26, R8, R16 ;  /* 0x00000000081a7229 */ /* 0x001fe20000000010 */
[----:B------:R-:W-:Y:S01]  /*c260*/  SEL R4, RZ, 0x1, !P2 ;  /* 0x00000001ff047807 */ /* 0x000fe20005000000 */
[----:B------:R-:W-:Y:S01]  /*c270*/  DADD R30, R10, R18 ;  /* 0x000000000a1e7229 */ /* 0x000fe20000000012 */
[----:B------:R-:W-:Y:S01]  /*c280*/  SEL R29, RZ, 0x1, !P0 ;  /* 0x00000001ff1d7807 */ /* 0x000fe20004000000 */
[----:B------:R-:W-:Y:S01]  /*c290*/  BSSY.RECONVERGENT B0, `(.L_x_817) ;  /* 0x000009c000007945 */ /* 0x000fe20003800200 */
[----:B------:R-:W-:Y:S02]  /*c2a0*/  SEL R33, RZ, 0x1, !P2 ;  /* 0x00000001ff217807 */ /* 0x000fe40005000000 */
[----:B------:R-:W-:-:S03]  /*c2b0*/  IADD3 R29, P4, PT, R29, R4, RZ ;  /* 0x000000041d1d7210 */ /* 0x000fc60007f9e0ff */
[----:B------:R-:W-:Y:S02]  /*c2c0*/  FSEL R8, R8, R26, P2 ;  /* 0x0000001a08087208 */ /* 0x000fe40001000000 */
[----:B------:R-:W-:Y:S01]  /*c2d0*/  FSEL R9, R9, R27, P2 ;  /* 0x0000001b09097208 */ /* 0x000fe20001000000 */
[----:B------:R-:W-:Y:S01]  /*c2e0*/  IMAD.X R4, RZ, RZ, RZ, P4 ;  /* 0x000000ffff047224 */ /* 0x000fe200020e06ff */
[----:B------:R-:W-:Y:S02]  /*c2f0*/  FSEL R10, R10, R30, P2 ;  /* 0x0000001e0a0a7208 */ /* 0x000fe40001000000 */
[----:B------:R-:W-:Y:S02]  /*c300*/  FSEL R11, R11, R31, P2 ;  /* 0x0000001f0b0b7208 */ /* 0x000fe40001000000 */
[----:B------:R-:W-:Y:S01]  /*c310*/  DADD R26, R12, R8 ;  /* 0x000000000c1a7229 */ /* 0x000fe20000000008 */
[----:B------:R-:W-:Y:S01]  /*c320*/  IADD3 R29, P5, PT, R6, R29, RZ ;  /* 0x0000001d061d7210 */ /* 0x000fe20007fbe0ff */
[----:B-----5:R-:W-:-:S02]  /*c330*/  ULEA UR4, UR5, UR4, 0x18 ;  /* 0x0000000405047291 */ /* 0x020fc4000f8ec0ff */
[----:B------:R-:W-:-:S06]  /*c340*/  DADD R30, R14, R10 ;  /* 0x000000000e1e7229 */ /* 0x000fcc000000000a */
[----:B------:R-:W-:Y:S02]  /*c350*/  FSEL R13, R13, R27, P0 ;  /* 0x0000001b0d0d7208 */ /* 0x000fe40000000000 */
[----:B------:R-:W-:Y:S01]  /*c360*/  IADD3 R27, P6, PT, R6, R33, RZ ;  /* 0x00000021061b7210 */ /* 0x000fe20007fde0ff */
[----:B------:R-:W0:Y:S01]  /*c370*/  LDS.64 R2, [UR4+0x190] ;  /* 0x00019004ff027984 */ /* 0x000e220008000a00 */
[----:B------:R-:W-:Y:S02]  /*c380*/  FSEL R12, R12, R26, P0 ;  /* 0x0000001a0c0c7208 */ /* 0x000fe40000000000 */
[----:B------:R-:W-:Y:S01]  /*c390*/  FSEL R14, R14, R30, P0 ;  /* 0x0000001e0e0e7208 */ /* 0x000fe20000000000 */
[----:B------:R-:W1:Y:S01]  /*c3a0*/  LDS.64 R24, [UR4+0x170] ;  /* 0x00017004ff187984 */ /* 0x000e620008000a00 */
[----:B------:R-:W-:Y:S01]  /*c3b0*/  FSEL R15, R15, R31, P0 ;  /* 0x0000001f0f0f7208 */ /* 0x000fe20000000000 */
[----:B------:R-:W-:Y:S02]  /*c3c0*/  IMAD.X R30, R5, 0x1, R4, P5 ;  /* 0x00000001051e7824 */ /* 0x000fe400028e0604 */
[----:B--234-:R-:W2:Y:S01]  /*c3d0*/  LDS.128 R20, [UR4+0x180] ;  /* 0x00018004ff147984 */ /* 0x01cea20008000c00 */
[----:B------:R-:W-:Y:S01]  /*c3e0*/  IMAD.X R26, RZ, RZ, R5, P6 ;  /* 0x000000ffff1a7224 */ /* 0x000fe200030e0605 */
[----:B0-----:R-:W-:-:S04]  /*c3f0*/  ISETP.GE.U32.AND P3, PT, R2, 0x101, PT ;  /* 0x000001010200780c */ /* 0x001fc80003f66070 */
[----:B------:R-:W-:-:S13]  /*c400*/  ISETP.GE.AND.EX P3, PT, R3, RZ, PT, P3 ;  /* 0x000000ff0300720c */ /* 0x000fda0003f66330 */
[----:B-12---:R-:W-:Y:S05]  /*c410*/  @!P3 BRA `(.L_x_818) ;  /* 0x00000004009cb947 */ /* 0x006fea0003800000 */
[----:B------:R-:W0:Y:S01]  /*c420*/  LDS.64 R4, [UR4+0x150] ;  /* 0x00015004ff047984 */ /* 0x000e220008000a00 */
[----:B------:R-:W1:Y:S01]  /*c430*/  LDCU.128 UR16, c[0x0][0x390] ;  /* 0x00007200ff1077ac */ /* 0x000e620008000c00 */
[----:B------:R-:W-:Y:S01]  /*c440*/  BSSY.RECONVERGENT B1, `(.L_x_819) ;  /* 0x0000063000017945 */ /* 0x000fe20003800200 */
[--C-:B0-----:R-:W-:Y:S02]  /*c450*/  @P2 IMAD.IADD R6, R6, 0x1, -R4.reuse ;  /* 0x0000000106062824 */ /* 0x101fe400078e0a04 */
[--C-:B------:R-:W-:Y:S02]  /*c460*/  @P0 IMAD.IADD R26, R27, 0x1, -R4.reuse ;  /* 0x000000011b1a0824 */ /* 0x100fe400078e0a04 */
[----:B------:R-:W-:Y:S01]  /*c470*/  @P1 IMAD.IADD R30, R29, 0x1, -R4 ;  /* 0x000000011d1e1824 */ /* 0x000fe200078e0a04 */
[----:B------:R-:W-:Y:S01]  /*c480*/  @P2 LEA R27, R6, UR4, 0x5 ;  /* 0x00000004061b2c11 */ /* 0x000fe2000f8e28ff */
[----:B------:R-:W-:Y:S01]  /*c490*/  BAR.SYNC.DEFER_BLOCKING 0x0 ;  /* 0x0000000000007b1d */ /* 0x000fe20000010000 */
[----:B------:R-:W-:-:S02]  /*c4a0*/  @P0 LEA R29, R26, UR4, 0x5 ;  /* 0x000000041a1d0c11 */ /* 0x000fc4000f8e28ff */
[----:B------:R-:W-:-:S03]  /*c4b0*/  @P1 LEA R31, R30, UR4, 0x5 ;  /* 0x000000041e1f1c11 */ /* 0x000fc6000f8e28ff */
        /* <DEDUP_REMOVED lines=9> */
[----:B-1----:R-:W-:Y:S05]  /*c550*/  @!P0 BRA `(.L_x_820) ;  /* 0x0000000400448947 */ /* 0x002fea0003800000 */
[----:B0-----:R-:W-:Y:S01]  /*c560*/  IMAD.MOV.U32 R27, RZ, RZ, R0 ;  /* 0x000000ffff1b7224 */ /* 0x001fe200078e0000 */
[----:B------:R-:W-:Y:S01]  /*c570*/  BSSY.RECONVERGENT B2, `(.L_x_821) ;  /* 0x000002d000027945 */ /* 0x000fe20003800200 */
[----:B------:R-:W-:-:S03]  /*c580*/  IMAD.MOV.U32 R49, RZ, RZ, RZ ;  /* 0x000000ffff317224 */ /* 0x000fc600078e00ff */
[----:B------:R-:W-:-:S04]  /*c590*/  LOP3.LUT R9, RZ, R27, RZ, 0x33, !PT ;  /* 0x0000001bff097212 */ /* 0x000fc800078e33ff */
        /* <DEDUP_REMOVED lines=8> */
[----:B------:R-:W-:Y:S05]  /*c620*/  @!P1 BRA `(.L_x_822) ;  /* 0x0000000000849947 */ /* 0x000fea0003800000 */
        /* <DEDUP_REMOVED lines=15> */
.L_x_823:
        /* <DEDUP_REMOVED lines=18> */
.L_x_822:
[----:B------:R-:W-:Y:S05]  /*c840*/  BSYNC.RECONVERGENT B2 ;  /* 0x0000000000027941 */ /* 0x000fea0003800200 */
.L_x_821:
[----:B------:R-:W-:Y:S05]  /*c850*/  @!P0 BRA `(.L_x_820) ;  /* 0x0000000000848947 */ /* 0x000fea0003800000 */
.L_x_824:
[C---:B------:R-:W-:Y:S02]  /*c860*/  LEA R6, R27.reuse, UR4, 0x5 ;  /* 0x000000041b067c11 */ /* 0x040fe4000f8e28ff */
[----:B0-----:R-:W-:Y:S01]  /*c870*/  IADD3 R43, P0, PT, R4, R27, RZ ;  /* 0x0000001b042b7210 */ /* 0x001fe20007f1e0ff */
[----:B------:R-:W-:Y:S02]  /*c880*/  VIADD R27, R27, 0x400 ;  /* 0x000004001b1b7836 */ /* 0x000fe40000000000 */
[----:B------:R-:W1:Y:S01]  /*c890*/  LDS.64 R30, [R6] ;  /* 0x00000000061e7984 */ /* 0x000e620000000a00 */
[----:B------:R-:W-:Y:S01]  /*c8a0*/  LEA R48, P1, R43, UR16, 0x3 ;  /* 0x000000102b307c11 */ /* 0x000fe2000f8218ff */
[----:B------:R-:W-:Y:S01]  /*c8b0*/  IMAD.X R26, R5, 0x1, R49, P0 ;  /* 0x00000001051a7824 */ /* 0x000fe200000e0631 */
[C---:B------:R-:W-:Y:S01]  /*c8c0*/  LEA R50, P2, R43.reuse, UR18, 0x4 ;  /* 0x000000122b327c11 */ /* 0x040fe2000f8420ff */
[----:B0-----:R-:W0:Y:S01]  /*c8d0*/  LDS.128 R8, [R6+0x10] ;  /* 0x0000100006087984 */ /* 0x001e220000000c00 */
[----:B------:R-:W-:Y:S01]  /*c8e0*/  IMAD.X R42, RZ, RZ, R5, P0 ;  /* 0x000000ffff2a7224 */ /* 0x000fe200000e0605 */
[----:B------:R-:W-:Y:S01]  /*c8f0*/  ISETP.GT.U32.AND P0, PT, R2, R27, PT ;  /* 0x0000001b0200720c */ /* 0x000fe20003f04070 */
[----:B------:R-:W-:Y:S01]  /*c900*/  IMAD.MOV.U32 R40, RZ, RZ, R48 ;  /* 0x000000ffff287224 */ /* 0x000fe200078e0030 */
[----:B------:R-:W2:Y:S01]  /*c910*/  LDS.64 R32, [R6+0x2000] ;  /* 0x0020000006207984 */ /* 0x000ea20000000a00 */
[----:B------:R-:W-:-:S02]  /*c920*/  LEA.HI.X R49, R43, UR17, R26, 0x3, P1 ;  /* 0x000000112b317c11 */ /* 0x000fc400088f1c1a */
[C---:B------:R-:W-:Y:S01]  /*c930*/  LEA.HI.X R51, R43.reuse, UR19, R26, 0x4, P2 ;  /* 0x000000132b337c11 */ /* 0x040fe200090f241a */
[----:B------:R-:W3:Y:S01]  /*c940*/  LDS.128 R16, [R6+0x2010] ;  /* 0x0020100006107984 */ /* 0x000ee20000000c00 */
[C-C-:B------:R-:W-:Y:S02]  /*c950*/  LEA.HI.X R41, R43.reuse, UR17, R42.reuse, 0x3, P1 ;  /* 0x000000112b297c11 */ /* 0x140fe400088f1c2a */
[----:B------:R-:W-:Y:S01]  /*c960*/  LEA.HI.X R43, R43, UR19, R42, 0x4, P2 ;  /* 0x000000132b2b7c11 */ /* 0x000fe200090f242a */
[----:B------:R-:W4:Y:S01]  /*c970*/  LDS.64 R44, [R6+0x4000] ;  /* 0x00400000062c7984 */ /* 0x000f220000000a00 */
[----:B------:R-:W-:Y:S01]  /*c980*/  IMAD.MOV.U32 R42, RZ, RZ, R50 ;  /* 0x000000ffff2a7224 */ /* 0x000fe200078e0032 */
[----:B------:R-:W-:Y:S02]  /*c990*/  ISETP.GT.U32.AND.EX P0, PT, R3, RZ, PT, P0 ;  /* 0x000000ff0300720c */ /* 0x000fe40003f04100 */
[----:B------:R-:W5:Y:S04]  /*c9a0*/  LDS.128 R12, [R6+0x4010] ;  /* 0x00401000060c7984 */ /* 0x000f680000000c00 */
[----:B------:R-:W5:Y:S04]  /*c9b0*/  LDS.64 R46, [R6+0x6000] ;  /* 0x00600000062e7984 */ /* 0x000f680000000a00 */
[----:B------:R-:W5:Y:S04]  /*c9c0*/  LDS.128 R36, [R6+0x6010] ;  /* 0x0060100006247984 */ /* 0x000f680000000c00 */
[----:B-1----:R1:W-:Y:S04]  /*c9d0*/  STG.E.64 desc[UR8][R48.64], R30 ;  /* 0x0000001e30007986 */ /* 0x0023e8000c101b08 */
[----:B0-----:R0:W-:Y:S04]  /*c9e0*/  STG.E.128 desc[UR8][R50.64], R8 ;  /* 0x0000000832007986 */ /* 0x0011e8000c101d08 */
[----:B--2---:R0:W-:Y:S04]  /*c9f0*/  STG.E.64 desc[UR8][R40.64+0x800], R32 ;  /* 0x0008002028007986 */ /* 0x0041e8000c101b08 */
[----:B---3--:R0:W-:Y:S01]  /*ca00*/  STG.E.128 desc[UR8][R42.64+0x1000], R16 ;  /* 0x001000102a007986 */ /* 0x0081e2000c101d08 */
[----:B-1----:R-:W-:-:S03]  /*ca10*/  IMAD.MOV.U32 R49, RZ, RZ, RZ ;  /* 0x000000ffff317224 */ /* 0x002fc600078e00ff */
[----:B----4-:R0:W-:Y:S04]  /*ca20*/  STG.E.64 desc[UR8][R40.64+0x1000], R44 ;  /* 0x0010002c28007986 */ /* 0x0101e8000c101b08 */
[----:B-----5:R0:W-:Y:S04]  /*ca30*/  STG.E.128 desc[UR8][R42.64+0x2000], R12 ;  /* 0x0020000c2a007986 */ /* 0x0201e8000c101d08 */
[----:B------:R0:W-:Y:S04]  /*ca40*/  STG.E.64 desc[UR8][R40.64+0x1800], R46 ;  /* 0x0018002e28007986 */ /* 0x0001e8000c101b08 */
[----:B------:R0:W-:Y:S01]  /*ca50*/  STG.E.128 desc[UR8][R42.64+0x3000], R36 ;  /* 0x003000242a007986 */ /* 0x0001e2000c101d08 */
[----:B------:R-:W-:Y:S05]  /*ca60*/  @P0 BRA `(.L_x_824) ;  /* 0xfffffffc007c0947 */ /* 0x000fea000383ffff */
.L_x_820:
[----:B------:R-:W-:Y:S05]  /*ca70*/  BSYNC.RECONVERGENT B1 ;  /* 0x0000000000017941 */ /* 0x000fea0003800200 */
.L_x_819:
[----:B------:R-:W-:Y:S05]  /*ca80*/  BRA `(.L_x_825) ;  /* 0x0000000000707947 */ /* 0x000fea0003800000 */
.L_x_818:
        /* <DEDUP_REMOVED lines=9> */
.L_x_827:
[----:B------:R-:W-:Y:S05]  /*cb20*/  BSYNC.RECONVERGENT B1 ;  /* 0x0000000000017941 */ /* 0x000fea0003800200 */
.L_x_826:
        /* <DEDUP_REMOVED lines=9> */
.L_x_829:
[----:B------:R-:W-:Y:S05]  /*cbc0*/  BSYNC.RECONVERGENT B1 ;  /* 0x0000000000017941 */ /* 0x000fea0003800200 */
.L_x_828:
        /* <DEDUP_REMOVED lines=8> */
.L_x_825:
[----:B------:R-:W-:Y:S05]  /*cc50*/  BSYNC.RECONVERGENT B0 ;  /* 0x0000000000007941 */ /* 0x000fea0003800200 */
.L_x_817:
[----:B------:R-:W-:-:S13]  /*cc60*/  ISETP.NE.AND P0, PT, R0, 0xff, PT ;  /* 0x000000ff0000780c */ /* 0x000fda0003f05270 */
[----:B------:R-:W-:Y:S05]  /*cc70*/  @P0 EXIT ;  /* 0x000000000000094d */ /* 0x000fea0003800000 */
[----:B01----:R-:W0:Y:S01]  /*cc80*/  LDC.64 R8, c[0x0][0x3a0] ;  /* 0x0000e800ff087b82 */ /* 0x003e220000000a00 */
[----:B------:R-:W-:-:S04]  /*cc90*/  ISETP.NE.U32.AND P0, PT, R28, 0x300, PT ;  /* 0x000003001c00780c */ /* 0x000fc80003f05070 */
[----:B------:R-:W-:-:S13]  /*cca0*/  ISETP.NE.AND.EX P0, PT, R7, RZ, PT, P0 ;  /* 0x000000ff0700720c */ /* 0x000fda0003f05300 */
[----:B------:R-:W-:Y:S05]  /*ccb0*/  @P0 BRA `(.L_x_830) ;  /* 0x0000000000280947 */ /* 0x000fea0003800000 */
[----:B--2---:R-:W1:Y:S08]  /*ccc0*/  LDC.64 R2, c[0x0][0x390] ;  /* 0x0000e400ff027b82 */ /* 0x004e700000000a00 */
        /* <DEDUP_REMOVED lines=9> */
.L_x_830:
[----:B0-----:R-:W-:Y:S01]  /*cd60*/  STG.E.64 desc[UR8][R8.64], R24 ;  /* 0x0000001808007986 */ /* 0x001fe2000c101b08 */
[----:B------:R-:W-:Y:S05]  /*cd70*/  EXIT ;  /* 0x000000000000794d */ /* 0x000fea0003800000 */
.L_x_627:
[----:B------:R-:W-:Y:S01]  /*cd80*/  BSSY B0, `(.L_x_831) ;  /* 0x0000006000007945 */ /* 0x000fe20003800000 */
[----:B------:R-:W-:Y:S01]  /*cd90*/  PLOP3.LUT P3, PT, P0, PT, PT, 0x8, 0x80 ;  /* 0x000000000080781c */ /* 0x000fe2000076e170 */
[----:B------:R-:W-:-:S12]  /*cda0*/  IMAD.MOV.U32 R62, RZ, RZ, -0x1 ;  /* 0xffffffffff3e7424 */ /* 0x000fd800078e00ff */
[----:B---3--:R-:W-:Y:S05]  /*cdb0*/  WARPSYNC.COLLECTIVE R62, `(.L_x_832) ;  /* 0x000000003e087348 */ /* 0x008fea0003c00000 */
[----:B------:R-:W-:Y:S01]  /*cdc0*/  VOTE.ANY P3, P3 ;  /* 0x0000000000ff7806 */ /* 0x000fe20001860100 */
[----:B---3--:R-:W-:-:S12]  /*cdd0*/  ENDCOLLECTIVE ;  /* 0x000000000000791b */ /* 0x008fd80003800000 */
.L_x_832:
[----:B------:R-:W-:Y:S05]  /*cde0*/  BSYNC B0 ;  /* 0x0000000000007941 */ /* 0x000fea0003800000 */
.L_x_831:
[----:B------:R-:W-:Y:S01]  /*cdf0*/  PLOP3.LUT P0, PT, P3, PT, PT, 0x80, 0x8 ;  /* 0x000000000008781c */ /* 0x000fe20001f0f070 */
[----:B------:R-:W-:-:S12]  /*ce00*/  BRA `(.L_x_833) ;  /* 0xffffff6c00287947 */ /* 0x000fd8000383ffff */
.L_x_632:
[----:B------:R-:W0:Y:S01]  /*ce10*/  S2R R10, SR_GEMASK ;  /* 0x00000000000a7919 */ /* 0x000e220000003c00 */
[----:B------:R-:W-:Y:S01]  /*ce20*/  BSSY B0, `(.L_x_834) ;  /* 0x0000006000007945 */ /* 0x000fe20003800000 */
[----:B------:R-:W-:Y:S01]  /*ce30*/  PLOP3.LUT P3, PT, P0, PT, PT, 0x8, 0x80 ;  /* 0x000000000080781c */ /* 0x000fe2000076e170 */
[----:B------:R-:W-:-:S12]  /*ce40*/  IMAD.MOV.U32 R62, RZ, RZ, -0x1 ;  /* 0xffffffffff3e7424 */ /* 0x000fd800078e00ff */
[----:B0--3-5:R-:W-:Y:S05]  /*ce50*/  WARPSYNC.COLLECTIVE R62, `(.L_x_835) ;  /* 0x000000003e087348 */ /* 0x029fea0003c00000 */
[----:B------:R-:W-:Y:S01]  /*ce60*/  VOTE.ANY R62, PT, P3 ;  /* 0x00000000003e7806 */ /* 0x000fe200018e0100 */
[----:B0--3-5:R-:W-:Y:S06]  /*ce70*/  ENDCOLLECTIVE ;  /* 0x000000000000791b */ /* 0x029fec0003800000 */
.L_x_835:
[----:B------:R-:W-:Y:S05]  /*ce80*/  BSYNC B0 ;  /* 0x0000000000007941 */ /* 0x000fea0003800000 */
.L_x_834:
[----:B------:R-:W-:Y:S01]  /*ce90*/  LOP3.LUT R62, R62, 0x80000000, R10, 0xec, !PT ;  /* 0x800000003e3e7812 */ /* 0x000fe200078eec0a */
[----:B------:R-:W-:Y:S02]  /*cea0*/  IMAD.MOV.U32 R59, RZ, RZ, R8 ;  /* 0x000000ffff3b7224 */ /* 0x000fe400078e0008 */
[----:B------:R-:W-:Y:S02]  /*ceb0*/  IMAD.MOV.U32 R58, RZ, RZ, 0x1 ;  /* 0x00000001ff3a7424 */ /* 0x000fe400078e00ff */
[----:B------:R-:W-:-:S05]  /*cec0*/  VIADD R11, R62, 0xffffffff ;  /* 0xffffffff3e0b7836 */ /* 0x000fca0000000000 */
[----:B------:R-:W-:Y:S01]  /*ced0*/  LOP3.LUT R11, R62, R11, RZ, 0xc, !PT ;  /* 0x0000000b3e0b7212 */ /* 0x000fe200078e0cff */
[----:B------:R-:W-:-:S03]  /*cee0*/  IMAD.MOV.U32 R62, RZ, RZ, -0x1 ;  /* 0xffffffffff3e7424 */ /* 0x000fc600078e00ff */
[----:B------:R0:W1:Y:S04]  /*cef0*/  POPC R63, R11 ;  /* 0x0000000b003f7309 */ /* 0x0000680000000000 */
[----:B01----:R-:W-:Y:S05]  /*cf00*/  WARPSYNC.COLLECTIVE R62, `(.L_x_836) ;  /* 0x000000003e087348 */ /* 0x003fea0003c00000 */
[----:B-1----:R1:W2:Y:S02]  /*cf10*/  SHFL.DOWN P3, R64, R59, R58, R63 ;  /* 0x0800003a3b407389 */ /* 0x0022a4000006003f */
[----:B012---:R-:W-:Y:S05]  /*cf20*/  ENDCOLLECTIVE ;  /* 0x000000000000791b */ /* 0x007fea0003800000 */
.L_x_836:
[----:B------:R-:W-:Y:S02]  /*cf30*/  IMAD.MOV.U32 R59, RZ, RZ, R9 ;  /* 0x000000ffff3b7224 */ /* 0x000fe400078e0009 */
[----:B------:R-:W-:-:S07]  /*cf40*/  IMAD.MOV.U32 R13, RZ, RZ, R64 ;  /* 0x000000ffff0d7224 */ /* 0x000fce00078e0040 */
[----:B------:R-:W-:Y:S05]  /*cf50*/  WARPSYNC.COLLECTIVE R62, `(.L_x_837) ;  /* 0x000000003e087348 */ /* 0x000fea0003c00000 */
[----:B------:R0:W1:Y:S02]  /*cf60*/  SHFL.DOWN P3, R64, R59, R58, R63 ;  /* 0x0800003a3b407389 */ /* 0x000064000006003f */
[----:B01----:R-:W-:Y:S05]  /*cf70*/  ENDCOLLECTIVE ;  /* 0x000000000000791b */ /* 0x003fea0003800000 */
.L_x_837:
[----:B------:R-:W-:Y:S01]  /*cf80*/  IMAD.MOV.U32 R12, RZ, RZ, R64 ;  /* 0x000000ffff0c7224 */ /* 0x000fe200078e0040 */
[----:B------:R-:W-:Y:S06]  /*cf90*/  BRA `(.L_x_838) ;  /* 0xffffff6c008c7947 */ /* 0x000fec000383ffff */
.L_x_633:
[----:B------:R-:W-:Y:S01]  /*cfa0*/  BSSY B0, `(.L_x_839) ;  /* 0x0000007000007945 */ /* 0x000fe20003800000 */
[----:B------:R-:W-:Y:S02]  /*cfb0*/  IMAD.MOV.U32 R59, RZ, RZ, R54 ;  /* 0x000000ffff3b7224 */ /* 0x000fe400078e0036 */
[----:B------:R-:W-:Y:S02]  /*cfc0*/  IMAD.MOV.U32 R58, RZ, RZ, 0x1 ;  /* 0x00000001ff3a7424 */ /* 0x000fe400078e00ff */
[----:B------:R-:W-:-:S07]  /*cfd0*/  IMAD.MOV.U32 R62, RZ, RZ, -0x1 ;  /* 0xffffffffff3e7424 */ /* 0x000fce00078e00ff */
[----:B0123-5:R-:W-:Y:S05]  /*cfe0*/  WARPSYNC.COLLECTIVE R62, `(.L_x_840) ;  /* 0x000000003e087348 */ /* 0x02ffea0003c00000 */
[----:B------:R4:W0:Y:S02]  /*cff0*/  SHFL.DOWN P3, R64, R59, R58, R63 ;  /* 0x0800003a3b407389 */ /* 0x000824000006003f */
[----:B012345:R-:W-:Y:S05]  /*d000*/  ENDCOLLECTIVE ;  /* 0x000000000000791b */ /* 0x03ffea0003800000 */
.L_x_840:
[----:B------:R-:W-:Y:S05]  /*d010*/  BSYNC B0 ;  /* 0x0000000000007941 */ /* 0x000fea0003800000 */
.L_x_839:
[----:B------:R-:W-:Y:S05]  /*d020*/  BRA `(.L_x_841) ;  /* 0xffffff6c00707947 */ /* 0x000fea000383ffff */
.L_x_634:
[----:B------:R-:W-:Y:S01]  /*d030*/  BSSY B0, `(.L_x_842) ;  /* 0x0000007000007945 */ /* 0x000fe20003800000 */
[----:B------:R-:W-:Y:S02]  /*d040*/  IMAD.MOV.U32 R59, RZ, RZ, R55 ;  /* 0x000000ffff3b7224 */ /* 0x000fe400078e0037 */
[----:B------:R-:W-:Y:S02]  /*d050*/  IMAD.MOV.U32 R58, RZ, RZ, 0x1 ;  /* 0x00000001ff3a7424 */ /* 0x000fe400078e00ff */
[----:B------:R-:W-:-:S07]  /*d060*/  IMAD.MOV.U32 R62, RZ, RZ, -0x1 ;  /* 0xffffffffff3e7424 */ /* 0x000fce00078e00ff */
[----:B0123-5:R-:W-:Y:S05]  /*d070*/  WARPSYNC.COLLECTIVE R62, `(.L_x_843) ;  /* 0x000000003e087348 */ /* 0x02ffea0003c00000 */
[----:B------:R4:W0:Y:S02]  /*d080*/  SHFL.DOWN P3, R64, R59, R58, R63 ;  /* 0x0800003a3b407389 */ /* 0x000824000006003f */
[----:B012345:R-:W-:Y:S05]  /*d090*/  ENDCOLLECTIVE ;  /* 0x000000000000791b */ /* 0x03ffea0003800000 */
.L_x_843:
[----:B------:R-:W-:Y:S05]  /*d0a0*/  BSYNC B0 ;  /* 0x0000000000007941 */ /* 0x000fea0003800000 */
.L_x_842:
[----:B------:R-:W-:Y:S05]  /*d0b0*/  BRA `(.L_x_844) ;  /* 0xffffff6c00547947 */ /* 0x000fea000383ffff */
.L_x_635:
[----:B------:R-:W-:Y:S01]  /*d0c0*/  BSSY B0, `(.L_x_845) ;  /* 0x0000007000007945 */ /* 0x000fe20003800000 */
[----:B-----5:R-:W-:Y:S02]  /*d0d0*/  IMAD.MOV.U32 R59, RZ, RZ, R32 ;  /* 0x000000ffff3b7224 */ /* 0x020fe400078e0020 */
[----:B------:R-:W-:Y:S02]  /*d0e0*/  IMAD.MOV.U32 R58, RZ, RZ, 0x1 ;  /* 0x00000001ff3a7424 */ /* 0x000fe400078e00ff */
[----:B------:R-:W-:-:S07]  /*d0f0*/  IMAD.MOV.U32 R62, RZ, RZ, -0x1 ;  /* 0xffffffffff3e7424 */ /* 0x000fce00078e00ff */
[----:B0123--:R-:W-:Y:S05]  /*d100*/  WARPSYNC.COLLECTIVE R62, `(.L_x_846) ;  /* 0x000000003e087348 */ /* 0x00ffea0003c00000 */
[----:B------:R4:W0:Y:S02]  /*d110*/  SHFL.DOWN P3, R64, R59, R58, R63 ;  /* 0x0800003a3b407389 */ /* 0x000824000006003f */
[----:B01234-:R-:W-:Y:S05]  /*d120*/  ENDCOLLECTIVE ;  /* 0x000000000000791b */ /* 0x01ffea0003800000 */
.L_x_846:
[----:B------:R-:W-:Y:S05]  /*d130*/  BSYNC B0 ;  /* 0x0000000000007941 */ /* 0x000fea0003800000 */
.L_x_845:
[----:B------:R-:W-:Y:S02]  /*d140*/  IMAD.MOV.U32 R59, RZ, RZ, R33 ;  /* 0x000000ffff3b7224 */ /* 0x000fe400078e0021 */
[----:B------:R-:W-:Y:S02]  /*d150*/  IMAD.MOV.U32 R58, RZ, RZ, 0x1 ;  /* 0x00000001ff3a7424 */ /* 0x000fe400078e00ff */
[----:B------:R-:W-:Y:S02]  /*d160*/  IMAD.MOV.U32 R62, RZ, RZ, -0x1 ;  /* 0xffffffffff3e7424 */ /* 0x000fe400078e00ff */
[----:B------:R-:W-:-:S07]  /*d170*/  IMAD.MOV.U32 R11, RZ, RZ, R64 ;  /* 0x000000ffff0b7224 */ /* 0x000fce00078e0040 */
[----:B------:R-:W-:Y:S05]  /*d180*/  WARPSYNC.COLLECTIVE R62, `(.L_x_847) ;  /* 0x000000003e087348 */ /* 0x000fea0003c00000 */
[----:B------:R0:W1:Y:S02]  /*d190*/  SHFL.DOWN P3, R64, R59, R58, R63 ;  /* 0x0800003a3b407389 */ /* 0x000064000006003f */
[----:B01----:R-:W-:Y:S05]  /*d1a0*/  ENDCOLLECTIVE ;  /* 0x000000000000791b */ /* 0x003fea0003800000 */
.L_x_847:
[----:B------:R-:W-:Y:S02]  /*d1b0*/  IMAD.MOV.U32 R59, RZ, RZ, R34 ;  /* 0x000000ffff3b7224 */ /* 0x000fe400078e0022 */
[----:B------:R-:W-:-:S07]  /*d1c0*/  IMAD.MOV.U32 R18, RZ, RZ, R64 ;  /* 0x000000ffff127224 */ /* 0x000fce00078e0040 */
[----:B------:R-:W-:Y:S05]  /*d1d0*/  WARPSYNC.COLLECTIVE R62, `(.L_x_848) ;  /* 0x000000003e087348 */ /* 0x000fea0003c00000 */
[----:B------:R0:W1:Y:S02]  /*d1e0*/  SHFL.DOWN P3, R64, R59, R58, R63 ;  /* 0x0800003a3b407389 */ /* 0x000064000006003f */
[----:B01----:R-:W-:Y:S05]  /*d1f0*/  ENDCOLLECTIVE ;  /* 0x000000000000791b */ /* 0x003fea0003800000 */
.L_x_848:
[----:B------:R-:W-:Y:S02]  /*d200*/  IMAD.MOV.U32 R59, RZ, RZ, R35 ;  /* 0x000000ffff3b7224 */ /* 0x000fe400078e0023 */
[----:B------:R-:W-:-:S07]  /*d210*/  IMAD.MOV.U32 R17, RZ, RZ, R64 ;  /* 0x000000ffff117224 */ /* 0x000fce00078e0040 */
[----:B------:R-:W-:Y:S05]  /*d220*/  WARPSYNC.COLLECTIVE R62, `(.L_x_849) ;  /* 0x000000003e087348 */ /* 0x000fea0003c00000 */
[----:B------:R0:W1:Y:S02]  /*d230*/  SHFL.DOWN P3, R64, R59, R58, R63 ;  /* 0x0800003a3b407389 */ /* 0x000064000006003f */
[----:B01----:R-:W-:Y:S05]  /*d240*/  ENDCOLLECTIVE ;  /* 0x000000000000791b */ /* 0x003fea0003800000 */
.L_x_849:
[----:B------:R-:W-:Y:S05]  /*d250*/  BRA `(.L_x_850) ;  /* 0xffffff6c00047947 */ /* 0x000fea000383ffff */
.L_x_638:
[----:B------:R-:W-:Y:S01]  /*d260*/  BSSY B0, `(.L_x_851) ;  /* 0x0000007000007945 */ /* 0x000fe20003800000 */
[----:B------:R-:W-:Y:S02]  /*d270*/  IMAD.MOV.U32 R59, RZ, RZ, R8 ;  /* 0x000000ffff3b7224 */ /* 0x000fe400078e0008 */
[----:B------:R-:W-:Y:S02]  /*d280*/  IMAD.MOV.U32 R58, RZ, RZ, 0x2 ;  /* 0x00000002ff3a7424 */ /* 0x000fe400078e00ff */
[----:B------:R-:W-:-:S07]  /*d290*/  IMAD.MOV.U32 R62, RZ, RZ, -0x1 ;  /* 0xffffffffff3e7424 */ /* 0x000fce00078e00ff */
[----:B01234-:R-:W-:Y:S05]  /*d2a0*/  WARPSYNC.COLLECTIVE R62, `(.L_x_852) ;  /* 0x000000003e087348 */ /* 0x01ffea0003c00000 */
[----:B0-----:R0:W0:Y:S02]  /*d2b0*/  SHFL.DOWN P3, R64, R59, R58, R63 ;  /* 0x0800003a3b407389 */ /* 0x001024000006003f */
[----:B01234-:R-:W-:Y:S05]  /*d2c0*/  ENDCOLLECTIVE ;  /* 0x000000000000791b */ /* 0x01ffea0003800000 */
.L_x_852:
[----:B------:R-:W-:Y:S05]  /*d2d0*/  BSYNC B0 ;  /* 0x0000000000007941 */ /* 0x000fea0003800000 */
.L_x_851:
[----:B------:R-:W-:Y:S02]  /*d2e0*/  IMAD.MOV.U32 R59, RZ, RZ, R9 ;  /* 0x000000ffff3b7224 */ /* 0x000fe400078e0009 */
[----:B------:R-:W-:Y:S02]  /*d2f0*/  IMAD.MOV.U32 R58, RZ, RZ, 0x2 ;  /* 0x00000002ff3a7424 */ /* 0x000fe400078e00ff */
[----:B------:R-:W-:Y:S02]  /*d300*/  IMAD.MOV.U32 R62, RZ, RZ, -0x1 ;  /* 0xffffffffff3e7424 */ /* 0x000fe400078e00ff */
[----:B------:R-:W-:-:S07]  /*d310*/  IMAD.MOV.U32 R13, RZ, RZ, R64 ;  /* 0x000000ffff0d7224 */ /* 0x000fce00078e0040 */
[----:B------:R-:W-:Y:S05]  /*d320*/  WARPSYNC.COLLECTIVE R62, `(.L_x_853) ;  /* 0x000000003e087348 */ /* 0x000fea0003c00000 */
[----:B------:R0:W1:Y:S02]  /*d330*/  SHFL.DOWN P3, R64, R59, R58, R63 ;  /* 0x0800003a3b407389 */ /* 0x000064000006003f */
[----:B01----:R-:W-:Y:S05]  /*d340*/  ENDCOLLECTIVE ;  /* 0x000000000000791b */ /* 0x003fea0003800000 */
.L_x_853:
[----:B------:R-:W-:Y:S01]  /*d350*/  IMAD.MOV.U32 R12, RZ, RZ, R64 ;  /* 0x000000ffff0c7224 */ /* 0x000fe200078e0040 */
[----:B------:R-:W-:Y:S06]  /*d360*/  BRA `(.L_x_854) ;  /* 0xffffff6c00107947 */ /* 0x000fec000383ffff */
.L_x_639:
[----:B------:R-:W-:Y:S01]  /*d370*/  BSSY B0, `(.L_x_855) ;  /* 0x0000007000007945 */ /* 0x000fe20003800000 */
[----:B------:R-:W-:Y:S02]  /*d380*/  IMAD.MOV.U32 R59, RZ, RZ, R54 ;  /* 0x000000ffff3b7224 */ /* 0x000fe400078e0036 */
[----:B------:R-:W-:Y:S02]  /*d390*/  IMAD.MOV.U32 R58, RZ, RZ, 0x2 ;  /* 0x00000002ff3a7424 */ /* 0x000fe400078e00ff */
[----:B------:R-:W-:-:S07]  /*d3a0*/  IMAD.MOV.U32 R62, RZ, RZ, -0x1 ;  /* 0xffffffffff3e7424 */ /* 0x000fce00078e00ff */
[----:B01234-:R-:W-:Y:S05]  /*d3b0*/  WARPSYNC.COLLECTIVE R62, `(.L_x_856) ;  /* 0x000000003e087348 */ /* 0x01ffea0003c00000 */
[----:B0-----:R0:W0:Y:S02]  /*d3c0*/  SHFL.DOWN P3, R64, R59, R58, R63 ;  /* 0x0800003a3b407389 */ /* 0x001024000006003f */
[----:B01234-:R-:W-:Y:S05]  /*d3d0*/  ENDCOLLECTIVE ;  /* 0x000000000000791b */ /* 0x01ffea0003800000 */
.L_x_856:
[----:B------:R-:W-:Y:S05]  /*d3e0*/  BSYNC B0 ;  /* 0x0000000000007941 */ /* 0x000fea0003800000 */
.L_x_855:
[----:B------:R-:W-:Y:S05]  /*d3f0*/  BRA `(.L_x_857) ;  /* 0xffffff6800f47947 */ /* 0x000fea000383ffff */
.L_x_640:
[----:B------:R-:W-:Y:S01]  /*d400*/  BSSY B0, `(.L_x_858) ;  /* 0x0000007000007945 */ /* 0x000fe20003800000 */
[----:B------:R-:W-:Y:S02]  /*d410*/  IMAD.MOV.U32 R59, RZ, RZ, R55 ;  /* 0x000000ffff3b7224 */ /* 0x000fe400078e0037 */
[----:B------:R-:W-:Y:S02]  /*d420*/  IMAD.MOV.U32 R58, RZ, RZ, 0x2 ;  /* 0x00000002ff3a7424 */ /* 0x000fe400078e00ff */
[----:B------:R-:W-:-:S07]  /*d430*/  IMAD.MOV.U32 R62, RZ, RZ, -0x1 ;  /* 0xffffffffff3e7424 */ /* 0x000fce00078e00ff */
[----:B01234-:R-:W-:Y:S05]  /*d440*/  WARPSYNC.COLLECTIVE R62, `(.L_x_859) ;  /* 0x000000003e087348 */ /* 0x01ffea0003c00000 */
[----:B0-----:R0:W0:Y:S02]  /*d450*/  SHFL.DOWN P3, R64, R59, R58, R63 ;  /* 0x0800003a3b407389 */ /* 0x001024000006003f */
[----:B01234-:R-:W-:Y:S05]  /*d460*/  ENDCOLLECTIVE ;  /* 0x000000000000791b */ /* 0x01ffea0003800000 */
.L_x_859:
[----:B------:R-:W-:Y:S05]  /*d470*/  BSYNC B0 ;  /* 0x0000000000007941 */ /* 0x000fea0003800000 */
.L_x_858:
[----:B------:R-:W-:Y:S05]  /*d480*/  BRA `(.L_x_860) ;  /* 0xffffff6800d87947 */ /* 0x000fea000383ffff */
.L_x_641:
[----:B------:R-:W-:Y:S01]  /*d490*/  BSSY B0, `(.L_x_861) ;  /* 0x0000007000007945 */ /* 0x000fe20003800000 */
[----:B------:R-:W-:Y:S02]  /*d4a0*/  IMAD.MOV.U32 R59, RZ, RZ, R32 ;  /* 0x000000ffff3b7224 */ /* 0x000fe400078e0020 */
[----:B------:R-:W-:Y:S02]  /*d4b0*/  IMAD.MOV.U32 R58, RZ, RZ, 0x2 ;  /* 0x00000002ff3a7424 */ /* 0x000fe400078e00ff */
[----:B------:R-:W-:-:S07]  /*d4c0*/  IMAD.MOV.U32 R62, RZ, RZ, -0x1 ;  /* 0xffffffffff3e7424 */ /* 0x000fce00078e00ff */
[----:B01234-:R-:W-:Y:S05]  /*d4d0*/  WARPSYNC.COLLECTIVE R62, `(.L_x_862) ;  /* 0x000000003e087348 */ /* 0x01ffea0003c00000 */
[----:B0-----:R0:W0:Y:S02]  /*d4e0*/  SHFL.DOWN P3, R64, R59, R58, R63 ;  /* 0x0800003a3b407389 */ /* 0x001024000006003f */
[----:B01234-:R-:W-:Y:S05]  /*d4f0*/  ENDCOLLECTIVE ;  /* 0x000000000000791b */ /* 0x01ffea0003800000 */
.L_x_862:
[----:B------:R-:W-:Y:S05]  /*d500*/  BSYNC B0 ;  /* 0x0000000000007941 */ /* 0x000fea0003800000 */
.L_x_861:
[----:B------:R-:W-:Y:S02]  /*d510*/  IMAD.MOV.U32 R59, RZ, RZ, R33 ;  /* 0x000000ffff3b7224 */ /* 0x000fe400078e0021 */
[----:B------:R-:W-:Y:S02]  /*d520*/  IMAD.MOV.U32 R58, RZ, RZ, 0x2 ;  /* 0x00000002ff3a7424 */ /* 0x000fe400078e00ff */
[----:B------:R-:W-:Y:S02]  /*d530*/  IMAD.MOV.U32 R62, RZ, RZ, -0x1 ;  /* 0xffffffffff3e7424 */ /* 0x000fe400078e00ff */
[----:B------:R-:W-:-:S07]  /*d540*/  IMAD.MOV.U32 R17, RZ, RZ, R64 ;  /* 0x000000ffff117224 */ /* 0x000fce00078e0040 */
[----:B------:R-:W-:Y:S05]  /*d550*/  WARPSYNC.COLLECTIVE R62, `(.L_x_863) ;  /* 0x000000003e087348 */ /* 0x000fea0003c00000 */
[----:B------:R0:W1:Y:S02]  /*d560*/  SHFL.DOWN P3, R64, R59, R58, R63 ;  /* 0x0800003a3b407389 */ /* 0x000064000006003f */
[----:B01----:R-:W-:Y:S05]  /*d570*/  ENDCOLLECTIVE ;  /* 0x000000000000791b */ /* 0x003fea0003800000 */
.L_x_863:
[----:B------:R-:W-:Y:S02]  /*d580*/  IMAD.MOV.U32 R59, RZ, RZ, R34 ;  /* 0x000000ffff3b7224 */ /* 0x000fe400078e0022 */
[----:B------:R-:W-:-:S07]  /*d590*/  IMAD.MOV.U32 R18, RZ, RZ, R64 ;  /* 0x000000ffff127224 */ /* 0x000fce00078e0040 */
[----:B------:R-:W-:Y:S05]  /*d5a0*/  WARPSYNC.COLLECTIVE R62, `(.L_x_864) ;  /* 0x000000003e087348 */ /* 0x000fea0003c00000 */
[----:B------:R0:W1:Y:S02]  /*d5b0*/  SHFL.DOWN P3, R64, R59, R58, R63 ;  /* 0x0800003a3b407389 */ /* 0x000064000006003f */
[----:B01----:R-:W-:Y:S05]  /*d5c0*/  ENDCOLLECTIVE ;  /* 0x000000000000791b */ /* 0x003fea0003800000 */
.L_x_864:
[----:B------:R-:W-:Y:S02]  /*d5d0*/  IMAD.MOV.U32 R59, RZ, RZ, R35 ;  /* 0x000000ffff3b7224 */ /* 0x000fe400078e0023 */
[----:B------:R-:W-:-:S07]  /*d5e0*/  IMAD.MOV.U32 R19, RZ, RZ, R64 ;  /* 0x000000ffff137224 */ /* 0x000fce00078e0040 */
[----:B------:R-:W-:Y:S05]  /*d5f0*/  WARPSYNC.COLLECTIVE R62, `(.L_x_865) ;  /* 0x000000003e087348 */ /* 0x000fea0003c00000 */
[----:B------:R0:W1:Y:S02]  /*d600*/  SHFL.DOWN P3, R64, R59, R58, R63 ;  /* 0x0800003a3b407389 */ /* 0x000064000006003f */
[----:B01----:R-:W-:Y:S05]  /*d610*/  ENDCOLLECTIVE ;  /* 0x000000000000791b */ /* 0x003fea0003800000 */
.L_x_865:
[----:B------:R-:W-:Y:S05]  /*d620*/  BRA `(.L_x_866) ;  /* 0xffffff6800887947 */ /* 0x000fea000383ffff */
.L_x_644:
[----:B------:R-:W-:Y:S01]  /*d630*/  BSSY B0, `(.L_x_867) ;  /* 0x0000007000007945 */ /* 0x000fe20003800000 */
[----:B------:R-:W-:Y:S02]  /*d640*/  IMAD.MOV.U32 R59, RZ, RZ, R8 ;  /* 0x000000ffff3b7224 */ /* 0x000fe400078e0008 */
[----:B------:R-:W-:Y:S02]  /*d650*/  IMAD.MOV.U32 R58, RZ, RZ, 0x4 ;  /* 0x00000004ff3a7424 */ /* 0x000fe400078e00ff */
[----:B------:R-:W-:-:S07]  /*d660*/  IMAD.MOV.U32 R62, RZ, RZ, -0x1 ;  /* 0xffffffffff3e7424 */ /* 0x000fce00078e00ff */
[----:B01234-:R-:W-:Y:S05]  /*d670*/  WARPSYNC.COLLECTIVE R62, `(.L_x_868) ;  /* 0x000000003e087348 */ /* 0x01ffea0003c00000 */
[----:B0-----:R0:W0:Y:S02]  /*d680*/  SHFL.DOWN P3, R64, R59, R58, R63 ;  /* 0x0800003a3b407389 */ /* 0x001024000006003f */
[----:B01234-:R-:W-:Y:S05]  /*d690*/  ENDCOLLECTIVE ;  /* 0x000000000000791b */ /* 0x01ffea0003800000 */
.L_x_868:
[----:B------:R-:W-:Y:S05]  /*d6a0*/  BSYNC B0 ;  /* 0x0000000000007941 */ /* 0x000fea0003800000 */
.L_x_867:
[----:B------:R-:W-:Y:S02]  /*d6b0*/  IMAD.MOV.U32 R59, RZ, RZ, R9 ;  /* 0x000000ffff3b7224 */ /* 0x000fe400078e0009 */
[----:B------:R-:W-:Y:S02]  /*d6c0*/  IMAD.MOV.U32 R58, RZ, RZ, 0x4 ;  /* 0x00000004ff3a7424 */ /* 0x000fe400078e00ff */
[----:B------:R-:W-:Y:S02]  /*d6d0*/  IMAD.MOV.U32 R62, RZ, RZ, -0x1 ;  /* 0xffffffffff3e7424 */ /* 0x000fe400078e00ff */
[----:B------:R-:W-:-:S07]  /*d6e0*/  IMAD.MOV.U32 R13, RZ, RZ, R64 ;  /* 0x000000ffff0d7224 */ /* 0x000fce00078e0040 */
[----:B------:R-:W-:Y:S05]  /*d6f0*/  WARPSYNC.COLLECTIVE R62, `(.L_x_869) ;  /* 0x000000003e087348 */ /* 0x000fea0003c00000 */
[----:B------:R0:W1:Y:S02]  /*d700*/  SHFL.DOWN P3, R64, R59, R58, R63 ;  /* 0x0800003a3b407389 */ /* 0x000064000006003f */
[----:B01----:R-:W-:Y:S05]  /*d710*/  ENDCOLLECTIVE ;  /* 0x000000000000791b */ /* 0x003fea0003800000 */
.L_x_869:
[----:B------:R-:W-:Y:S01]  /*d720*/  IMAD.MOV.U32 R18, RZ, RZ, R64 ;  /* 0x000000ffff127224 */ /* 0x000fe200078e0040 */
[----:B------:R-:W-:Y:S06]  /*d730*/  BRA `(.L_x_870) ;  /* 0xffffff6800987947 */ /* 0x000fec000383ffff */
.L_x_645:
[----:B------:R-:W-:Y:S01]  /*d740*/  BSSY B0, `(.L_x_871) ;  /* 0x0000007000007945 */ /* 0x000fe20003800000 */
[----:B------:R-:W-:Y:S02]  /*d750*/  IMAD.MOV.U32 R59, RZ, RZ, R54 ;  /* 0x000000ffff3b7224 */ /* 0x000fe400078e0036 */
[----:B------:R-:W-:Y:S02]  /*d760*/  IMAD.MOV.U32 R58, RZ, RZ, 0x4 ;  /* 0x00000004ff3a7424 */ /* 0x000fe400078e00ff */
[----:B------:R-:W-:-:S07]  /*d770*/  IMAD.MOV.U32 R62, RZ, RZ, -0x1 ;  /* 0xffffffffff3e7424 */ /* 0x000fce00078e00ff */
[----:B01234-:R-:W-:Y:S05]  /*d780*/  WARPSYNC.COLLECTIVE R62, `(.L_x_872) ;  /* 0x000000003e087348 */ /* 0x01ffea0003c00000 */
[----:B------:R0:W0:Y:S02]  /*d790*/  SHFL.DOWN P3, R64, R59, R58, R63 ;  /* 0x0800003a3b407389 */ /* 0x000024000006003f */
[----:B01234-:R-:W-:Y:S05]  /*d7a0*/  ENDCOLLECTIVE ;  /* 0x000000000000791b */ /* 0x01ffea0003800000 */
.L_x_872:
[----:B------:R-:W-:Y:S05]  /*d7b0*/  BSYNC B0 ;  /* 0x0000000000007941 */ /* 0x000fea0003800000 */
.L_x_871:
[----:B------:R-:W-:Y:S05]  /*d7c0*/  BRA `(.L_x_873) ;  /* 0xffffff68007c7947 */ /* 0x000fea000383ffff */
.L_x_646:
[----:B------:R-:W-:Y:S01]  /*d7d0*/  BSSY B0, `(.L_x_874) ;  /* 0x0000007000007945 */ /* 0x000fe20003800000 */
[----:B------:R-:W-:Y:S02]  /*d7e0*/  IMAD.MOV.U32 R59, RZ, RZ, R55 ;  /* 0x000000ffff3b7224 */ /* 0x000fe400078e0037 */
[----:B------:R-:W-:Y:S02]  /*d7f0*/  IMAD.MOV.U32 R58, RZ, RZ, 0x4 ;  /* 0x00000004ff3a7424 */ /* 0x000fe400078e00ff */
[----:B------:R-:W-:-:S07]  /*d800*/  IMAD.MOV.U32 R62, RZ, RZ, -0x1 ;  /* 0xffffffffff3e7424 */ /* 0x000fce00078e00ff */
[----:B01234-:R-:W-:Y:S05]  /*d810*/  WARPSYNC.COLLECTIVE R62, `(.L_x_875) ;  /* 0x000000003e087348 */ /* 0x01ffea0003c00000 */
[----:B------:R0:W0:Y:S02]  /*d820*/  SHFL.DOWN P3, R64, R59, R58, R63 ;  /* 0x0800003a3b407389 */ /* 0x000024000006003f */
[----:B01234-:R-:W-:Y:S05]  /*d830*/  ENDCOLLECTIVE ;  /* 0x000000000000791b */ /* 0x01ffea0003800000 */
.L_x_875:
[----:B------:R-:W-:Y:S05]  /*d840*/  BSYNC B0 ;  /* 0x0000000000007941 */ /* 0x000fea0003800000 */
.L_x_874:
[----:B------:R-:W-:Y:S05]  /*d850*/  BRA `(.L_x_876) ;  /* 0xffffff6800607947 */ /* 0x000fea000383ffff */
.L_x_647:
[----:B------:R-:W-:Y:S01]  /*d860*/  BSSY B0, `(.L_x_877) ;  /* 0x0000007000007945 */ /* 0x000fe20003800000 */
[----:B------:R-:W-:Y:S02]  /*d870*/  IMAD.MOV.U32 R59, RZ, RZ, R32 ;  /* 0x000000ffff3b7224 */ /* 0x000fe400078e0020 */
[----:B------:R-:W-:Y:S02]  /*d880*/  IMAD.MOV.U32 R58, RZ, RZ, 0x4 ;  /* 0x00000004ff3a7424 */ /* 0x000fe400078e00ff */
[----:B------:R-:W-:-:S07]  /*d890*/  IMAD.MOV.U32 R62, RZ, RZ, -0x1 ;  /* 0xffffffffff3e7424 */ /* 0x000fce00078e00ff */
[----:B01234-:R-:W-:Y:S05]  /*d8a0*/  WARPSYNC.COLLECTIVE R62, `(.L_x_878) ;  /* 0x000000003e087348 */ /* 0x01ffea0003c00000 */
[----:B------:R0:W0:Y:S02]  /*d8b0*/  SHFL.DOWN P3, R64, R59, R58, R63 ;  /* 0x0800003a3b407389 */ /* 0x000024000006003f */
[----:B01234-:R-:W-:Y:S05]  /*d8c0*/  ENDCOLLECTIVE ;  /* 0x000000000000791b */ /* 0x01ffea0003800000 */
.L_x_878:
[----:B------:R-:W-:Y:S05]  /*d8d0*/  BSYNC B0 ;  /* 0x0000000000007941 */ /* 0x000fea0003800000 */
.L_x_877:
[----:B------:R-:W-:Y:S02]  /*d8e0*/  IMAD.MOV.U32 R59, RZ, RZ, R33 ;  /* 0x000000ffff3b7224 */ /* 0x000fe400078e0021 */
[----:B------:R-:W-:Y:S02]  /*d8f0*/  IMAD.MOV.U32 R58, RZ, RZ, 0x4 ;  /* 0x00000004ff3a7424 */ /* 0x000fe400078e00ff */
[----:B------:R-:W-:Y:S02]  /*d900*/  IMAD.MOV.U32 R62, RZ, RZ, -0x1 ;  /* 0xffffffffff3e7424 */ /* 0x000fe400078e00ff */
[----:B------:R-:W-:-:S07]  /*d910*/  IMAD.MOV.U32 R17, RZ, RZ, R64 ;  /* 0x000000ffff117224 */ /* 0x000fce00078e0040 */
[----:B------:R-:W-:Y:S05]  /*d920*/  WARPSYNC.COLLECTIVE R62, `(.L_x_879) ;  /* 0x000000003e087348 */ /* 0x000fea0003c00000 */
[----:B------:R0:W1:Y:S02]  /*d930*/  SHFL.DOWN P3, R64, R59, R58, R63 ;  /* 0x0800003a3b407389 */ /* 0x000064000006003f */
[----:B01----:R-:W-:Y:S05]  /*d940*/  ENDCOLLECTIVE ;  /* 0x000000000000791b */ /* 0x003fea0003800000 */
.L_x_879:
[----:B------:R-:W-:Y:S02]  /*d950*/  IMAD.MOV.U32 R59, RZ, RZ, R34 ;  /* 0x000000ffff3b7224 */ /* 0x000fe400078e0022 */
[----:B------:R-:W-:-:S07]  /*d960*/  IMAD.MOV.U32 R36, RZ, RZ, R64 ;  /* 0x000000ffff247224 */ /* 0x000fce00078e0040 */
[----:B------:R-:W-:Y:S05]  /*d970*/  WARPSYNC.COLLECTIVE R62, `(.L_x_880) ;  /* 0x000000003e087348 */ /* 0x000fea0003c00000 */
[----:B------:R0:W1:Y:S02]  /*d980*/  SHFL.DOWN P3, R64, R59, R58, R63 ;  /* 0x0800003a3b407389 */ /* 0x000064000006003f */
[----:B01----:R-:W-:Y:S05]  /*d990*/  ENDCOLLECTIVE ;  /* 0x000000000000791b */ /* 0x003fea0003800000 */
.L_x_880:
[----:B------:R-:W-:Y:S02]  /*d9a0*/  IMAD.MOV.U32 R59, RZ, RZ, R35 ;  /* 0x000000ffff3b7224 */ /* 0x000fe400078e0023 */
[----:B------:R-:W-:-:S07]  /*d9b0*/  IMAD.MOV.U32 R19, RZ, RZ, R64 ;  /* 0x000000ffff137224 */ /* 0x000fce00078e0040 */
[----:B------:R-:W-:Y:S05]  /*d9c0*/  WARPSYNC.COLLECTIVE R62, `(.L_x_881) ;  /* 0x000000003e087348 */ /* 0x000fea0003c00000 */
[----:B------:R0:W1:Y:S02]  /*d9d0*/  SHFL.DOWN P3, R64, R59, R58, R63 ;  /* 0x0800003a3b407389 */ /* 0x000064000006003f */
[----:B01----:R-:W-:Y:S05]  /*d9e0*/  ENDCOLLECTIVE ;  /* 0x000000000000791b */ /* 0x003fea0003800000 */
.L_x_881:
[----:B------:R-:W-:Y:S05]  /*d9f0*/  BRA `(.L_x_882) ;  /* 0xffffff6800107947 */ /* 0x000fea000383ffff */
.L_x_650:
[----:B------:R-:W-:Y:S01]  /*da00*/  BSSY B0, `(.L_x_883) ;  /* 0x0000007000007945 */ /* 0x000fe20003800000 */
[----:B------:R-:W-:Y:S02]  /*da10*/  IMAD.MOV.U32 R59, RZ, RZ, R8 ;  /* 0x000000ffff3b7224 */ /* 0x000fe400078e0008 */
[----:B------:R-:W-:Y:S02]  /*da20*/  IMAD.MOV.U32 R58, RZ, RZ, 0x8 ;  /* 0x00000008ff3a7424 */ /* 0x000fe400078e00ff */
[----:B------:R-:W-:-:S07]  /*da30*/  IMAD.MOV.U32 R62, RZ, RZ, -0x1 ;  /* 0xffffffffff3e7424 */ /* 0x000fce00078e00ff */
[----:B01-34-:R-:W-:Y:S05]  /*da40*/  WARPSYNC.COLLECTIVE R62, `(.L_x_884) ;  /* 0x000000003e087348 */ /* 0x01bfea0003c00000 */
[----:B0-----:R0:W2:Y:S02]  /*da50*/  SHFL.DOWN P3, R64, R59, R58, R63 ;  /* 0x0800003a3b407389 */ /* 0x0010a4000006003f */
[----:B01234-:R-:W-:Y:S05]  /*da60*/  ENDCOLLECTIVE ;  /* 0x000000000000791b */ /* 0x01ffea0003800000 */
.L_x_884:
[----:B------:R-:W-:Y:S05]  /*da70*/  BSYNC B0 ;  /* 0x0000000000007941 */ /* 0x000fea0003800000 */
.L_x_883:
[----:B------:R-:W-:Y:S02]  /*da80*/  IMAD.MOV.U32 R59, RZ, RZ, R9 ;  /* 0x000000ffff3b7224 */ /* 0x000fe400078e0009 */
[----:B------:R-:W-:Y:S02]  /*da90*/  IMAD.MOV.U32 R58, RZ, RZ, 0x8 ;  /* 0x00000008ff3a7424 */ /* 0x000fe400078e00ff */
[----:B------:R-:W-:Y:S02]  /*daa0*/  IMAD.MOV.U32 R62, RZ, RZ, -0x1 ;  /* 0xffffffffff3e7424 */ /* 0x000fe400078e00ff */
[----:B------:R-:W-:-:S07]  /*dab0*/  IMAD.MOV.U32 R17, RZ, RZ, R64 ;  /* 0x000000ffff117224 */ /* 0x000fce00078e0040 */
[----:B------:R-:W-:Y:S05]  /*dac0*/  WARPSYNC.COLLECTIVE R62, `(.L_x_885) ;  /* 0x000000003e087348 */ /* 0x000fea0003c00000 */
[----:B------:R0:W1:Y:S02]  /*dad0*/  SHFL.DOWN P3, R64, R59, R58, R63 ;  /* 0x0800003a3b407389 */ /* 0x000064000006003f */
[----:B01----:R-:W-:Y:S05]  /*dae0*/  ENDCOLLECTIVE ;  /* 0x000000000000791b */ /* 0x003fea0003800000 */
.L_x_885:
[----:B------:R-:W-:Y:S01]  /*daf0*/  IMAD.MOV.U32 R18, RZ, RZ, R64 ;  /* 0x000000ffff127224 */ /* 0x000fe200078e0040 */
[----:B------:R-:W-:Y:S06]  /*db00*/  BRA `(.L_x_886) ;  /* 0xffffff6800207947 */ /* 0x000fec000383ffff */
.L_x_651:
[----:B------:R-:W-:Y:S01]  /*db10*/  BSSY B0, `(.L_x_887) ;  /* 0x0000007000007945 */ /* 0x000fe20003800000 */
[----:B------:R-:W-:Y:S02]  /*db20*/  IMAD.MOV.U32 R59, RZ, RZ, R54 ;  /* 0x000000ffff3b7224 */ /* 0x000fe400078e0036 */
[----:B------:R-:W-:Y:S02]  /*db30*/  IMAD.MOV.U32 R58, RZ, RZ, 0x8 ;  /* 0x00000008ff3a7424 */ /* 0x000fe400078e00ff */
[----:B------:R-:W-:-:S07]  /*db40*/  IMAD.MOV.U32 R62, RZ, RZ, -0x1 ;  /* 0xffffffffff3e7424 */ /* 0x000fce00078e00ff */
[----:B01234-:R-:W-:Y:S05]  /*db50*/  WARPSYNC.COLLECTIVE R62, `(.L_x_888) ;  /* 0x000000003e087348 */ /* 0x01ffea0003c00000 */
[----:B------:R0:W0:Y:S02]  /*db60*/  SHFL.DOWN P3, R64, R59, R58, R63 ;  /* 0x0800003a3b407389 */ /* 0x000024000006003f */
[----:B01234-:R-:W-:Y:S05]  /*db70*/  ENDCOLLECTIVE ;  /* 0x000000000000791b */ /* 0x01ffea0003800000 */
.L_x_888:
[----:B------:R-:W-:Y:S05]  /*db80*/  BSYNC B0 ;  /* 0x0000000000007941 */ /* 0x000fea0003800000 */
.L_x_887:
[----:B------:R-:W-:Y:S05]  /*db90*/  BRA `(.L_x_889) ;  /* 0xffffff6800047947 */ /* 0x000fea000383ffff */
.L_x_652:
[----:B------:R-:W-:Y:S01]  /*dba0*/  BSSY B0, `(.L_x_890) ;  /* 0x0000007000007945 */ /* 0x000fe20003800000 */
[----:B------:R-:W-:Y:S02]  /*dbb0*/  IMAD.MOV.U32 R59, RZ, RZ, R55 ;  /* 0x000000ffff3b7224 */ /* 0x000fe400078e0037 */
[----:B------:R-:W-:Y:S02]  /*dbc0*/  IMAD.MOV.U32 R58, RZ, RZ, 0x8 ;  /* 0x00000008ff3a7424 */ /* 0x000fe400078e00ff */
[----:B------:R-:W-:-:S07]  /*dbd0*/  IMAD.MOV.U32 R62, RZ, RZ, -0x1 ;  /* 0xffffffffff3e7424 */ /* 0x000fce00078e00ff */
[----:B01234-:R-:W-:Y:S05]  /*dbe0*/  WARPSYNC.COLLECTIVE R62, `(.L_x_891) ;  /* 0x000000003e087348 */ /* 0x01ffea0003c00000 */
[----:B------:R0:W0:Y:S02]  /*dbf0*/  SHFL.DOWN P3, R64, R59, R58, R63 ;  /* 0x0800003a3b407389 */ /* 0x000024000006003f */
[----:B01234-:R-:W-:Y:S05]  /*dc00*/  ENDCOLLECTIVE ;  /* 0x000000000000791b */ /* 0x01ffea0003800000 */
.L_x_891:
[----:B------:R-:W-:Y:S05]  /*dc10*/  BSYNC B0 ;  /* 0x0000000000007941 */ /* 0x000fea0003800000 */
.L_x_890:
[----:B------:R-:W-:Y:S05]  /*dc20*/  BRA `(.L_x_892) ;  /* 0xffffff6400e87947 */ /* 0x000fea000383ffff */
.L_x_653:
[----:B------:R-:W-:Y:S01]  /*dc30*/  BSSY B0, `(.L_x_893) ;  /* 0x0000007000007945 */ /* 0x000fe20003800000 */
[----:B------:R-:W-:Y:S02]  /*dc40*/  IMAD.MOV.U32 R59, RZ, RZ, R32 ;  /* 0x000000ffff3b7224 */ /* 0x000fe400078e0020 */
[----:B------:R-:W-:Y:S02]  /*dc50*/  IMAD.MOV.U32 R58, RZ, RZ, 0x8 ;  /* 0x00000008ff3a7424 */ /* 0x000fe400078e00ff */
[----:B------:R-:W-:-:S07]  /*dc60*/  IMAD.MOV.U32 R62, RZ, RZ, -0x1 ;  /* 0xffffffffff3e7424 */ /* 0x000fce00078e00ff */
[----:B01234-:R-:W-:Y:S05]  /*dc70*/  WARPSYNC.COLLECTIVE R62, `(.L_x_894) ;  /* 0x000000003e087348 */ /* 0x01ffea0003c00000 */
[----:B------:R0:W0:Y:S02]  /*dc80*/  SHFL.DOWN P3, R64, R59, R58, R63 ;  /* 0x0800003a3b407389 */ /* 0x000024000006003f */
[----:B01234-:R-:W-:Y:S05]  /*dc90*/  ENDCOLLECTIVE ;  /* 0x000000000000791b */ /* 0x01ffea0003800000 */
.L_x_894:
[----:B------:R-:W-:Y:S05]  /*dca0*/  BSYNC B0 ;  /* 0x0000000000007941 */ /* 0x000fea0003800000 */
.L_x_893:
[----:B------:R-:W-:Y:S02]  /*dcb0*/  IMAD.MOV.U32 R59, RZ, RZ, R33 ;  /* 0x000000ffff3b7224 */ /* 0x000fe400078e0021 */
[----:B------:R-:W-:Y:S02]  /*dcc0*/  IMAD.MOV.U32 R58, RZ, RZ, 0x8 ;  /* 0x00000008ff3a7424 */ /* 0x000fe400078e00ff */
[----:B------:R-:W-:Y:S02]  /*dcd0*/  IMAD.MOV.U32 R62, RZ, RZ, -0x1 ;  /* 0xffffffffff3e7424 */ /* 0x000fe400078e00ff */
[----:B------:R-:W-:-:S07]  /*dce0*/  IMAD.MOV.U32 R19, RZ, RZ, R64 ;  /* 0x000000ffff137224 */ /* 0x000fce00078e0040 */
[----:B------:R-:W-:Y:S05]  /*dcf0*/  WARPSYNC.COLLECTIVE R62, `(.L_x_895) ;  /* 0x000000003e087348 */ /* 0x000fea0003c00000 */
[----:B------:R0:W1:Y:S02]  /*dd00*/  SHFL.DOWN P3, R64, R59, R58, R63 ;  /* 0x0800003a3b407389 */ /* 0x000064000006003f */
[----:B01----:R-:W-:Y:S05]  /*dd10*/  ENDCOLLECTIVE ;  /* 0x000000000000791b */ /* 0x003fea0003800000 */
.L_x_895:
[----:B------:R-:W-:Y:S02]  /*dd20*/  IMAD.MOV.U32 R59, RZ, RZ, R34 ;  /* 0x000000ffff3b7224 */ /* 0x000fe400078e0022 */
[----:B------:R-:W-:-:S07]  /*dd30*/  IMAD.MOV.U32 R36, RZ, RZ, R64 ;  /* 0x000000ffff247224 */ /* 0x000fce00078e0040 */
[----:B------:R-:W-:Y:S05]  /*dd40*/  WARPSYNC.COLLECTIVE R62, `(.L_x_896) ;  /* 0x000000003e087348 */ /* 0x000fea0003c00000 */
[----:B------:R0:W1:Y:S02]  /*dd50*/  SHFL.DOWN P3, R64, R59, R58, R63 ;  /* 0x0800003a3b407389 */ /* 0x000064000006003f */
[----:B01----:R-:W-:Y:S05]  /*dd60*/  ENDCOLLECTIVE ;  /* 0x000000000000791b */ /* 0x003fea0003800000 */
.L_x_896:
[----:B------:R-:W-:Y:S02]  /*dd70*/  IMAD.MOV.U32 R59, RZ, RZ, R35 ;  /* 0x000000ffff3b7224 */ /* 0x000fe400078e0023 */
[----:B------:R-:W-:-:S07]  /*dd80*/  IMAD.MOV.U32 R37, RZ, RZ, R64 ;  /* 0x000000ffff257224 */ /* 0x000fce00078e0040 */
[----:B------:R-:W-:Y:S05]  /*dd90*/  WARPSYNC.COLLECTIVE R62, `(.L_x_897) ;  /* 0x000000003e087348 */ /* 0x000fea0003c00000 */
[----:B------:R0:W1:Y:S02]  /*dda0*/  SHFL.DOWN P3, R64, R59, R58, R63 ;  /* 0x0800003a3b407389 */ /* 0x000064000006003f */
[----:B01----:R-:W-:Y:S05]  /*ddb0*/  ENDCOLLECTIVE ;  /* 0x000000000000791b */ /* 0x003fea0003800000 */
.L_x_897:
[----:B------:R-:W-:Y:S05]  /*ddc0*/  BRA `(.L_x_898) ;  /* 0xffffff6400987947 */ /* 0x000fea000383ffff */
.L_x_656:
[----:B------:R-:W-:Y:S01]  /*ddd0*/  BSSY B0, `(.L_x_899) ;  /* 0x0000007000007945 */ /* 0x000fe20003800000 */
[----:B------:R-:W-:Y:S02]  /*dde0*/  IMAD.MOV.U32 R59, RZ, RZ, R8 ;  /* 0x000000ffff3b7224 */ /* 0x000fe400078e0008 */
[----:B------:R-:W-:Y:S02]  /*ddf0*/  IMAD.MOV.U32 R58, RZ, RZ, 0x10 ;  /* 0x00000010ff3a7424 */ /* 0x000fe400078e00ff */
[----:B------:R-:W-:-:S07]  /*de00*/  IMAD.MOV.U32 R62, RZ, RZ, -0x1 ;  /* 0xffffffffff3e7424 */ /* 0x000fce00078e00ff */
[----:B0-234-:R-:W-:Y:S05]  /*de10*/  WARPSYNC.COLLECTIVE R62, `(.L_x_900) ;  /* 0x000000003e087348 */ /* 0x01dfea0003c00000 */
[----:B0-----:R0:W1:Y:S02]  /*de20*/  SHFL.DOWN P3, R64, R59, R58, R63 ;  /* 0x0800003a3b407389 */ /* 0x001064000006003f */
[----:B01234-:R-:W-:Y:S05]  /*de30*/  ENDCOLLECTIVE ;  /* 0x000000000000791b */ /* 0x01ffea0003800000 */
.L_x_900:
[----:B------:R-:W-:Y:S05]  /*de40*/  BSYNC B0 ;  /* 0x0000000000007941 */ /* 0x000fea0003800000 */
.L_x_899:
[----:B------:R-:W-:Y:S02]  /*de50*/  IMAD.MOV.U32 R59, RZ, RZ, R9 ;  /* 0x000000ffff3b7224 */ /* 0x000fe400078e0009 */
[----:B------:R-:W-:Y:S02]  /*de60*/  IMAD.MOV.U32 R58, RZ, RZ, 0x10 ;  /* 0x00000010ff3a7424 */ /* 0x000fe400078e00ff */
[----:B------:R-:W-:Y:S02]  /*de70*/  IMAD.MOV.U32 R62, RZ, RZ, -0x1 ;  /* 0xffffffffff3e7424 */ /* 0x000fe400078e00ff */
[----:B------:R-:W-:-:S07]  /*de80*/  IMAD.MOV.U32 R17, RZ, RZ, R64 ;  /* 0x000000ffff117224 */ /* 0x000fce00078e0040 */
[----:B------:R-:W-:Y:S05]  /*de90*/  WARPSYNC.COLLECTIVE R62, `(.L_x_901) ;  /* 0x000000003e087348 */ /* 0x000fea0003c00000 */
[----:B------:R0:W1:Y:S02]  /*dea0*/  SHFL.DOWN P3, R64, R59, R58, R63 ;  /* 0x0800003a3b407389 */ /* 0x000064000006003f */
[----:B01----:R-:W-:Y:S05]  /*deb0*/  ENDCOLLECTIVE ;  /* 0x000000000000791b */ /* 0x003fea0003800000 */
.L_x_901:
[----:B------:R-:W-:Y:S01]  /*dec0*/  IMAD.MOV.U32 R18, RZ, RZ, R64 ;  /* 0x000000ffff127224 */ /* 0x000fe200078e0040 */
[----:B------:R-:W-:Y:S06]  /*ded0*/  BRA `(.L_x_902) ;  /* 0xffffff6400a87947 */ /* 0x000fec000383ffff */
.L_x_657:
[----:B------:R-:W-:Y:S01]  /*dee0*/  BSSY B0, `(.L_x_903) ;  /* 0x0000007000007945 */ /* 0x000fe20003800000 */
[----:B------:R-:W-:Y:S02]  /*def0*/  IMAD.MOV.U32 R59, RZ, RZ, R54 ;  /* 0x000000ffff3b7224 */ /* 0x000fe400078e0036 */
[----:B------:R-:W-:Y:S02]  /*df00*/  IMAD.MOV.U32 R58, RZ, RZ, 0x10 ;  /* 0x00000010ff3a7424 */ /* 0x000fe400078e00ff */
[----:B------:R-:W-:-:S07]  /*df10*/  IMAD.MOV.U32 R62, RZ, RZ, -0x1 ;  /* 0xffffffffff3e7424 */ /* 0x000fce00078e00ff */
[----:B01234-:R-:W-:Y:S05]  /*df20*/  WARPSYNC.COLLECTIVE R62, `(.L_x_904) ;  /* 0x000000003e087348 */ /* 0x01ffea0003c00000 */
[----:B------:R0:W0:Y:S02]  /*df30*/  SHFL.DOWN P3, R64, R59, R58, R63 ;  /* 0x0800003a3b407389 */ /* 0x000024000006003f */
[----:B01234-:R-:W-:Y:S05]  /*df40*/  ENDCOLLECTIVE ;  /* 0x000000000000791b */ /* 0x01ffea0003800000 */
.L_x_904:
[----:B------:R-:W-:Y:S05]  /*df50*/  BSYNC B0 ;  /* 0x0000000000007941 */ /* 0x000fea0003800000 */
.L_x_903:
[----:B------:R-:W-:Y:S05]  /*df60*/  BRA `(.L_x_905) ;  /* 0xffffff64008c7947 */ /* 0x000fea000383ffff */
.L_x_658:
[----:B------:R-:W-:Y:S01]  /*df70*/  BSSY B0, `(.L_x_906) ;  /* 0x0000007000007945 */ /* 0x000fe20003800000 */
[----:B------:R-:W-:Y:S02]  /*df80*/  IMAD.MOV.U32 R59, RZ, RZ, R55 ;  /* 0x000000ffff3b7224 */ /* 0x000fe400078e0037 */
[----:B------:R-:W-:Y:S02]  /*df90*/  IMAD.MOV.U32 R58, RZ, RZ, 0x10 ;  /* 0x00000010ff3a7424 */ /* 0x000fe400078e00ff */
[----:B------:R-:W-:-:S07]  /*dfa0*/  IMAD.MOV.U32 R62, RZ, RZ, -0x1 ;  /* 0xffffffffff3e7424 */ /* 0x000fce00078e00ff */
[----:B01234-:R-:W-:Y:S05]  /*dfb0*/  WARPSYNC.COLLECTIVE R62, `(.L_x_907) ;  /* 0x000000003e087348 */ /* 0x01ffea0003c00000 */
[----:B------:R0:W0:Y:S02]  /*dfc0*/  SHFL.DOWN P3, R64, R59, R58, R63 ;  /* 0x0800003a3b407389 */ /* 0x000024000006003f */
[----:B01234-:R-:W-:Y:S05]  /*dfd0*/  ENDCOLLECTIVE ;  /* 0x000000000000791b */ /* 0x01ffea0003800000 */
.L_x_907:
[----:B------:R-:W-:Y:S05]  /*dfe0*/  BSYNC B0 ;  /* 0x0000000000007941 */ /* 0x000fea0003800000 */
.L_x_906:
[----:B------:R-:W-:Y:S05]  /*dff0*/  BRA `(.L_x_908) ;  /* 0xffffff6400707947 */ /* 0x000fea000383ffff */
.L_x_659:
[----:B------:R-:W-:Y:S01]  /*e000*/  BSSY B0, `(.L_x_909) ;  /* 0x0000007000007945 */ /* 0x000fe20003800000 */
[----:B------:R-:W-:Y:S02]  /*e010*/  IMAD.MOV.U32 R59, RZ, RZ, R32 ;  /* 0x000000ffff3b7224 */ /* 0x000fe400078e0020 */
[----:B------:R-:W-:Y:S02]  /*e020*/  IMAD.MOV.U32 R58, RZ, RZ, 0x10 ;  /* 0x00000010ff3a7424 */ /* 0x000fe400078e00ff */
[----:B------:R-:W-:-:S07]  /*e030*/  IMAD.MOV.U32 R62, RZ, RZ, -0x1 ;  /* 0xffffffffff3e7424 */ /* 0x000fce00078e00ff */
[----:B01234-:R-:W-:Y:S05]  /*e040*/  WARPSYNC.COLLECTIVE R62, `(.L_x_910) ;  /* 0x000000003e087348 */ /* 0x01ffea0003c00000 */
[----:B------:R0:W0:Y:S02]  /*e050*/  SHFL.DOWN P3, R64, R59, R58, R63 ;  /* 0x0800003a3b407389 */ /* 0x000024000006003f */
[----:B01234-:R-:W-:Y:S05]  /*e060*/  ENDCOLLECTIVE ;  /* 0x000000000000791b */ /* 0x01ffea0003800000 */
.L_x_910:
[----:B------:R-:W-:Y:S05]  /*e070*/  BSYNC B0 ;  /* 0x0000000000007941 */ /* 0x000fea0003800000 */
.L_x_909:
[----:B------:R-:W-:Y:S02]  /*e080*/  IMAD.MOV.U32 R59, RZ, RZ, R33 ;  /* 0x000000ffff3b7224 */ /* 0x000fe400078e0021 */
[----:B------:R-:W-:Y:S02]  /*e090*/  IMAD.MOV.U32 R58, RZ, RZ, 0x10 ;  /* 0x00000010ff3a7424 */ /* 0x000fe400078e00ff */
[----:B------:R-:W-:Y:S02]  /*e0a0*/  IMAD.MOV.U32 R62, RZ, RZ, -0x1 ;  /* 0xffffffffff3e7424 */ /* 0x000fe400078e00ff */
[----:B------:R-:W-:-:S07]  /*e0b0*/  IMAD.MOV.U32 R19, RZ, RZ, R64 ;  /* 0x000000ffff137224 */ /* 0x000fce00078e0040 */
[----:B------:R-:W-:Y:S05]  /*e0c0*/  WARPSYNC.COLLECTIVE R62, `(.L_x_911) ;  /* 0x000000003e087348 */ /* 0x000fea0003c00000 */
[----:B------:R0:W1:Y:S02]  /*e0d0*/  SHFL.DOWN P3, R64, R59, R58, R63 ;  /* 0x0800003a3b407389 */ /* 0x000064000006003f */
[----:B01----:R-:W-:Y:S05]  /*e0e0*/  ENDCOLLECTIVE ;  /* 0x000000000000791b */ /* 0x003fea0003800000 */
.L_x_911:
[----:B------:R-:W-:Y:S02]  /*e0f0*/  IMAD.MOV.U32 R59, RZ, RZ, R34 ;  /* 0x000000ffff3b7224 */ /* 0x000fe400078e0022 */
[----:B------:R-:W-:-:S07]  /*e100*/  IMAD.MOV.U32 R36, RZ, RZ, R64 ;  /* 0x000000ffff247224 */ /* 0x000fce00078e0040 */
[----:B------:R-:W-:Y:S05]  /*e110*/  WARPSYNC.COLLECTIVE R62, `(.L_x_912) ;  /* 0x000000003e087348 */ /* 0x000fea0003c00000 */
[----:B------:R0:W1:Y:S02]  /*e120*/  SHFL.DOWN P3, R64, R59, R58, R63 ;  /* 0x0800003a3b407389 */ /* 0x000064000006003f */
[----:B01----:R-:W-:Y:S05]  /*e130*/  ENDCOLLECTIVE ;  /* 0x000000000000791b */ /* 0x003fea0003800000 */
.L_x_912:
[----:B------:R-:W-:Y:S02]  /*e140*/  IMAD.MOV.U32 R59, RZ, RZ, R35 ;  /* 0x000000ffff3b7224 */ /* 0x000fe400078e0023 */
[----:B------:R-:W-:-:S07]  /*e150*/  IMAD.MOV.U32 R37, RZ, RZ, R64 ;  /* 0x000000ffff257224 */ /* 0x000fce00078e0040 */
[----:B------:R-:W-:Y:S05]  /*e160*/  WARPSYNC.COLLECTIVE R62, `(.L_x_913) ;  /* 0x000000003e087348 */ /* 0x000fea0003c00000 */
[----:B------:R0:W1:Y:S02]  /*e170*/  SHFL.DOWN P3, R64, R59, R58, R63 ;  /* 0x0800003a3b407389 */ /* 0x000064000006003f */
[----:B01----:R-:W-:Y:S05]  /*e180*/  ENDCOLLECTIVE ;  /* 0x000000000000791b */ /* 0x003fea0003800000 */
.L_x_913:
[----:B------:R-:W-:Y:S05]  /*e190*/  BRA `(.L_x_914) ;  /* 0xffffff6400207947 */ /* 0x000fea000383ffff */
.L_x_662:
[----:B------:R-:W-:Y:S01]  /*e1a0*/  BSSY B0, `(.L_x_915) ;  /* 0x0000006000007945 */ /* 0x000fe20003800000 */
[----:B------:R-:W-:Y:S01]  /*e1b0*/  PLOP3.LUT P3, PT, P0, PT, PT, 0x80, 0x8 ;  /* 0x000000000008781c */ /* 0x000fe2000076f070 */
[----:B------:R-:W-:-:S12]  /*e1c0*/  IMAD.MOV.U32 R62, RZ, RZ, -0x1 ;  /* 0xffffffffff3e7424 */ /* 0x000fd800078e00ff */
[----:B01234-:R-:W-:Y:S05]  /*e1d0*/  WARPSYNC.COLLECTIVE R62, `(.L_x_916) ;  /* 0x000000003e087348 */ /* 0x01ffea0003c00000 */
[----:B------:R-:W-:Y:S01]  /*e1e0*/  VOTE.ALL P3, P3 ;  /* 0x0000000000ff7806 */ /* 0x000fe20001860000 */
[----:B01234-:R-:W-:-:S12]  /*e1f0*/  ENDCOLLECTIVE ;  /* 0x000000000000791b */ /* 0x01ffd80003800000 */
.L_x_916:
[----:B------:R-:W-:Y:S05]  /*e200*/  BSYNC B0 ;  /* 0x0000000000007941 */ /* 0x000fea0003800000 */
.L_x_915:
[----:B------:R-:W-:Y:S01]  /*e210*/  PLOP3.LUT P0, PT, P3, PT, PT, 0x80, 0x8 ;  /* 0x000000000008781c */ /* 0x000fe20001f0f070 */
[----:B------:R-:W-:-:S12]  /*e220*/  BRA `(.L_x_917) ;  /* 0xffffff6400507947 */ /* 0x000fd8000383ffff */
.L_x_664:
[----:B------:R-:W-:Y:S01]  /*e230*/  BSSY B0, `(.L_x_918) ;  /* 0x0000006000007945 */ /* 0x000fe20003800000 */
[----:B------:R-:W-:Y:S01]  /*e240*/  PLOP3.LUT P3, PT, P0, PT, PT, 0x8, 0x80 ;  /* 0x000000000080781c */ /* 0x000fe2000076e170 */
[----:B------:R-:W-:-:S12]  /*e250*/  IMAD.MOV.U32 R62, RZ, RZ, -0x1 ;  /* 0xffffffffff3e7424 */ /* 0x000fd800078e00ff */
[----:B01234-:R-:W-:Y:S05]  /*e260*/  WARPSYNC.COLLECTIVE R62, `(.L_x_919) ;  /* 0x000000003e087348 */ /* 0x01ffea0003c00000 */
[----:B------:R-:W-:Y:S01]  /*e270*/  VOTE.ANY P3, P3 ;  /* 0x0000000000ff7806 */ /* 0x000fe20001860100 */
[----:B01234-:R-:W-:-:S12]  /*e280*/  ENDCOLLECTIVE ;  /* 0x000000000000791b */ /* 0x01ffd80003800000 */
.L_x_919:
[----:B------:R-:W-:Y:S05]  /*e290*/  BSYNC B0 ;  /* 0x0000000000007941 */ /* 0x000fea0003800000 */
.L_x_918:
[----:B------:R-:W-:Y:S01]  /*e2a0*/  PLOP3.LUT P0, PT, P3, PT, PT, 0x80, 0x8 ;  /* 0x000000000008781c */ /* 0x000fe20001f0f070 */
[----:B------:R-:W-:-:S12]  /*e2b0*/  BRA `(.L_x_920) ;  /* 0xffffff6400647947 */ /* 0x000fd8000383ffff */
.L_x_669:
[----:B------:R-:W-:Y:S01]  /*e2c0*/  BSSY B0, `(.L_x_921) ;  /* 0x0000006000007945 */ /* 0x000fe20003800000 */
[----:B------:R-:W-:Y:S01]  /*e2d0*/  PLOP3.LUT P3, PT, P0, PT, PT, 0x8, 0x80 ;  /* 0x000000000080781c */ /* 0x000fe2000076e170 */
[----:B------:R-:W-:-:S12]  /*e2e0*/  IMAD.MOV.U32 R62, RZ, RZ, -0x1 ;  /* 0xffffffffff3e7424 */ /* 0x000fd800078e00ff */
[----:B012345:R-:W-:Y:S05]  /*e2f0*/  WARPSYNC.COLLECTIVE R62, `(.L_x_922) ;  /* 0x000000003e087348 */ /* 0x03ffea0003c00000 */
[----:B------:R-:W-:Y:S01]  /*e300*/  VOTE.ANY R62, PT, P3 ;  /* 0x00000000003e7806 */ /* 0x000fe200018e0100 */
[----:B012345:R-:W-:Y:S06]  /*e310*/  ENDCOLLECTIVE ;  /* 0x000000000000791b */ /* 0x03ffec0003800000 */
.L_x_922:
[----:B------:R-:W-:Y:S05]  /*e320*/  BSYNC B0 ;  /* 0x0000000000007941 */ /* 0x000fea0003800000 */
.L_x_921:
        /* <DEDUP_REMOVED lines=10> */
.L_x_923:
[----:B------:R-:W-:Y:S02]  /*e3d0*/  IMAD.MOV.U32 R59, RZ, RZ, R37 ;  /* 0x000000ffff3b7224 */ /* 0x000fe400078e0025 */
[----:B------:R-:W-:-:S07]  /*e3e0*/  IMAD.MOV.U32 R65, RZ, RZ, R64 ;  /* 0x000000ffff417224 */ /* 0x000fce00078e0040 */
[----:B------:R-:W-:Y:S05]  /*e3f0*/  WARPSYNC.COLLECTIVE R62, `(.L_x_924) ;  /* 0x000000003e087348 */ /* 0x000fea0003c00000 */
[----:B------:R0:W1:Y:S02]  /*e400*/  SHFL.DOWN P3, R64, R59, R58, R63 ;  /* 0x0800003a3b407389 */ /* 0x000064000006003f */
[----:B01----:R-:W-:Y:S05]  /*e410*/  ENDCOLLECTIVE ;  /* 0x000000000000791b */ /* 0x003fea0003800000 */
.L_x_924:
[----:B------:R-:W-:Y:S01]  /*e420*/  IMAD.MOV.U32 R70, RZ, RZ, R64 ;  /* 0x000000ffff467224 */ /* 0x000fe200078e0040 */
[----:B------:R-:W-:Y:S06]  /*e430*/  BRA `(.L_x_925) ;  /* 0xffffff6400c87947 */ /* 0x000fec000383ffff */
.L_x_670:
[----:B------:R-:W-:Y:S01]  /*e440*/  BSSY B0, `(.L_x_926) ;  /* 0x0000007000007945 */ /* 0x000fe20003800000 */
[----:B------:R-:W-:Y:S02]  /*e450*/  IMAD.MOV.U32 R59, RZ, RZ, R60 ;  /* 0x000000ffff3b7224 */ /* 0x000fe400078e003c */
[----:B------:R-:W-:Y:S02]  /*e460*/  IMAD.MOV.U32 R58, RZ, RZ, 0x1 ;  /* 0x00000001ff3a7424 */ /* 0x000fe400078e00ff */
[----:B------:R-:W-:-:S07]  /*e470*/  IMAD.MOV.U32 R62, RZ, RZ, -0x1 ;  /* 0xffffffffff3e7424 */ /* 0x000fce00078e00ff */
[----:B012345:R-:W-:Y:S05]  /*e480*/  WARPSYNC.COLLECTIVE R62, `(.L_x_927) ;  /* 0x000000003e087348 */ /* 0x03ffea0003c00000 */
[----:B------:R0:W0:Y:S02]  /*e490*/  SHFL.DOWN P3, R64, R59, R58, R63 ;  /* 0x0800003a3b407389 */ /* 0x000024000006003f */
[----:B012345:R-:W-:Y:S05]  /*e4a0*/  ENDCOLLECTIVE ;  /* 0x000000000000791b */ /* 0x03ffea0003800000 */
.L_x_927:
[----:B------:R-:W-:Y:S05]  /*e4b0*/  BSYNC B0 ;  /* 0x0000000000007941 */ /* 0x000fea0003800000 */
.L_x_926:
[----:B------:R-:W-:Y:S05]  /*e4c0*/  BRA `(.L_x_928) ;  /* 0xffffff6400ac7947 */ /* 0x000fea000383ffff */
.L_x_671:
[----:B------:R-:W-:Y:S01]  /*e4d0*/  BSSY B0, `(.L_x_929) ;  /* 0x0000007000007945 */ /* 0x000fe20003800000 */
[----:B------:R-:W-:Y:S02]  /*e4e0*/  IMAD.MOV.U32 R59, RZ, RZ, R61 ;  /* 0x000000ffff3b7224 */ /* 0x000fe400078e003d */
[----:B------:R-:W-:Y:S02]  /*e4f0*/  IMAD.MOV.U32 R58, RZ, RZ, 0x1 ;  /* 0x00000001ff3a7424 */ /* 0x000fe400078e00ff */
[----:B------:R-:W-:-:S07]  /*e500*/  IMAD.MOV.U32 R62, RZ, RZ, -0x1 ;  /* 0xffffffffff3e7424 */ /* 0x000fce00078e00ff */
[----:B012345:R-:W-:Y:S05]  /*e510*/  WARPSYNC.COLLECTIVE R62, `(.L_x_930) ;  /* 0x000000003e087348 */ /* 0x03ffea0003c00000 */
[----:B------:R0:W0:Y:S02]  /*e520*/  SHFL.DOWN P3, R64, R59, R58, R63 ;  /* 0x0800003a3b407389 */ /* 0x000024000006003f */
[----:B012345:R-:W-:Y:S05]  /*e530*/  ENDCOLLECTIVE ;  /* 0x000000000000791b */ /* 0x03ffea0003800000 */
.L_x_930:
[----:B------:R-:W-:Y:S05]  /*e540*/  BSYNC B0 ;  /* 0x0000000000007941 */ /* 0x000fea0003800000 */
.L_x_929:
[----:B------:R-:W-:Y:S05]  /*e550*/  BRA `(.L_x_931) ;  /* 0xffffff6400907947 */ /* 0x000fea000383ffff */
.L_x_672:
[----:B------:R-:W-:Y:S01]  /*e560*/  BSSY B0, `(.L_x_932) ;  /* 0x0000007000007945 */ /* 0x000fe20003800000 */
[----:B-----5:R-:W-:Y:S02]  /*e570*/  IMAD.MOV.U32 R59, RZ, RZ, R16 ;  /* 0x000000ffff3b7224 */ /* 0x020fe400078e0010 */
[----:B------:R-:W-:Y:S02]  /*e580*/  IMAD.MOV.U32 R58, RZ, RZ, 0x1 ;  /* 0x00000001ff3a7424 */ /* 0x000fe400078e00ff */
[----:B------:R-:W-:-:S07]  /*e590*/  IMAD.MOV.U32 R62, RZ, RZ, -0x1 ;  /* 0xffffffffff3e7424 */ /* 0x000fce00078e00ff */
[----:B01234-:R-:W-:Y:S05]  /*e5a0*/  WARPSYNC.COLLECTIVE R62, `(.L_x_933) ;  /* 0x000000003e087348 */ /* 0x01ffea0003c00000 */
[----:B------:R0:W0:Y:S02]  /*e5b0*/  SHFL.DOWN P3, R64, R59, R58, R63 ;  /* 0x0800003a3b407389 */ /* 0x000024000006003f */
[----:B01234-:R-:W-:Y:S05]  /*e5c0*/  ENDCOLLECTIVE ;  /* 0x000000000000791b */ /* 0x01ffea0003800000 */
.L_x_933:
[----:B------:R-:W-:Y:S05]  /*e5d0*/  BSYNC B0 ;  /* 0x0000000000007941 */ /* 0x000fea0003800000 */
.L_x_932:
[----:B------:R-:W-:Y:S02]  /*e5e0*/  IMAD.MOV.U32 R59, RZ, RZ, R17 ;  /* 0x000000ffff3b7224 */ /* 0x000fe400078e0011 */
[----:B------:R-:W-:Y:S02]  /*e5f0*/  IMAD.MOV.U32 R58, RZ, RZ, 0x1 ;  /* 0x00000001ff3a7424 */ /* 0x000fe400078e00ff */
[----:B------:R-:W-:Y:S02]  /*e600*/  IMAD.MOV.U32 R62, RZ, RZ, -0x1 ;  /* 0xffffffffff3e7424 */ /* 0x000fe400078e00ff */
[----:B------:R-:W-:-:S07]  /*e610*/  IMAD.MOV.U32 R67, RZ, RZ, R64 ;  /* 0x000000ffff437224 */ /* 0x000fce00078e0040 */
[----:B------:R-:W-:Y:S05]  /*e620*/  WARPSYNC.COLLECTIVE R62, `(.L_x_934) ;  /* 0x000000003e087348 */ /* 0x000fea0003c00000 */
[----:B------:R0:W1:Y:S02]  /*e630*/  SHFL.DOWN P3, R64, R59, R58, R63 ;  /* 0x0800003a3b407389 */ /* 0x000064000006003f */
[----:B01----:R-:W-:Y:S05]  /*e640*/  ENDCOLLECTIVE ;  /* 0x000000000000791b */ /* 0x003fea0003800000 */
.L_x_934:
[----:B------:R-:W-:Y:S02]  /*e650*/  IMAD.MOV.U32 R59, RZ, RZ, R18 ;  /* 0x000000ffff3b7224 */ /* 0x000fe400078e0012 */
[----:B------:R-:W-:-:S07]  /*e660*/  IMAD.MOV.U32 R72, RZ, RZ, R64 ;  /* 0x000000ffff487224 */ /* 0x000fce00078e0040 */
[----:B------:R-:W-:Y:S05]  /*e670*/  WARPSYNC.COLLECTIVE R62, `(.L_x_935) ;  /* 0x000000003e087348 */ /* 0x000fea0003c00000 */
[----:B------:R0:W1:Y:S02]  /*e680*/  SHFL.DOWN P3, R64, R59, R58, R63 ;  /* 0x0800003a3b407389 */ /* 0x000064000006003f */
[----:B01----:R-:W-:Y:S05]  /*e690*/  ENDCOLLECTIVE ;  /* 0x000000000000791b */ /* 0x003fea0003800000 */
.L_x_935:
[----:B------:R-:W-:Y:S02]  /*e6a0*/  IMAD.MOV.U32 R59, RZ, RZ, R19 ;  /* 0x000000ffff3b7224 */ /* 0x000fe400078e0013 */
[----:B------:R-:W-:-:S07]  /*e6b0*/  IMAD.MOV.U32 R69, RZ, RZ, R64 ;  /* 0x000000ffff457224 */ /* 0x000fce00078e0040 */
[----:B------:R-:W-:Y:S05]  /*e6c0*/  WARPSYNC.COLLECTIVE R62, `(.L_x_936) ;  /* 0x000000003e087348 */ /* 0x000fea0003c00000 */
[----:B------:R0:W1:Y:S02]  /*e6d0*/  SHFL.DOWN P3, R64, R59, R58, R63 ;  /* 0x0800003a3b407389 */ /* 0x000064000006003f */
[----:B01----:R-:W-:Y:S05]  /*e6e0*/  ENDCOLLECTIVE ;  /* 0x000000000000791b */ /* 0x003fea0003800000 */
.L_x_936:
[----:B------:R-:W-:Y:S05]  /*e6f0*/  BRA `(.L_x_937) ;  /* 0xffffff6400407947 */ /* 0x000fea000383ffff */
.L_x_675:
[----:B------:R-:W-:Y:S01]  /*e700*/  BSSY B0, `(.L_x_938) ;  /* 0x0000007000007945 */ /* 0x000fe20003800000 */
[----:B------:R-:W-:Y:S02]  /*e710*/  IMAD.MOV.U32 R59, RZ, RZ, R66 ;  /* 0x000000ffff3b7224 */ /* 0x000fe400078e0042 */
[----:B------:R-:W-:Y:S02]  /*e720*/  IMAD.MOV.U32 R58, RZ, RZ, 0x2 ;  /* 0x00000002ff3a7424 */ /* 0x000fe400078e00ff */
[----:B------:R-:W-:-:S07]  /*e730*/  IMAD.MOV.U32 R62, RZ, RZ, -0x1 ;  /* 0xffffffffff3e7424 */ /* 0x000fce00078e00ff */
[----:B01234-:R-:W-:Y:S05]  /*e740*/  WARPSYNC.COLLECTIVE R62, `(.L_x_939) ;  /* 0x000000003e087348 */ /* 0x01ffea0003c00000 */
[----:B0-----:R0:W0:Y:S02]  /*e750*/  SHFL.DOWN P3, R64, R59, R58, R63 ;  /* 0x0800003a3b407389 */ /* 0x001024000006003f */
[----:B01234-:R-:W-:Y:S05]  /*e760*/  ENDCOLLECTIVE ;  /* 0x000000000000791b */ /* 0x01ffea0003800000 */
.L_x_939:
[----:B------:R-:W-:Y:S05]  /*e770*/  BSYNC B0 ;  /* 0x0000000000007941 */ /* 0x000fea0003800000 */
.L_x_938:
[----:B------:R-:W-:Y:S02]  /*e780*/  IMAD.MOV.U32 R59, RZ, RZ, R68 ;  /* 0x000000ffff3b7224 */ /* 0x000fe400078e0044 */
[----:B------:R-:W-:Y:S02]  /*e790*/  IMAD.MOV.U32 R58, RZ, RZ, 0x2 ;  /* 0x00000002ff3a7424 */ /* 0x000fe400078e00ff */
[----:B------:R-:W-:Y:S02]  /*e7a0*/  IMAD.MOV.U32 R62, RZ, RZ, -0x1 ;  /* 0xffffffffff3e7424 */ /* 0x000fe400078e00ff */
[----:B------:R-:W-:-:S07]  /*e7b0*/  IMAD.MOV.U32 R65, RZ, RZ, R64 ;  /* 0x000000ffff417224 */ /* 0x000fce00078e0040 */
[----:B------:R-:W-:Y:S05]  /*e7c0*/  WARPSYNC.COLLECTIVE R62, `(.L_x_940) ;  /* 0x000000003e087348 */ /* 0x000fea0003c00000 */
[----:B------:R0:W1:Y:S02]  /*e7d0*/  SHFL.DOWN P3, R64, R59, R58, R63 ;  /* 0x0800003a3b407389 */ /* 0x000064000006003f */
[----:B01----:R-:W-:Y:S05]  /*e7e0*/  ENDCOLLECTIVE ;  /* 0x000000000000791b */ /* 0x003fea0003800000 */
.L_x_940:
[----:B------:R-:W-:Y:S01]  /*e7f0*/  IMAD.MOV.U32 R67, RZ, RZ, R64 ;  /* 0x000000ffff437224 */ /* 0x000fe200078e0040 */
[----:B------:R-:W-:Y:S06]  /*e800*/  BRA `(.L_x_941) ;  /* 0xffffff64005c7947 */ /* 0x000fec000383ffff */
.L_x_676:
[----:B------:R-:W-:Y:S01]  /*e810*/  BSSY B0, `(.L_x_942) ;  /* 0x0000007000007945 */ /* 0x000fe20003800000 */
[----:B------:R-:W-:Y:S02]  /*e820*/  IMAD.MOV.U32 R59, RZ, RZ, R60 ;  /* 0x000000ffff3b7224 */ /* 0x000fe400078e003c */
[----:B------:R-:W-:Y:S02]  /*e830*/  IMAD.MOV.U32 R58, RZ, RZ, 0x2 ;  /* 0x00000002ff3a7424 */ /* 0x000fe400078e00ff */
[----:B------:R-:W-:-:S07]  /*e840*/  IMAD.MOV.U32 R62, RZ, RZ, -0x1 ;  /* 0xffffffffff3e7424 */ /* 0x000fce00078e00ff */
[----:B01234-:R-:W-:Y:S05]  /*e850*/  WARPSYNC.COLLECTIVE R62, `(.L_x_943) ;  /* 0x000000003e087348 */ /* 0x01ffea0003c00000 */
[----:B------:R0:W0:Y:S02]  /*e860*/  SHFL.DOWN P3, R64, R59, R58, R63 ;  /* 0x0800003a3b407389 */ /* 0x000024000006003f */
[----:B01234-:R-:W-:Y:S05]  /*e870*/  ENDCOLLECTIVE ;  /* 0x000000000000791b */ /* 0x01ffea0003800000 */
.L_x_943:
[----:B------:R-:W-:Y:S05]  /*e880*/  BSYNC B0 ;  /* 0x0000000000007941 */ /* 0x000fea0003800000 */
.L_x_942:
[----:B------:R-:W-:Y:S05]  /*e890*/  BRA `(.L_x_944) ;  /* 0xffffff6400407947 */ /* 0x000fea000383ffff */
.L_x_677:
[----:B------:R-:W-:Y:S01]  /*e8a0*/  BSSY B0, `(.L_x_945) ;  /* 0x0000007000007945 */ /* 0x000fe20003800000 */
[----:B------:R-:W-:Y:S02]  /*e8b0*/  IMAD.MOV.U32 R59, RZ, RZ, R61 ;  /* 0x000000ffff3b7224 */ /* 0x000fe400078e003d */
[----:B------:R-:W-:Y:S02]  /*e8c0*/  IMAD.MOV.U32 R58, RZ, RZ, 0x2 ;  /* 0x00000002ff3a7424 */ /* 0x000fe400078e00ff */
[----:B------:R-:W-:-:S07]  /*e8d0*/  IMAD.MOV.U32 R62, RZ, RZ, -0x1 ;  /* 0xffffffffff3e7424 */ /* 0x000fce00078e00ff */
[----:B01234-:R-:W-:Y:S05]  /*e8e0*/  WARPSYNC.COLLECTIVE R62, `(.L_x_946) ;  /* 0x000000003e087348 */ /* 0x01ffea0003c00000 */
[----:B------:R0:W0:Y:S02]  /*e8f0*/  SHFL.DOWN P3, R64, R59, R58, R63 ;  /* 0x0800003a3b407389 */ /* 0x000024000006003f */
[----:B01234-:R-:W-:Y:S05]  /*e900*/  ENDCOLLECTIVE ;  /* 0x000000000000791b */ /* 0x01ffea0003800000 */
.L_x_946:
[----:B------:R-:W-:Y:S05]  /*e910*/  BSYNC B0 ;  /* 0x0000000000007941 */ /* 0x000fea0003800000 */
.L_x_945:
[----:B------:R-:W-:Y:S05]  /*e920*/  BRA `(.L_x_947) ;  /* 0xffffff6400247947 */ /* 0x000fea000383ffff */
.L_x_678:
[----:B------:R-:W-:Y:S01]  /*e930*/  BSSY B0, `(.L_x_948) ;  /* 0x0000007000007945 */ /* 0x000fe20003800000 */
[----:B------:R-:W-:Y:S02]  /*e940*/  IMAD.MOV.U32 R59, RZ, RZ, R56 ;  /* 0x000000ffff3b7224 */ /* 0x000fe400078e0038 */
[----:B------:R-:W-:Y:S02]  /*e950*/  IMAD.MOV.U32 R58, RZ, RZ, 0x2 ;  /* 0x00000002ff3a7424 */ /* 0x000fe400078e00ff */
[----:B------:R-:W-:-:S07]  /*e960*/  IMAD.MOV.U32 R62, RZ, RZ, -0x1 ;  /* 0xffffffffff3e7424 */ /* 0x000fce00078e00ff */
[----:B01234-:R-:W-:Y:S05]  /*e970*/  WARPSYNC.COLLECTIVE R62, `(.L_x_949) ;  /* 0x000000003e087348 */ /* 0x01ffea0003c00000 */
[----:B------:R0:W0:Y:S02]  /*e980*/  SHFL.DOWN P3, R64, R59, R58, R63 ;  /* 0x0800003a3b407389 */ /* 0x000024000006003f */
[----:B01234-:R-:W-:Y:S05]  /*e990*/  ENDCOLLECTIVE ;  /* 0x000000000000791b */ /* 0x01ffea0003800000 */
.L_x_949:
[----:B------:R-:W-:Y:S05]  /*e9a0*/  BSYNC B0 ;  /* 0x0000000000007941 */ /* 0x000fea0003800000 */
.L_x_948:
[----:B------:R-:W-:Y:S02]  /*e9b0*/  IMAD.MOV.U32 R59, RZ, RZ, R57 ;  /* 0x000000ffff3b7224 */ /* 0x000fe400078e0039 */
[----:B------:R-:W-:Y:S02]  /*e9c0*/  IMAD.MOV.U32 R58, RZ, RZ, 0x2 ;  /* 0x00000002ff3a7424 */ /* 0x000fe400078e00ff */
[----:B------:R-:W-:Y:S02]  /*e9d0*/  IMAD.MOV.U32 R62, RZ, RZ, -0x1 ;  /* 0xffffffffff3e7424 */ /* 0x000fe400078e00ff */
[----:B------:R-:W-:-:S07]  /*e9e0*/  IMAD.MOV.U32 R69, RZ, RZ, R64 ;  /* 0x000000ffff457224 */ /* 0x000fce00078e0040 */
[----:B------:R-:W-:Y:S05]  /*e9f0*/  WARPSYNC.COLLECTIVE R62, `(.L_x_950) ;  /* 0x000000003e087348 */ /* 0x000fea0003c00000 */
[----:B------:R0:W1:Y:S02]  /*ea00*/  SHFL.DOWN P3, R64, R59, R58, R63 ;  /* 0x0800003a3b407389 */ /* 0x000064000006003f */
[----:B01----:R-:W-:Y:S05]  /*ea10*/  ENDCOLLECTIVE ;  /* 0x000000000000791b */ /* 0x003fea0003800000 */
.L_x_950:
[----:B------:R-:W-:Y:S02]  /*ea20*/  IMAD.MOV.U32 R59, RZ, RZ, R38 ;  /* 0x000000ffff3b7224 */ /* 0x000fe400078e0026 */
[----:B------:R-:W-:-:S07]  /*ea30*/  IMAD.MOV.U32 R70, RZ, RZ, R64 ;  /* 0x000000ffff467224 */ /* 0x000fce00078e0040 */
[----:B------:R-:W-:Y:S05]  /*ea40*/  WARPSYNC.COLLECTIVE R62, `(.L_x_951) ;  /* 0x000000003e087348 */ /* 0x000fea0003c00000 */
[----:B------:R0:W1:Y:S02]  /*ea50*/  SHFL.DOWN P3, R64, R59, R58, R63 ;  /* 0x0800003a3b407389 */ /* 0x000064000006003f */
[----:B01----:R-:W-:Y:S05]  /*ea60*/  ENDCOLLECTIVE ;  /* 0x000000000000791b */ /* 0x003fea0003800000 */
.L_x_951:
[----:B------:R-:W-:Y:S02]  /*ea70*/  IMAD.MOV.U32 R59, RZ, RZ, R39 ;  /* 0x000000ffff3b7224 */ /* 0x000fe400078e0027 */
[----:B------:R-:W-:-:S07]  /*ea80*/  IMAD.MOV.U32 R71, RZ, RZ, R64 ;  /* 0x000000ffff477224 */ /* 0x000fce00078e0040 */
[----:B------:R-:W-:Y:S05]  /*ea90*/  WARPSYNC.COLLECTIVE R62, `(.L_x_952) ;  /* 0x000000003e087348 */ /* 0x000fea0003c00000 */
[----:B------:R0:W1:Y:S02]  /*eaa0*/  SHFL.DOWN P3, R64, R59, R58, R63 ;  /* 0x0800003a3b407389 */ /* 0x000064000006003f */
[----:B01----:R-:W-:Y:S05]  /*eab0*/  ENDCOLLECTIVE ;  /* 0x000000000000791b */ /* 0x003fea0003800000 */
.L_x_952:
[----:B------:R-:W-:Y:S05]  /*eac0*/  BRA `(.L_x_953) ;  /* 0xffffff6000d47947 */ /* 0x000fea000383ffff */
.L_x_681:
[----:B------:R-:W-:Y:S01]  /*ead0*/  BSSY B0, `(.L_x_954) ;  /* 0x0000007000007945 */ /* 0x000fe20003800000 */
[----:B------:R-:W-:Y:S02]  /*eae0*/  IMAD.MOV.U32 R59, RZ, RZ, R66 ;  /* 0x000000ffff3b7224 */ /* 0x000fe400078e0042 */
[----:B------:R-:W-:Y:S02]  /*eaf0*/  IMAD.MOV.U32 R58, RZ, RZ, 0x4 ;  /* 0x00000004ff3a7424 */ /* 0x000fe400078e00ff */
[----:B------:R-:W-:-:S07]  /*eb00*/  IMAD.MOV.U32 R62, RZ, RZ, -0x1 ;  /* 0xffffffffff3e7424 */ /* 0x000fce00078e00ff */
[----:B01234-:R-:W-:Y:S05]  /*eb10*/  WARPSYNC.COLLECTIVE R62, `(.L_x_955) ;  /* 0x000000003e087348 */ /* 0x01ffea0003c00000 */
[----:B0-----:R0:W0:Y:S02]  /*eb20*/  SHFL.DOWN P3, R64, R59, R58, R63 ;  /* 0x0800003a3b407389 */ /* 0x001024000006003f */
[----:B01234-:R-:W-:Y:S05]  /*eb30*/  ENDCOLLECTIVE ;  /* 0x000000000000791b */ /* 0x01ffea0003800000 */
.L_x_955:
[----:B------:R-:W-:Y:S05]  /*eb40*/  BSYNC B0 ;  /* 0x0000000000007941 */ /* 0x000fea0003800000 */
.L_x_954:
[----:B------:R-:W-:Y:S02]  /*eb50*/  IMAD.MOV.U32 R59, RZ, RZ, R68 ;  /* 0x000000ffff3b7224 */ /* 0x000fe400078e0044 */
[----:B------:R-:W-:Y:S02]  /*eb60*/  IMAD.MOV.U32 R58, RZ, RZ, 0x4 ;  /* 0x00000004ff3a7424 */ /* 0x000fe400078e00ff */
[----:B------:R-:W-:Y:S02]  /*eb70*/  IMAD.MOV.U32 R62, RZ, RZ, -0x1 ;  /* 0xffffffffff3e7424 */ /* 0x000fe400078e00ff */
[----:B------:R-:W-:-:S07]  /*eb80*/  IMAD.MOV.U32 R65, RZ, RZ, R64 ;  /* 0x000000ffff417224 */ /* 0x000fce00078e0040 */
[----:B------:R-:W-:Y:S05]  /*eb90*/  WARPSYNC.COLLECTIVE R62, `(.L_x_956) ;  /* 0x000000003e087348 */ /* 0x000fea0003c00000 */
[----:B------:R0:W1:Y:S02]  /*eba0*/  SHFL.DOWN P3, R64, R59, R58, R63 ;  /* 0x0800003a3b407389 */ /* 0x000064000006003f */
[----:B01----:R-:W-:Y:S05]  /*ebb0*/  ENDCOLLECTIVE ;  /* 0x000000000000791b */ /* 0x003fea0003800000 */
.L_x_956:
[----:B------:R-:W-:Y:S01]  /*ebc0*/  IMAD.MOV.U32 R67, RZ, RZ, R64 ;  /* 0x000000ffff437224 */ /* 0x000fe200078e0040 */
[----:B------:R-:W-:Y:S06]  /*ebd0*/  BRA `(.L_x_957) ;  /* 0xffffff6000e07947 */ /* 0x000fec000383ffff */
.L_x_682:
[----:B------:R-:W-:Y:S01]  /*ebe0*/  BSSY B0, `(.L_x_958) ;  /* 0x0000007000007945 */ /* 0x000fe20003800000 */
[----:B------:R-:W-:Y:S02]  /*ebf0*/  IMAD.MOV.U32 R59, RZ, RZ, R60 ;  /* 0x000000ffff3b7224 */ /* 0x000fe400078e003c */
[----:B------:R-:W-:Y:S02]  /*ec00*/  IMAD.MOV.U32 R58, RZ, RZ, 0x4 ;  /* 0x00000004ff3a7424 */ /* 0x000fe400078e00ff */
[----:B------:R-:W-:-:S07]  /*ec10*/  IMAD.MOV.U32 R62, RZ, RZ, -0x1 ;  /* 0xffffffffff3e7424 */ /* 0x000fce00078e00ff */
[----:B01234-:R-:W-:Y:S05]  /*ec20*/  WARPSYNC.COLLECTIVE R62, `(.L_x_959) ;  /* 0x000000003e087348 */ /* 0x01ffea0003c00000 */
[----:B------:R0:W0:Y:S02]  /*ec30*/  SHFL.DOWN P3, R64, R59, R58, R63 ;  /* 0x0800003a3b407389 */ /* 0x000024000006003f */
[----:B01234-:R-:W-:Y:S05]  /*ec40*/  ENDCOLLECTIVE ;  /* 0x000000000000791b */ /* 0x01ffea0003800000 */
.L_x_959:
[----:B------:R-:W-:Y:S05]  /*ec50*/  BSYNC B0 ;  /* 0x0000000000007941 */ /* 0x000fea0003800000 */
.L_x_958:
[----:B------:R-:W-:Y:S05]  /*ec60*/  BRA `(.L_x_960) ;  /* 0xffffff6000c47947 */ /* 0x000fea000383ffff */
.L_x_683:
[----:B------:R-:W-:Y:S01]  /*ec70*/  BSSY B0, `(.L_x_961) ;  /* 0x0000007000007945 */ /* 0x000fe20003800000 */
[----:B------:R-:W-:Y:S02]  /*ec80*/  IMAD.MOV.U32 R59, RZ, RZ, R61 ;  /* 0x000000ffff3b7224 */ /* 0x000fe400078e003d */
[----:B------:R-:W-:Y:S02]  /*ec90*/  IMAD.MOV.U32 R58, RZ, RZ, 0x4 ;  /* 0x00000004ff3a7424 */ /* 0x000fe400078e00ff */
[----:B------:R-:W-:-:S07]  /*eca0*/  IMAD.MOV.U32 R62, RZ, RZ, -0x1 ;  /* 0xffffffffff3e7424 */ /* 0x000fce00078e00ff */
[----:B01234-:R-:W-:Y:S05]  /*ecb0*/  WARPSYNC.COLLECTIVE R62, `(.L_x_962) ;  /* 0x000000003e087348 */ /* 0x01ffea0003c00000 */
[----:B------:R0:W0:Y:S02]  /*ecc0*/  SHFL.DOWN P3, R64, R59, R58, R63 ;  /* 0x0800003a3b407389 */ /* 0x000024000006003f */
[----:B01234-:R-:W-:Y:S05]  /*ecd0*/  ENDCOLLECTIVE ;  /* 0x000000000000791b */ /* 0x01ffea0003800000 */
.L_x_962:
[----:B------:R-:W-:Y:S05]  /*ece0*/  BSYNC B0 ;  /* 0x0000000000007941 */ /* 0x000fea0003800000 */
.L_x_961:
[----:B------:R-:W-:Y:S05]  /*ecf0*/  BRA `(.L_x_963) ;  /* 0xffffff6000a87947 */ /* 0x000fea000383ffff */
.L_x_684:
[----:B------:R-:W-:Y:S01]  /*ed00*/  BSSY B0, `(.L_x_964) ;  /* 0x0000007000007945 */ /* 0x000fe20003800000 */
[----:B------:R-:W-:Y:S02]  /*ed10*/  IMAD.MOV.U32 R59, RZ, RZ, R56 ;  /* 0x000000ffff3b7224 */ /* 0x000fe400078e0038 */
[----:B------:R-:W-:Y:S02]  /*ed20*/  IMAD.MOV.U32 R58, RZ, RZ, 0x4 ;  /* 0x00000004ff3a7424 */ /* 0x000fe400078e00ff */
[----:B------:R-:W-:-:S07]  /*ed30*/  IMAD.MOV.U32 R62, RZ, RZ, -0x1 ;  /* 0xffffffffff3e7424 */ /* 0x000fce00078e00ff */
[----:B01234-:R-:W-:Y:S05]  /*ed40*/  WARPSYNC.COLLECTIVE R62, `(.L_x_965) ;  /* 0x000000003e087348 */ /* 0x01ffea0003c00000 */
[----:B------:R0:W0:Y:S02]  /*ed50*/  SHFL.DOWN P3, R64, R59, R58, R63 ;  /* 0x0800003a3b407389 */ /* 0x000024000006003f */
[----:B01234-:R-:W-:Y:S05]  /*ed60*/  ENDCOLLECTIVE ;  /* 0x000000000000791b */ /* 0x01ffea0003800000 */
.L_x_965:
[----:B------:R-:W-:Y:S05]  /*ed70*/  BSYNC B0 ;  /* 0x0000000000007941 */ /* 0x000fea0003800000 */
.L_x_964:
[----:B------:R-:W-:Y:S02]  /*ed80*/  IMAD.MOV.U32 R59, RZ, RZ, R57 ;  /* 0x000000ffff3b7224 */ /* 0x000fe400078e0039 */
[----:B------:R-:W-:Y:S02]  /*ed90*/  IMAD.MOV.U32 R58, RZ, RZ, 0x4 ;  /* 0x00000004ff3a7424 */ /* 0x000fe400078e00ff */
[----:B------:R-:W-:Y:S02]  /*eda0*/  IMAD.MOV.U32 R62, RZ, RZ, -0x1 ;  /* 0xffffffffff3e7424 */ /* 0x000fe400078e00ff */
[----:B------:R-:W-:-:S07]  /*edb0*/  IMAD.MOV.U32 R69, RZ, RZ, R64 ;  /* 0x000000ffff457224 */ /* 0x000fce00078e0040 */
[----:B------:R-:W-:Y:S05]  /*edc0*/  WARPSYNC.COLLECTIVE R62, `(.L_x_966) ;  /* 0x000000003e087348 */ /* 0x000fea0003c00000 */
[----:B------:R0:W1:Y:S02]  /*edd0*/  SHFL.DOWN P3, R64, R59, R58, R63 ;  /* 0x0800003a3b407389 */ /* 0x000064000006003f */
[----:B01----:R-:W-:Y:S05]  /*ede0*/  ENDCOLLECTIVE ;  /* 0x000000000000791b */ /* 0x003fea0003800000 */
.L_x_966:
[----:B------:R-:W-:Y:S02]  /*edf0*/  IMAD.MOV.U32 R59, RZ, RZ, R38 ;  /* 0x000000ffff3b7224 */ /* 0x000fe400078e0026 */
[----:B------:R-:W-:-:S07]  /*ee00*/  IMAD.MOV.U32 R70, RZ, RZ, R64 ;  /* 0x000000ffff467224 */ /* 0x000fce00078e0040 */
[----:B------:R-:W-:Y:S05]  /*ee10*/  WARPSYNC.COLLECTIVE R62, `(.L_x_967) ;  /* 0x000000003e087348 */ /* 0x000fea0003c00000 */
[----:B------:R0:W1:Y:S02]  /*ee20*/  SHFL.DOWN P3, R64, R59, R58, R63 ;  /* 0x0800003a3b407389 */ /* 0x000064000006003f */
[----:B01----:R-:W-:Y:S05]  /*ee30*/  ENDCOLLECTIVE ;  /* 0x000000000000791b */ /* 0x003fea0003800000 */
.L_x_967:
[----:B------:R-:W-:Y:S02]  /*ee40*/  IMAD.MOV.U32 R59, RZ, RZ, R39 ;  /* 0x000000ffff3b7224 */ /* 0x000fe400078e0027 */
[----:B------:R-:W-:-:S07]  /*ee50*/  IMAD.MOV.U32 R71, RZ, RZ, R64 ;  /* 0x000000ffff477224 */ /* 0x000fce00078e0040 */
[----:B------:R-:W-:Y:S05]  /*ee60*/  WARPSYNC.COLLECTIVE R62, `(.L_x_968) ;  /* 0x000000003e087348 */ /* 0x000fea0003c00000 */
[----:B------:R0:W1:Y:S02]  /*ee70*/  SHFL.DOWN P3, R64, R59, R58, R63 ;  /* 0x0800003a3b407389 */ /* 0x000064000006003f */
[----:B01----:R-:W-:Y:S05]  /*ee80*/  ENDCOLLECTIVE ;  /* 0x000000000000791b */ /* 0x003fea0003800000 */
.L_x_968:
[----:B------:R-:W-:Y:S05]  /*ee90*/  BRA `(.L_x_969) ;  /* 0xffffff6000587947 */ /* 0x000fea000383ffff */
.L_x_687:
[----:B------:R-:W-:Y:S01]  /*eea0*/  BSSY B0, `(.L_x_970) ;  /* 0x0000007000007945 */ /* 0x000fe20003800000 */
[----:B------:R-:W-:Y:S02]  /*eeb0*/  IMAD.MOV.U32 R59, RZ, RZ, R66 ;  /* 0x000000ffff3b7224 */ /* 0x000fe400078e0042 */
[----:B------:R-:W-:Y:S02]  /*eec0*/  IMAD.MOV.U32 R58, RZ, RZ, 0x8 ;  /* 0x00000008ff3a7424 */ /* 0x000fe400078e00ff */
[----:B------:R-:W-:-:S07]  /*eed0*/  IMAD.MOV.U32 R62, RZ, RZ, -0x1 ;  /* 0xffffffffff3e7424 */ /* 0x000fce00078e00ff */
[----:B01234-:R-:W-:Y:S05]  /*eee0*/  WARPSYNC.COLLECTIVE R62, `(.L_x_971) ;  /* 0x000000003e087348 */ /* 0x01ffea0003c00000 */
[----:B0-----:R0:W0:Y:S02]  /*eef0*/  SHFL.DOWN P3, R64, R59, R58, R63 ;  /* 0x0800003a3b407389 */ /* 0x001024000006003f */
[----:B01234-:R-:W-:Y:S05]  /*ef00*/  ENDCOLLECTIVE ;  /* 0x000000000000791b */ /* 0x01ffea0003800000 */
.L_x_971:
[----:B------:R-:W-:Y:S05]  /*ef10*/  BSYNC B0 ;  /* 0x0000000000007941 */ /* 0x000fea0003800000 */
.L_x_970:
[----:B------:R-:W-:Y:S02]  /*ef20*/  IMAD.MOV.U32 R59, RZ, RZ, R68 ;  /* 0x000000ffff3b7224 */ /* 0x000fe400078e0044 */
[----:B------:R-:W-:Y:S02]  /*ef30*/  IMAD.MOV.U32 R58, RZ, RZ, 0x8 ;  /* 0x00000008ff3a7424 */ /* 0x000fe400078e00ff */
[----:B------:R-:W-:Y:S02]  /*ef40*/  IMAD.MOV.U32 R62, RZ, RZ, -0x1 ;  /* 0xffffffffff3e7424 */ /* 0x000fe400078e00ff */
[----:B------:R-:W-:-:S07]  /*ef50*/  IMAD.MOV.U32 R65, RZ, RZ, R64 ;  /* 0x000000ffff417224 */ /* 0x000fce00078e0040 */
[----:B------:R-:W-:Y:S05]  /*ef60*/  WARPSYNC.COLLECTIVE R62, `(.L_x_972) ;  /* 0x000000003e087348 */ /* 0x000fea0003c00000 */
[----:B------:R0:W1:Y:S02]  /*ef70*/  SHFL.DOWN P3, R64, R59, R58, R63 ;  /* 0x0800003a3b407389 */ /* 0x000064000006003f */
[----:B01----:R-:W-:Y:S05]  /*ef80*/  ENDCOLLECTIVE ;  /* 0x000000000000791b */ /* 0x003fea0003800000 */
.L_x_972:
[----:B------:R-:W-:Y:S01]  /*ef90*/  IMAD.MOV.U32 R67, RZ, RZ, R64 ;  /* 0x000000ffff437224 */ /* 0x000fe200078e0040 */
[----:B------:R-:W-:Y:S06]  /*efa0*/  BRA `(.L_x_973) ;  /* 0xffffff6000647947 */ /* 0x000fec000383ffff */
.L_x_688:
[----:B------:R-:W-:Y:S01]  /*efb0*/  BSSY B0, `(.L_x_974) ;  /* 0x0000007000007945 */ /* 0x000fe20003800000 */
[----:B------:R-:W-:Y:S02]  /*efc0*/  IMAD.MOV.U32 R59, RZ, RZ, R60 ;  /* 0x000000ffff3b7224 */ /* 0x000fe400078e003c */
[----:B------:R-:W-:Y:S02]  /*efd0*/  IMAD.MOV.U32 R58, RZ, RZ, 0x8 ;  /* 0x00000008ff3a7424 */ /* 0x000fe400078e00ff */
[----:B------:R-:W-:-:S07]  /*efe0*/  IMAD.MOV.U32 R62, RZ, RZ, -0x1 ;  /* 0xffffffffff3e7424 */ /* 0x000fce00078e00ff */
[----:B01234-:R-:W-:Y:S05]  /*eff0*/  WARPSYNC.COLLECTIVE R62, `(.L_x_975) ;  /* 0x000000003e087348 */ /* 0x01ffea0003c00000 */
[----:B------:R0:W0:Y:S02]  /*f000*/  SHFL.DOWN P3, R64, R59, R58, R63 ;  /* 0x0800003a3b407389 */ /* 0x000024000006003f */
[----:B01234-:R-:W-:Y:S05]  /*f010*/  ENDCOLLECTIVE ;  /* 0x000000000000791b */ /* 0x01ffea0003800000 */
.L_x_975:
[----:B------:R-:W-:Y:S05]  /*f020*/  BSYNC B0 ;  /* 0x0000000000007941 */ /* 0x000fea0003800000 */
.L_x_974:
[----:B------:R-:W-:Y:S05]  /*f030*/  BRA `(.L_x_976) ;  /* 0xffffff6000487947 */ /* 0x000fea000383ffff */
.L_x_689:
[----:B------:R-:W-:Y:S01]  /*f040*/  BSSY B0, `(.L_x_977) ;  /* 0x0000007000007945 */ /* 0x000fe20003800000 */
[----:B------:R-:W-:Y:S02]  /*f050*/  IMAD.MOV.U32 R59, RZ, RZ, R61 ;  /* 0x000000ffff3b7224 */ /* 0x000fe400078e003d */
[----:B------:R-:W-:Y:S02]  /*f060*/  IMAD.MOV.U32 R58, RZ, RZ, 0x8 ;  /* 0x00000008ff3a7424 */ /* 0x000fe400078e00ff */
[----:B------:R-:W-:-:S07]  /*f070*/  IMAD.MOV.U32 R62, RZ, RZ, -0x1 ;  /* 0xffffffffff3e7424 */ /* 0x000fce00078e00ff */
[----:B01234-:R-:W-:Y:S05]  /*f080*/  WARPSYNC.COLLECTIVE R62, `(.L_x_978) ;  /* 0x000000003e087348 */ /* 0x01ffea0003c00000 */
[----:B------:R0:W0:Y:S02]  /*f090*/  SHFL.DOWN P3, R64, R59, R58, R63 ;  /* 0x0800003a3b407389 */ /* 0x000024000006003f */
[----:B01234-:R-:W-:Y:S05]  /*f0a0*/  ENDCOLLECTIVE ;  /* 0x000000000000791b */ /* 0x01ffea0003800000 */
.L_x_978:
[----:B------:R-:W-:Y:S05]  /*f0b0*/  BSYNC B0 ;  /* 0x0000000000007941 */ /* 0x000fea0003800000 */
.L_x_977:
[----:B------:R-:W-:Y:S05]  /*f0c0*/  BRA `(.L_x_979) ;  /* 0xffffff60002c7947 */ /* 0x000fea000383ffff */
.L_x_690:
[----:B------:R-:W-:Y:S01]  /*f0d0*/  BSSY B0, `(.L_x_980) ;  /* 0x0000007000007945 */ /* 0x000fe20003800000 */
[----:B------:R-:W-:Y:S02]  /*f0e0*/  IMAD.MOV.U32 R59, RZ, RZ, R56 ;  /* 0x000000ffff3b7224 */ /* 0x000fe400078e0038 */
[----:B------:R-:W-:Y:S02]  /*f0f0*/  IMAD.MOV.U32 R58, RZ, RZ, 0x8 ;  /* 0x00000008ff3a7424 */ /* 0x000fe400078e00ff */
[----:B------:R-:W-:-:S07]  /*f100*/  IMAD.MOV.U32 R62, RZ, RZ, -0x1 ;  /* 0xffffffffff3e7424 */ /* 0x000fce00078e00ff */
[----:B01234-:R-:W-:Y:S05]  /*f110*/  WARPSYNC.COLLECTIVE R62, `(.L_x_981) ;  /* 0x000000003e087348 */ /* 0x01ffea0003c00000 */
[----:B------:R0:W0:Y:S02]  /*f120*/  SHFL.DOWN P3, R64, R59, R58, R63 ;  /* 0x0800003a3b407389 */ /* 0x000024000006003f */
[----:B01234-:R-:W-:Y:S05]  /*f130*/  ENDCOLLECTIVE ;  /* 0x000000000000791b */ /* 0x01ffea0003800000 */
.L_x_981:
[----:B------:R-:W-:Y:S05]  /*f140*/  BSYNC B0 ;  /* 0x0000000000007941 */ /* 0x000fea0003800000 */
.L_x_980:
[----:B------:R-:W-:Y:S02]  /*f150*/  IMAD.MOV.U32 R59, RZ, RZ, R57 ;  /* 0x000000ffff3b7224 */ /* 0x000fe400078e0039 */
[----:B------:R-:W-:Y:S02]  /*f160*/  IMAD.MOV.U32 R58, RZ, RZ, 0x8 ;  /* 0x00000008ff3a7424 */ /* 0x000fe400078e00ff */
[----:B------:R-:W-:Y:S02]  /*f170*/  IMAD.MOV.U32 R62, RZ, RZ, -0x1 ;  /* 0xffffffffff3e7424 */ /* 0x000fe400078e00ff */
[----:B------:R-:W-:-:S07]  /*f180*/  IMAD.MOV.U32 R69, RZ, RZ, R64 ;  /* 0x000000ffff457224 */ /* 0x000fce00078e0040 */
[----:B------:R-:W-:Y:S05]  /*f190*/  WARPSYNC.COLLECTIVE R62, `(.L_x_982) ;  /* 0x000000003e087348 */ /* 0x000fea0003c00000 */
[----:B------:R0:W1:Y:S02]  /*f1a0*/  SHFL.DOWN P3, R64, R59, R58, R63 ;  /* 0x0800003a3b407389 */ /* 0x000064000006003f */
[----:B01----:R-:W-:Y:S05]  /*f1b0*/  ENDCOLLECTIVE ;  /* 0x000000000000791b */ /* 0x003fea0003800000 */
.L_x_982:
[----:B------:R-:W-:Y:S02]  /*f1c0*/  IMAD.MOV.U32 R59, RZ, RZ, R38 ;  /* 0x000000ffff3b7224 */ /* 0x000fe400078e0026 */
[----:B------:R-:W-:-:S07]  /*f1d0*/  IMAD.MOV.U32 R70, RZ, RZ, R64 ;  /* 0x000000ffff467224 */ /* 0x000fce00078e0040 */
[----:B------:R-:W-:Y:S05]  /*f1e0*/  WARPSYNC.COLLECTIVE R62, `(.L_x_983) ;  /* 0x000000003e087348 */ /* 0x000fea0003c00000 */
[----:B------:R0:W1:Y:S02]  /*f1f0*/  SHFL.DOWN P3, R64, R59, R58, R63 ;  /* 0x0800003a3b407389 */ /* 0x000064000006003f */
[----:B01----:R-:W-:Y:S05]  /*f200*/  ENDCOLLECTIVE ;  /* 0x000000000000791b */ /* 0x003fea0003800000 */
.L_x_983:
[----:B------:R-:W-:Y:S02]  /*f210*/  IMAD.MOV.U32 R59, RZ, RZ, R39 ;  /* 0x000000ffff3b7224 */ /* 0x000fe400078e0027 */
[----:B------:R-:W-:-:S07]  /*f220*/  IMAD.MOV.U32 R71, RZ, RZ, R64 ;  /* 0x000000ffff477224 */ /* 0x000fce00078e0040 */
[----:B------:R-:W-:Y:S05]  /*f230*/  WARPSYNC.COLLECTIVE R62, `(.L_x_984) ;  /* 0x000000003e087348 */ /* 0x000fea0003c00000 */
[----:B------:R0:W1:Y:S02]  /*f240*/  SHFL.DOWN P3, R64, R59, R58, R63 ;  /* 0x0800003a3b407389 */ /* 0x000064000006003f */
[----:B01----:R-:W-:Y:S05]  /*f250*/  ENDCOLLECTIVE ;  /* 0x000000000000791b */ /* 0x003fea0003800000 */
.L_x_984:
[----:B------:R-:W-:Y:S05]  /*f260*/  BRA `(.L_x_985) ;  /* 0xffffff5c00dc7947 */ /* 0x000fea000383ffff */
.L_x_693:
[----:B------:R-:W-:Y:S01]  /*f270*/  BSSY B0, `(.L_x_986) ;  /* 0x0000007000007945 */ /* 0x000fe20003800000 */
[----:B------:R-:W-:Y:S02]  /*f280*/  IMAD.MOV.U32 R59, RZ, RZ, R66 ;  /* 0x000000ffff3b7224 */ /* 0x000fe400078e0042 */
[----:B------:R-:W-:Y:S02]  /*f290*/  IMAD.MOV.U32 R58, RZ, RZ, 0x10 ;  /* 0x00000010ff3a7424 */ /* 0x000fe400078e00ff */
[----:B------:R-:W-:-:S07]  /*f2a0*/  IMAD.MOV.U32 R62, RZ, RZ, -0x1 ;  /* 0xffffffffff3e7424 */ /* 0x000fce00078e00ff */
[----:B01234-:R-:W-:Y:S05]  /*f2b0*/  WARPSYNC.COLLECTIVE R62, `(.L_x_987) ;  /* 0x000000003e087348 */ /* 0x01ffea0003c00000 */
[----:B0-----:R0:W0:Y:S02]  /*f2c0*/  SHFL.DOWN P3, R64, R59, R58, R63 ;  /* 0x0800003a3b407389 */ /* 0x001024000006003f */
[----:B01234-:R-:W-:Y:S05]  /*f2d0*/  ENDCOLLECTIVE ;  /* 0x000000000000791b */ /* 0x01ffea0003800000 */
.L_x_987:
[----:B------:R-:W-:Y:S05]  /*f2e0*/  BSYNC B0 ;  /* 0x0000000000007941 */ /* 0x000fea0003800000 */
.L_x_986:
[----:B------:R-:W-:Y:S02]  /*f2f0*/  IMAD.MOV.U32 R59, RZ, RZ, R68 ;  /* 0x000000ffff3b7224 */ /* 0x000fe400078e0044 */
[----:B------:R-:W-:Y:S02]  /*f300*/  IMAD.MOV.U32 R58, RZ, RZ, 0x10 ;  /* 0x00000010ff3a7424 */ /* 0x000fe400078e00ff */
[----:B------:R-:W-:Y:S02]  /*f310*/  IMAD.MOV.U32 R62, RZ, RZ, -0x1 ;  /* 0xffffffffff3e7424 */ /* 0x000fe400078e00ff */
[----:B------:R-:W-:-:S07]  /*f320*/  IMAD.MOV.U32 R65, RZ, RZ, R64 ;  /* 0x000000ffff417224 */ /* 0x000fce00078e0040 */
[----:B------:R-:W-:Y:S05]  /*f330*/  WARPSYNC.COLLECTIVE R62, `(.L_x_988) ;  /* 0x000000003e087348 */ /* 0x000fea0003c00000 */
[----:B------:R0:W1:Y:S02]  /*f340*/  SHFL.DOWN P3, R64, R59, R58, R63 ;  /* 0x0800003a3b407389 */ /* 0x000064000006003f */
[----:B01----:R-:W-:Y:S05]  /*f350*/  ENDCOLLECTIVE ;  /* 0x000000000000791b */ /* 0x003fea0003800000 */
.L_x_988:
[----:B------:R-:W-:Y:S01]  /*f360*/  IMAD.MOV.U32 R67, RZ, RZ, R64 ;  /* 0x000000ffff437224 */ /* 0x000fe200078e0040 */
[----:B------:R-:W-:Y:S06]  /*f370*/  BRA `(.L_x_989) ;  /* 0xffffff5c00e87947 */ /* 0x000fec000383ffff */
.L_x_694:
[----:B------:R-:W-:Y:S01]  /*f380*/  BSSY B0, `(.L_x_990) ;  /* 0x0000007000007945 */ /* 0x000fe20003800000 */
[----:B------:R-:W-:Y:S02]  /*f390*/  IMAD.MOV.U32 R59, RZ, RZ, R60 ;  /* 0x000000ffff3b7224 */ /* 0x000fe400078e003c */
[----:B------:R-:W-:Y:S02]  /*f3a0*/  IMAD.MOV.U32 R58, RZ, RZ, 0x10 ;  /* 0x00000010ff3a7424 */ /* 0x000fe400078e00ff */
[----:B------:R-:W-:-:S07]  /*f3b0*/  IMAD.MOV.U32 R62, RZ, RZ, -0x1 ;  /* 0xffffffffff3e7424 */ /* 0x000fce00078e00ff */
[----:B01234-:R-:W-:Y:S05]  /*f3c0*/  WARPSYNC.COLLECTIVE R62, `(.L_x_991) ;  /* 0x000000003e087348 */ /* 0x01ffea0003c00000 */
[----:B------:R0:W0:Y:S02]  /*f3d0*/  SHFL.DOWN P3, R64, R59, R58, R63 ;  /* 0x0800003a3b407389 */ /* 0x000024000006003f */
[----:B01234-:R-:W-:Y:S05]  /*f3e0*/  ENDCOLLECTIVE ;  /* 0x000000000000791b */ /* 0x01ffea0003800000 */
.L_x_991:
[----:B------:R-:W-:Y:S05]  /*f3f0*/  BSYNC B0 ;  /* 0x0000000000007941 */ /* 0x000fea0003800000 */
.L_x_990:
[----:B------:R-:W-:Y:S05]  /*f400*/  BRA `(.L_x_992) ;  /* 0xffffff5c00cc7947 */ /* 0x000fea000383ffff */
.L_x_695:
[----:B------:R-:W-:Y:S01]  /*f410*/  BSSY B0, `(.L_x_993) ;  /* 0x0000007000007945 */ /* 0x000fe20003800000 */
[----:B------:R-:W-:Y:S02]  /*f420*/  IMAD.MOV.U32 R59, RZ, RZ, R61 ;  /* 0x000000ffff3b7224 */ /* 0x000fe400078e003d */
[----:B------:R-:W-:Y:S02]  /*f430*/  IMAD.MOV.U32 R58, RZ, RZ, 0x10 ;  /* 0x00000010ff3a7424 */ /* 0x000fe400078e00ff */
[----:B------:R-:W-:-:S07]  /*f440*/  IMAD.MOV.U32 R62, RZ, RZ, -0x1 ;  /* 0xffffffffff3e7424 */ /* 0x000fce00078e00ff */
[----:B01234-:R-:W-:Y:S05]  /*f450*/  WARPSYNC.COLLECTIVE R62, `(.L_x_994) ;  /* 0x000000003e087348 */ /* 0x01ffea0003c00000 */
[----:B------:R0:W0:Y:S02]  /*f460*/  SHFL.DOWN P3, R64, R59, R58, R63 ;  /* 0x0800003a3b407389 */ /* 0x000024000006003f */
[----:B01234-:R-:W-:Y:S05]  /*f470*/  ENDCOLLECTIVE ;  /* 0x000000000000791b */ /* 0x01ffea0003800000 */
.L_x_994:
[----:B------:R-:W-:Y:S05]  /*f480*/  BSYNC B0 ;  /* 0x0000000000007941 */ /* 0x000fea0003800000 */
.L_x_993:
[----:B------:R-:W-:Y:S05]  /*f490*/  BRA `(.L_x_995) ;  /* 0xffffff5c00b07947 */ /* 0x000fea000383ffff */
.L_x_696:
[----:B------:R-:W-:Y:S01]  /*f4a0*/  BSSY B0, `(.L_x_996) ;  /* 0x0000007000007945 */ /* 0x000fe20003800000 */
[----:B------:R-:W-:Y:S02]  /*f4b0*/  IMAD.MOV.U32 R59, RZ, RZ, R56 ;  /* 0x000000ffff3b7224 */ /* 0x000fe400078e0038 */
[----:B------:R-:W-:Y:S02]  /*f4c0*/  IMAD.MOV.U32 R58, RZ, RZ, 0x10 ;  /* 0x00000010ff3a7424 */ /* 0x000fe400078e00ff */
[----:B------:R-:W-:-:S07]  /*f4d0*/  IMAD.MOV.U32 R62, RZ, RZ, -0x1 ;  /* 0xffffffffff3e7424 */ /* 0x000fce00078e00ff */
[----:B01234-:R-:W-:Y:S05]  /*f4e0*/  WARPSYNC.COLLECTIVE R62, `(.L_x_997) ;  /* 0x000000003e087348 */ /* 0x01ffea0003c00000 */
[----:B------:R0:W0:Y:S02]  /*f4f0*/  SHFL.DOWN P3, R64, R59, R58, R63 ;  /* 0x0800003a3b407389 */ /* 0x000024000006003f */
[----:B01234-:R-:W-:Y:S05]  /*f500*/  ENDCOLLECTIVE ;  /* 0x000000000000791b */ /* 0x01ffea0003800000 */
.L_x_997:
[----:B------:R-:W-:Y:S05]  /*f510*/  BSYNC B0 ;  /* 0x0000000000007941 */ /* 0x000fea0003800000 */
.L_x_996:
[----:B------:R-:W-:Y:S02]  /*f520*/  IMAD.MOV.U32 R59, RZ, RZ, R57 ;  /* 0x000000ffff3b7224 */ /* 0x000fe400078e0039 */
[----:B------:R-:W-:Y:S02]  /*f530*/  IMAD.MOV.U32 R58, RZ, RZ, 0x10 ;  /* 0x00000010ff3a7424 */ /* 0x000fe400078e00ff */
[----:B------:R-:W-:Y:S02]  /*f540*/  IMAD.MOV.U32 R62, RZ, RZ, -0x1 ;  /* 0xffffffffff3e7424 */ /* 0x000fe400078e00ff */
[----:B------:R-:W-:-:S07]  /*f550*/  IMAD.MOV.U32 R69, RZ, RZ, R64 ;  /* 0x000000ffff457224 */ /* 0x000fce00078e0040 */
[----:B------:R-:W-:Y:S05]  /*f560*/  WARPSYNC.COLLECTIVE R62, `(.L_x_998) ;  /* 0x000000003e087348 */ /* 0x000fea0003c00000 */
[----:B------:R0:W1:Y:S02]  /*f570*/  SHFL.DOWN P3, R64, R59, R58, R63 ;  /* 0x0800003a3b407389 */ /* 0x000064000006003f */
[----:B01----:R-:W-:Y:S05]  /*f580*/  ENDCOLLECTIVE ;  /* 0x000000000000791b */ /* 0x003fea0003800000 */
.L_x_998:
[----:B------:R-:W-:Y:S02]  /*f590*/  IMAD.MOV.U32 R59, RZ, RZ, R38 ;  /* 0x000000ffff3b7224 */ /* 0x000fe400078e0026 */
[----:B------:R-:W-:-:S07]  /*f5a0*/  IMAD.MOV.U32 R70, RZ, RZ, R64 ;  /* 0x000000ffff467224 */ /* 0x000fce00078e0040 */
[----:B------:R-:W-:Y:S05]  /*f5b0*/  WARPSYNC.COLLECTIVE R62, `(.L_x_999) ;  /* 0x000000003e087348 */ /* 0x000fea0003c00000 */
[----:B------:R0:W1:Y:S02]  /*f5c0*/  SHFL.DOWN P3, R64, R59, R58, R63 ;  /* 0x0800003a3b407389 */ /* 0x000064000006003f */
[----:B01----:R-:W-:Y:S05]  /*f5d0*/  ENDCOLLECTIVE ;  /* 0x000000000000791b */ /* 0x003fea0003800000 */
.L_x_999:
[----:B------:R-:W-:Y:S02]  /*f5e0*/  IMAD.MOV.U32 R59, RZ, RZ, R39 ;  /* 0x000000ffff3b7224 */ /* 0x000fe400078e0027 */
[----:B------:R-:W-:-:S07]  /*f5f0*/  IMAD.MOV.U32 R71, RZ, RZ, R64 ;  /* 0x000000ffff477224 */ /* 0x000fce00078e0040 */
[----:B------:R-:W-:Y:S05]  /*f600*/  WARPSYNC.COLLECTIVE R62, `(.L_x_1000) ;  /* 0x000000003e087348 */ /* 0x000fea0003c00000 */
[----:B------:R0:W1:Y:S02]  /*f610*/  SHFL.DOWN P3, R64, R59, R58, R63 ;  /* 0x0800003a3b407389 */ /* 0x000064000006003f */
[----:B01----:R-:W-:Y:S05]  /*f620*/  ENDCOLLECTIVE ;  /* 0x000000000000791b */ /* 0x003fea0003800000 */
.L_x_1000:
[----:B------:R-:W-:Y:S05]  /*f630*/  BRA `(.L_x_1001) ;  /* 0xffffff5c00607947 */ /* 0x000fea000383ffff */
.L_x_699:
[----:B------:R-:W-:Y:S01]  /*f640*/  BSSY B0, `(.L_x_1002) ;  /* 0x0000006000007945 */ /* 0x000fe20003800000 */
[----:B------:R-:W-:Y:S01]  /*f650*/  PLOP3.LUT P3, PT, P0, PT, PT, 0x80, 0x8 ;  /* 0x000000000008781c */ /* 0x000fe2000076f070 */
[----:B------:R-:W-:-:S12]  /*f660*/  IMAD.MOV.U32 R62, RZ, RZ, -0x1 ;  /* 0xffffffffff3e7424 */ /* 0x000fd800078e00ff */
[----:B-123--:R-:W-:Y:S05]  /*f670*/  WARPSYNC.COLLECTIVE R62, `(.L_x_1003) ;  /* 0x000000003e087348 */ /* 0x00efea0003c00000 */
[----:B------:R-:W-:Y:S01]  /*f680*/  VOTE.ALL P3, P3 ;  /* 0x0000000000ff7806 */ /* 0x000fe20001860000 */
[----:B-123--:R-:W-:-:S12]  /*f690*/  ENDCOLLECTIVE ;  /* 0x000000000000791b */ /* 0x00efd80003800000 */
.L_x_1003:
[----:B------:R-:W-:Y:S05]  /*f6a0*/  BSYNC B0 ;  /* 0x0000000000007941 */ /* 0x000fea0003800000 */
.L_x_1002:
[----:B------:R-:W-:Y:S01]  /*f6b0*/  PLOP3.LUT P0, PT, P3, PT, PT, 0x80, 0x8 ;  /* 0x000000000008781c */ /* 0x000fe20001f0f070 */
[----:B------:R-:W-:-:S12]  /*f6c0*/  BRA `(.L_x_1004) ;  /* 0xffffff5c00b87947 */ /* 0x000fd8000383ffff */
.L_x_739:
[----:B------:R-:W-:Y:S01]  /*f6d0*/  BSSY B0, `(.L_x_1005) ;  /* 0x0000006000007945 */ /* 0x000fe20003800000 */
[----:B------:R-:W-:Y:S01]  /*f6e0*/  PLOP3.LUT P3, PT, P3, PT, PT, 0x8, 0x80 ;  /* 0x000000000080781c */ /* 0x000fe20001f6e170 */
[----:B------:R-:W-:-:S12]  /*f6f0*/  IMAD.MOV.U32 R62, RZ, RZ, -0x1 ;  /* 0xffffffffff3e7424 */ /* 0x000fd800078e00ff */
[----:B0-----:R-:W-:Y:S05]  /*f700*/  WARPSYNC.COLLECTIVE R62, `(.L_x_1006) ;  /* 0x000000003e087348 */ /* 0x001fea0003c00000 */
[----:B------:R-:W-:Y:S01]  /*f710*/  VOTE.ANY P3, P3 ;  /* 0x0000000000ff7806 */ /* 0x000fe20001860100 */
[----:B0-----:R-:W-:-:S12]  /*f720*/  ENDCOLLECTIVE ;  /* 0x000000000000791b */ /* 0x001fd80003800000 */
.L_x_1006:
[----:B------:R-:W-:Y:S05]  /*f730*/  BSYNC B0 ;  /* 0x0000000000007941 */ /* 0x000fea0003800000 */
.L_x_1005:
[----:B------:R-:W-:Y:S05]  /*f740*/  BRA `(.L_x_1007) ;  /* 0xffffffa800ec7947 */ /* 0x000fea000383ffff */
.L_x_744:
[----:B------:R-:W1:Y:S01]  /*f750*/  S2R R25, SR_GEMASK ;  /* 0x0000000000197919 */ /* 0x000e620000003c00 */
[----:B------:R-:W-:Y:S01]  /*f760*/  BSSY B0, `(.L_x_1008) ;  /* 0x0000006000007945 */ /* 0x000fe20003800000 */
[----:B------:R-:W-:Y:S01]  /*f770*/  PLOP3.LUT P3, PT, P3, PT, PT, 0x8, 0x80 ;  /* 0x000000000080781c */ /* 0x000fe20001f6e170 */
[----:B------:R-:W-:-:S12]  /*f780*/  IMAD.MOV.U32 R62, RZ, RZ, -0x1 ;  /* 0xffffffffff3e7424 */ /* 0x000fd800078e00ff */
[----:B01---5:R-:W-:Y:S05]  /*f790*/  WARPSYNC.COLLECTIVE R62, `(.L_x_1009) ;  /* 0x000000003e087348 */ /* 0x023fea0003c00000 */
[----:B------:R-:W-:Y:S01]  /*f7a0*/  VOTE.ANY R62, PT, P3 ;  /* 0x00000000003e7806 */ /* 0x000fe200018e0100 */
[----:B01---5:R-:W-:Y:S06]  /*f7b0*/  ENDCOLLECTIVE ;  /* 0x000000000000791b */ /* 0x023fec0003800000 */
.L_x_1009:
[----:B------:R-:W-:Y:S05]  /*f7c0*/  BSYNC B0 ;  /* 0x0000000000007941 */ /* 0x000fea0003800000 */
.L_x_1008:
[----:B------:R-:W-:Y:S01]  /*f7d0*/  LOP3.LUT R25, R62, 0x80000000, R25, 0xec, !PT ;  /* 0x800000003e197812 */ /* 0x000fe200078eec19 */
[----:B------:R-:W-:Y:S02]  /*f7e0*/  IMAD.MOV.U32 R59, RZ, RZ, R46 ;  /* 0x000000ffff3b7224 */ /* 0x000fe400078e002e */
[----:B------:R-:W-:Y:S02]  /*f7f0*/  IMAD.MOV.U32 R58, RZ, RZ, 0x1 ;  /* 0x00000001ff3a7424 */ /* 0x000fe400078e00ff */
[----:B------:R-:W-:Y:S02]  /*f800*/  VIADD R24, R25, 0xffffffff ;  /* 0xffffffff19187836 */ /* 0x000fe40000000000 */
[----:B------:R-:W-:-:S03]  /*f810*/  IMAD.MOV.U32 R62, RZ, RZ, -0x1 ;  /* 0xffffffffff3e7424 */ /* 0x000fc600078e00ff */
[----:B------:R-:W-:-:S04]  /*f820*/  LOP3.LUT R24, R25, R24, RZ, 0xc, !PT ;  /* 0x0000001819187212 */ /* 0x000fc800078e0cff */
[----:B------:R0:W1:Y:S03]  /*f830*/  POPC R63, R24 ;  /* 0x00000018003f7309 */ /* 0x0000660000000000 */
[----:B01----:R-:W-:Y:S05]  /*f840*/  WARPSYNC.COLLECTIVE R62, `(.L_x_1010) ;  /* 0x000000003e087348 */ /* 0x003fea0003c00000 */
[----:B-1----:R1:W2:Y:S02]  /*f850*/  SHFL.DOWN P3, R64, R59, R58, R63 ;  /* 0x0800003a3b407389 */ /* 0x0022a4000006003f */
[----:B012---:R-:W-:Y:S05]  /*f860*/  ENDCOLLECTIVE ;  /* 0x000000000000791b */ /* 0x007fea0003800000 */
.L_x_1010:
[----:B------:R-:W-:Y:S02]  /*f870*/  IMAD.MOV.U32 R59, RZ, RZ, R47 ;  /* 0x000000ffff3b7224 */ /* 0x000fe400078e002f */
[----:B------:R-:W-:-:S07]  /*f880*/  IMAD.MOV.U32 R27, RZ, RZ, R64 ;  /* 0x000000ffff1b7224 */ /* 0x000fce00078e0040 */
[----:B------:R-:W-:Y:S05]  /*f890*/  WARPSYNC.COLLECTIVE R62, `(.L_x_1011) ;  /* 0x000000003e087348 */ /* 0x000fea0003c00000 */
[----:B------:R0:W1:Y:S02]  /*f8a0*/  SHFL.DOWN P3, R64, R59, R58, R63 ;  /* 0x0800003a3b407389 */ /* 0x000064000006003f */
[----:B01----:R-:W-:Y:S05]  /*f8b0*/  ENDCOLLECTIVE ;  /* 0x000000000000791b */ /* 0x003fea0003800000 */
.L_x_1011:
[----:B------:R-:W-:Y:S01]  /*f8c0*/  IMAD.MOV.U32 R24, RZ, RZ, R64 ;  /* 0x000000ffff187224 */ /* 0x000fe200078e0040 */
[----:B------:R-:W-:Y:S06]  /*f8d0*/  BRA `(.L_x_1012) ;  /* 0xffffffac00607947 */ /* 0x000fec000383ffff */
.L_x_745:
[----:B------:R-:W-:Y:S01]  /*f8e0*/  BSSY B0, `(.L_x_1013) ;  /* 0x0000007000007945 */ /* 0x000fe20003800000 */
[----:B------:R-:W-:Y:S02]  /*f8f0*/  IMAD.MOV.U32 R59, RZ, RZ, R48 ;  /* 0x000000ffff3b7224 */ /* 0x000fe400078e0030 */
[----:B------:R-:W-:Y:S02]  /*f900*/  IMAD.MOV.U32 R58, RZ, RZ, 0x1 ;  /* 0x00000001ff3a7424 */ /* 0x000fe400078e00ff */
[----:B------:R-:W-:-:S07]  /*f910*/  IMAD.MOV.U32 R62, RZ, RZ, -0x1 ;  /* 0xffffffffff3e7424 */ /* 0x000fce00078e00ff */
[----:B0123-5:R-:W-:Y:S05]  /*f920*/  WARPSYNC.COLLECTIVE R62, `(.L_x_1014) ;  /* 0x000000003e087348 */ /* 0x02ffea0003c00000 */
[----:B------:R4:W0:Y:S02]  /*f930*/  SHFL.DOWN P3, R64, R59, R58, R63 ;  /* 0x0800003a3b407389 */ /* 0x000824000006003f */
[----:B012345:R-:W-:Y:S05]  /*f940*/  ENDCOLLECTIVE ;  /* 0x000000000000791b */ /* 0x03ffea0003800000 */
.L_x_1014:
[----:B------:R-:W-:Y:S05]  /*f950*/  BSYNC B0 ;  /* 0x0000000000007941 */ /* 0x000fea0003800000 */
.L_x_1013:
[----:B------:R-:W-:Y:S05]  /*f960*/  BRA `(.L_x_1015) ;  /* 0xffffffac00447947 */ /* 0x000fea000383ffff */
.L_x_746:
[----:B------:R-:W-:Y:S01]  /*f970*/  BSSY B0, `(.L_x_1016) ;  /* 0x0000007000007945 */ /* 0x000fe20003800000 */
[----:B------:R-:W-:Y:S02]  /*f980*/  IMAD.MOV.U32 R59, RZ, RZ, R49 ;  /* 0x000000ffff3b7224 */ /* 0x000fe400078e0031 */
[----:B------:R-:W-:Y:S02]  /*f990*/  IMAD.MOV.U32 R58, RZ, RZ, 0x1 ;  /* 0x00000001ff3a7424 */ /* 0x000fe400078e00ff */
[----:B------:R-:W-:-:S07]  /*f9a0*/  IMAD.MOV.U32 R62, RZ, RZ, -0x1 ;  /* 0xffffffffff3e7424 */ /* 0x000fce00078e00ff */
[----:B0123-5:R-:W-:Y:S05]  /*f9b0*/  WARPSYNC.COLLECTIVE R62, `(.L_x_1017) ;  /* 0x000000003e087348 */ /* 0x02ffea0003c00000 */
[----:B------:R4:W0:Y:S02]  /*f9c0*/  SHFL.DOWN P3, R64, R59, R58, R63 ;  /* 0x0800003a3b407389 */ /* 0x000824000006003f */
[----:B012345:R-:W-:Y:S05]  /*f9d0*/  ENDCOLLECTIVE ;  /* 0x000000000000791b */ /* 0x03ffea0003800000 */
.L_x_1017:
[----:B------:R-:W-:Y:S05]  /*f9e0*/  BSYNC B0 ;  /* 0x0000000000007941 */ /* 0x000fea0003800000 */
.L_x_1016:
[----:B------:R-:W-:Y:S05]  /*f9f0*/  BRA `(.L_x_1018) ;  /* 0xffffffac00287947 */ /* 0x000fea000383ffff */
.L_x_747:
[----:B------:R-:W-:Y:S01]  /*fa00*/  BSSY B0, `(.L_x_1019) ;  /* 0x0000007000007945 */ /* 0x000fe20003800000 */
[----:B-----5:R-:W-:Y:S02]  /*fa10*/  IMAD.MOV.U32 R59, RZ, RZ, R20 ;  /* 0x000000ffff3b7224 */ /* 0x020fe400078e0014 */
[----:B------:R-:W-:Y:S02]  /*fa20*/  IMAD.MOV.U32 R58, RZ, RZ, 0x1 ;  /* 0x00000001ff3a7424 */ /* 0x000fe400078e00ff */
[----:B------:R-:W-:-:S07]  /*fa30*/  IMAD.MOV.U32 R62, RZ, RZ, -0x1 ;  /* 0xffffffffff3e7424 */ /* 0x000fce00078e00ff */
[----:B0123--:R-:W-:Y:S05]  /*fa40*/  WARPSYNC.COLLECTIVE R62, `(.L_x_1020) ;  /* 0x000000003e087348 */ /* 0x00ffea0003c00000 */
[----:B------:R4:W0:Y:S02]  /*fa50*/  SHFL.DOWN P3, R64, R59, R58, R63 ;  /* 0x0800003a3b407389 */ /* 0x000824000006003f */
[----:B01234-:R-:W-:Y:S05]  /*fa60*/  ENDCOLLECTIVE ;  /* 0x000000000000791b */ /* 0x01ffea0003800000 */
.L_x_1020:
[----:B------:R-:W-:Y:S05]  /*fa70*/  BSYNC B0 ;  /* 0x0000000000007941 */ /* 0x000fea0003800000 */
.L_x_1019:
[----:B------:R-:W-:Y:S02]  /*fa80*/  IMAD.MOV.U32 R59, RZ, RZ, R21 ;  /* 0x000000ffff3b7224 */ /* 0x000fe400078e0015 */
[----:B------:R-:W-:Y:S02]  /*fa90*/  IMAD.MOV.U32 R58, RZ, RZ, 0x1 ;  /* 0x00000001ff3a7424 */ /* 0x000fe400078e00ff */
[----:B------:R-:W-:Y:S02]  /*faa0*/  IMAD.MOV.U32 R62, RZ, RZ, -0x1 ;  /* 0xffffffffff3e7424 */ /* 0x000fe400078e00ff */
[----:B------:R-:W-:-:S07]  /*fab0*/  IMAD.MOV.U32 R26, RZ, RZ, R64 ;  /* 0x000000ffff1a7224 */ /* 0x000fce00078e0040 */
[----:B------:R-:W-:Y:S05]  /*fac0*/  WARPSYNC.COLLECTIVE R62, `(.L_x_1021) ;  /* 0x000000003e087348 */ /* 0x000fea0003c00000 */
[----:B------:R0:W1:Y:S02]  /*fad0*/  SHFL.DOWN P3, R64, R59, R58, R63 ;  /* 0x0800003a3b407389 */ /* 0x000064000006003f */
[----:B01----:R-:W-:Y:S05]  /*fae0*/  ENDCOLLECTIVE ;  /* 0x000000000000791b */ /* 0x003fea0003800000 */
.L_x_1021:
[----:B------:R-:W-:Y:S02]  /*faf0*/  IMAD.MOV.U32 R59, RZ, RZ, R22 ;  /* 0x000000ffff3b7224 */ /* 0x000fe400078e0016 */
[----:B------:R-:W-:-:S07]  /*fb00*/  IMAD.MOV.U32 R25, RZ, RZ, R64 ;  /* 0x000000ffff197224 */ /* 0x000fce00078e0040 */
[----:B------:R-:W-:Y:S05]  /*fb10*/  WARPSYNC.COLLECTIVE R62, `(.L_x_1022) ;  /* 0x000000003e087348 */ /* 0x000fea0003c00000 */
[----:B------:R0:W1:Y:S02]  /*fb20*/  SHFL.DOWN P3, R64, R59, R58, R63 ;  /* 0x0800003a3b407389 */ /* 0x000064000006003f */
[----:B01----:R-:W-:Y:S05]  /*fb30*/  ENDCOLLECTIVE ;  /* 0x000000000000791b */ /* 0x003fea0003800000 */
.L_x_1022:
[----:B------:R-:W-:Y:S02]  /*fb40*/  IMAD.MOV.U32 R59, RZ, RZ, R23 ;  /* 0x000000ffff3b7224 */ /* 0x000fe400078e0017 */
[----:B------:R-:W-:-:S07]  /*fb50*/  IMAD.MOV.U32 R29, RZ, RZ, R64 ;  /* 0x000000ffff1d7224 */ /* 0x000fce00078e0040 */
[----:B------:R-:W-:Y:S05]  /*fb60*/  WARPSYNC.COLLECTIVE R62, `(.L_x_1023) ;  /* 0x000000003e087348 */ /* 0x000fea0003c00000 */
[----:B------:R0:W1:Y:S02]  /*fb70*/  SHFL.DOWN P3, R64, R59, R58, R63 ;  /* 0x0800003a3b407389 */ /* 0x000064000006003f */
[----:B01----:R-:W-:Y:S05]  /*fb80*/  ENDCOLLECTIVE ;  /* 0x000000000000791b */ /* 0x003fea0003800000 */
.L_x_1023:
[----:B------:R-:W-:Y:S05]  /*fb90*/  BRA `(.L_x_1024) ;  /* 0xffffffa800d87947 */ /* 0x000fea000383ffff */
.L_x_750:
[----:B------:R-:W-:Y:S01]  /*fba0*/  BSSY B0, `(.L_x_1025) ;  /* 0x0000007000007945 */ /* 0x000fe20003800000 */
[----:B------:R-:W-:Y:S02]  /*fbb0*/  IMAD.MOV.U32 R59, RZ, RZ, R46 ;  /* 0x000000ffff3b7224 */ /* 0x000fe400078e002e */
[----:B------:R-:W-:Y:S02]  /*fbc0*/  IMAD.MOV.U32 R58, RZ, RZ, 0x2 ;  /* 0x00000002ff3a7424 */ /* 0x000fe400078e00ff */
[----:B------:R-:W-:-:S07]  /*fbd0*/  IMAD.MOV.U32 R62, RZ, RZ, -0x1 ;  /* 0xffffffffff3e7424 */ /* 0x000fce00078e00ff */
[----:B01234-:R-:W-:Y:S05]  /*fbe0*/  WARPSYNC.COLLECTIVE R62, `(.L_x_1026) ;  /* 0x000000003e087348 */ /* 0x01ffea0003c00000 */
[----:B0-----:R0:W0:Y:S02]  /*fbf0*/  SHFL.DOWN P3, R64, R59, R58, R63 ;  /* 0x0800003a3b407389 */ /* 0x001024000006003f */
[----:B01234-:R-:W-:Y:S05]  /*fc00*/  ENDCOLLECTIVE ;  /* 0x000000000000791b */ /* 0x01ffea0003800000 */
.L_x_1026:
[----:B------:R-:W-:Y:S05]  /*fc10*/  BSYNC B0 ;  /* 0x0000000000007941 */ /* 0x000fea0003800000 */
.L_x_1025:
[----:B------:R-:W-:Y:S02]  /*fc20*/  IMAD.MOV.U32 R59, RZ, RZ, R47 ;  /* 0x000000ffff3b7224 */ /* 0x000fe400078e002f */
[----:B------:R-:W-:Y:S02]  /*fc30*/  IMAD.MOV.U32 R58, RZ, RZ, 0x2 ;  /* 0x00000002ff3a7424 */ /* 0x000fe400078e00ff */
[----:B------:R-:W-:Y:S02]  /*fc40*/  IMAD.MOV.U32 R62, RZ, RZ, -0x1 ;  /* 0xffffffffff3e7424 */ /* 0x000fe400078e00ff */
[----:B------:R-:W-:-:S07]  /*fc50*/  IMAD.MOV.U32 R25, RZ, RZ, R64 ;  /* 0x000000ffff197224 */ /* 0x000fce00078e0040 */
[----:B------:R-:W-:Y:S05]  /*fc60*/  WARPSYNC.COLLECTIVE R62, `(.L_x_1027) ;  /* 0x000000003e087348 */ /* 0x000fea0003c00000 */
[----:B------:R0:W1:Y:S02]  /*fc70*/  SHFL.DOWN P3, R64, R59, R58, R63 ;  /* 0x0800003a3b407389 */ /* 0x000064000006003f */
[----:B01----:R-:W-:Y:S05]  /*fc80*/  ENDCOLLECTIVE ;  /* 0x000000000000791b */ /* 0x003fea0003800000 */
.L_x_1027:
[----:B------:R-:W-:Y:S01]  /*fc90*/  IMAD.MOV.U32 R24, RZ, RZ, R64 ;  /* 0x000000ffff187224 */ /* 0x000fe200078e0040 */
[----:B------:R-:W-:Y:S06]  /*fca0*/  BRA `(.L_x_1028) ;  /* 0xffffffa800d87947 */ /* 0x000fec000383ffff */
.L_x_751:
[----:B------:R-:W-:Y:S01]  /*fcb0*/  BSSY B0, `(.L_x_1029) ;  /* 0x0000007000007945 */ /* 0x000fe20003800000 */
[----:B------:R-:W-:Y:S02]  /*fcc0*/  IMAD.MOV.U32 R59, RZ, RZ, R48 ;  /* 0x000000ffff3b7224 */ /* 0x000fe400078e0030 */
[----:B------:R-:W-:Y:S02]  /*fcd0*/  IMAD.MOV.U32 R58, RZ, RZ, 0x2 ;  /* 0x00000002ff3a7424 */ /* 0x000fe400078e00ff */
[----:B------:R-:W-:-:S07]  /*fce0*/  IMAD.MOV.U32 R62, RZ, RZ, -0x1 ;  /* 0xffffffffff3e7424 */ /* 0x000fce00078e00ff */
[----:B01234-:R-:W-:Y:S05]  /*fcf0*/  WARPSYNC.COLLECTIVE R62, `(.L_x_1030) ;  /* 0x000000003e087348 */ /* 0x01ffea0003c00000 */
[----:B------:R0:W0:Y:S02]  /*fd00*/  SHFL.DOWN P3, R64, R59, R58, R63 ;  /* 0x0800003a3b407389 */ /* 0x000024000006003f */
[----:B01234-:R-:W-:Y:S05]  /*fd10*/  ENDCOLLECTIVE ;  /* 0x000000000000791b */ /* 0x01ffea0003800000 */
.L_x_1030:
[----:B------:R-:W-:Y:S05]  /*fd20*/  BSYNC B0 ;  /* 0x0000000000007941 */ /* 0x000fea0003800000 */
.L_x_1029:
[----:B------:R-:W-:Y:S05]  /*fd30*/  BRA `(.L_x_1031) ;  /* 0xffffffa800bc7947 */ /* 0x000fea000383ffff */
.L_x_752:
[----:B------:R-:W-:Y:S01]  /*fd40*/  BSSY B0, `(.L_x_1032) ;  /* 0x0000007000007945 */ /* 0x000fe20003800000 */
[----:B------:R-:W-:Y:S02]  /*fd50*/  IMAD.MOV.U32 R59, RZ, RZ, R49 ;  /* 0x000000ffff3b7224 */ /* 0x000fe400078e0031 */
[----:B------:R-:W-:Y:S02]  /*fd60*/  IMAD.MOV.U32 R58, RZ, RZ, 0x2 ;  /* 0x00000002ff3a7424 */ /* 0x000fe400078e00ff */
[----:B------:R-:W-:-:S07]  /*fd70*/  IMAD.MOV.U32 R62, RZ, RZ, -0x1 ;  /* 0xffffffffff3e7424 */ /* 0x000fce00078e00ff */
[----:B01234-:R-:W-:Y:S05]  /*fd80*/  WARPSYNC.COLLECTIVE R62, `(.L_x_1033) ;  /* 0x000000003e087348 */ /* 0x01ffea0003c00000 */
[----:B------:R0:W0:Y:S02]  /*fd90*/  SHFL.DOWN P3, R64, R59, R58, R63 ;  /* 0x0800003a3b407389 */ /* 0x000024000006003f */
[----:B01234-:R-:W-:Y:S05]  /*fda0*/  ENDCOLLECTIVE ;  /* 0x000000000000791b */ /* 0x01ffea0003800000 */
.L_x_1033:
[----:B------:R-:W-:Y:S05]  /*fdb0*/  BSYNC B0 ;  /* 0x0000000000007941 */ /* 0x000fea0003800000 */
.L_x_1032:
[----:B------:R-:W-:Y:S05]  /*fdc0*/  BRA `(.L_x_1034) ;  /* 0xffffffa800a07947 */ /* 0x000fea000383ffff */
.L_x_753:
[----:B------:R-:W-:Y:S01]  /*fdd0*/  BSSY B0, `(.L_x_1035) ;  /* 0x0000007000007945 */ /* 0x000fe20003800000 */
[----:B------:R-:W-:Y:S02]  /*fde0*/  IMAD.MOV.U32 R59, RZ, RZ, R20 ;  /* 0x000000ffff3b7224 */ /* 0x000fe400078e0014 */
[----:B------:R-:W-:Y:S02]  /*fdf0*/  IMAD.MOV.U32 R58, RZ, RZ, 0x2 ;  /* 0x00000002ff3a7424 */ /* 0x000fe400078e00ff */
[----:B------:R-:W-:-:S07]  /*fe00*/  IMAD.MOV.U32 R62, RZ, RZ, -0x1 ;  /* 0xffffffffff3e7424 */ /* 0x000fce00078e00ff */
[----:B01234-:R-:W-:Y:S05]  /*fe10*/  WARPSYNC.COLLECTIVE R62, `(.L_x_1036) ;  /* 0x000000003e087348 */ /* 0x01ffea0003c00000 */
[----:B------:R0:W0:Y:S02]  /*fe20*/  SHFL.DOWN P3, R64, R59, R58, R63 ;  /* 0x0800003a3b407389 */ /* 0x000024000006003f */
[----:B01234-:R-:W-:Y:S05]  /*fe30*/  ENDCOLLECTIVE ;  /* 0x000000000000791b */ /* 0x01ffea0003800000 */
.L_x_1036:
[----:B------:R-:W-:Y:S05]  /*fe40*/  BSYNC B0 ;  /* 0x0000000000007941 */ /* 0x000fea0003800000 */
.L_x_1035:
[----:B------:R-:W-:Y:S02]  /*fe50*/  IMAD.MOV.U32 R59, RZ, RZ, R21 ;  /* 0x000000ffff3b7224 */ /* 0x000fe400078e0015 */
[----:B------:R-:W-:Y:S02]  /*fe60*/  IMAD.MOV.U32 R58, RZ, RZ, 0x2 ;  /* 0x00000002ff3a7424 */ /* 0x000fe400078e00ff */
[----:B------:R-:W-:Y:S02]  /*fe70*/  IMAD.MOV.U32 R62, RZ, RZ, -0x1 ;  /* 0xffffffffff3e7424 */ /* 0x000fe400078e00ff */
[----:B------:R-:W-:-:S07]  /*fe80*/  IMAD.MOV.U32 R26, RZ, RZ, R64 ;  /* 0x000000ffff1a7224 */ /* 0x000fce00078e0040 */
[----:B------:R-:W-:Y:S05]  /*fe90*/  WARPSYNC.COLLECTIVE R62, `(.L_x_1037) ;  /* 0x000000003e087348 */ /* 0x000fea0003c00000 */
[----:B------:R0:W1:Y:S02]  /*fea0*/  SHFL.DOWN P3, R64, R59, R58, R63 ;  /* 0x0800003a3b407389 */ /* 0x000064000006003f */
[----:B01----:R-:W-:Y:S05]  /*feb0*/  ENDCOLLECTIVE ;  /* 0x000000000000791b */ /* 0x003fea0003800000 */
.L_x_1037:
[----:B------:R-:W-:Y:S02]  /*fec0*/  IMAD.MOV.U32 R59, RZ, RZ, R22 ;  /* 0x000000ffff3b7224 */ /* 0x000fe400078e0016 */
[----:B------:R-:W-:-:S07]  /*fed0*/  IMAD.MOV.U32 R27, RZ, RZ, R64 ;  /* 0x000000ffff1b7224 */ /* 0x000fce00078e0040 */
[----:B------:R-:W-:Y:S05]  /*fee0*/  WARPSYNC.COLLECTIVE R62, `(.L_x_1038) ;  /* 0x000000003e087348 */ /* 0x000fea0003c00000 */
[----:B------:R0:W1:Y:S02]  /*fef0*/  SHFL.DOWN P3, R64, R59, R58, R63 ;  /* 0x0800003a3b407389 */ /* 0x000064000006003f */
[----:B01----:R-:W-:Y:S05]  /*ff00*/  ENDCOLLECTIVE ;  /* 0x000000000000791b */ /* 0x003fea0003800000 */
.L_x_1038:
[----:B------:R-:W-:Y:S02]  /*ff10*/  IMAD.MOV.U32 R59, RZ, RZ, R23 ;  /* 0x000000ffff3b7224 */ /* 0x000fe400078e0017 */
[----:B------:R-:W-:-:S07]  /*ff20*/  IMAD.MOV.U32 R40, RZ, RZ, R64 ;  /* 0x000000ffff287224 */ /* 0x000fce00078e0040 */
[----:B------:R-:W-:Y:S05]  /*ff30*/  WARPSYNC.COLLECTIVE R62, `(.L_x_1039) ;  /* 0x000000003e087348 */ /* 0x000fea0003c00000 */
[----:B------:R0:W1:Y:S02]  /*ff40*/  SHFL.DOWN P3, R64, R59, R58, R63 ;  /* 0x0800003a3b407389 */ /* 0x000064000006003f */
[----:B01----:R-:W-:Y:S05]  /*ff50*/  ENDCOLLECTIVE ;  /* 0x000000000000791b */ /* 0x003fea0003800000 */
.L_x_1039:
[----:B------:R-:W-:Y:S05]  /*ff60*/  BRA `(.L_x_1040) ;  /* 0xffffffa800507947 */ /* 0x000fea000383ffff */
.L_x_756:
[----:B------:R-:W-:Y:S01]  /*ff70*/  BSSY B0, `(.L_x_1041) ;  /* 0x0000007000007945 */ /* 0x000fe20003800000 */
[----:B------:R-:W-:Y:S02]  /*ff80*/  IMAD.MOV.U32 R59, RZ, RZ, R46 ;  /* 0x000000ffff3b7224 */ /* 0x000fe400078e002e */
[----:B------:R-:W-:Y:S02]  /*ff90*/  IMAD.MOV.U32 R58, RZ, RZ, 0x4 ;  /* 0x00000004ff3a7424 */ /* 0x000fe400078e00ff */
[----:B------:R-:W-:-:S07]  /*ffa0*/  IMAD.MOV.U32 R62, RZ, RZ, -0x1 ;  /* 0xffffffffff3e7424 */ /* 0x000fce00078e00ff */
[----:B01234-:R-:W-:Y:S05]  /*ffb0*/  WARPSYNC.COLLECTIVE R62, `(.L_x_1042) ;  /* 0x000000003e087348 */ /* 0x01ffea0003c00000 */
[----:B0-----:R0:W0:Y:S02]  /*ffc0*/  SHFL.DOWN P3, R64, R59, R58, R63 ;  /* 0x0800003a3b407389 */ /* 0x001024000006003f */
[----:B01234-:R-:W-:Y:S05]  /*ffd0*/  ENDCOLLECTIVE ;  /* 0x000000000000791b */ /* 0x01ffea0003800000 */
.L_x_1042:
[----:B------:R-:W-:Y:S05]  /*ffe0*/  BSYNC B0 ;  /* 0x0000000000007941 */ /* 0x000fea0003800000 */
.L_x_1041:
[----:B------:R-:W-:Y:S02]  /*fff0*/  IMAD.MOV.U32 R59, RZ, RZ, R47 ;  /* 0x000000ffff3b7224 */ /* 0x000fe400078e002f */
[----:B------:R-:W-:Y:S02]  /*10000*/  IMAD.MOV.U32 R58, RZ, RZ, 0x4 ;  /* 0x00000004ff3a7424 */ /* 0x000fe400078e00ff */
[----:B------:R-:W-:Y:S02]  /*10010*/  IMAD.MOV.U32 R62, RZ, RZ, -0x1 ;  /* 0xffffffffff3e7424 */ /* 0x000fe400078e00ff */
[----:B------:R-:W-:-:S07]  /*10020*/  IMAD.MOV.U32 R25, RZ, RZ, R64 ;  /* 0x000000ffff197224 */ /* 0x000fce00078e0040 */
[----:B------:R-:W-:Y:S05]  /*10030*/  WARPSYNC.COLLECTIVE R62, `(.L_x_1043) ;  /* 0x000000003e087348 */ /* 0x000fea0003c00000 */
[----:B------:R0:W1:Y:S02]  /*10040*/  SHFL.DOWN P3, R64, R59, R58, R63 ;  /* 0x0800003a3b407389 */ /* 0x000064000006003f */
[----:B01----:R-:W-:Y:S05]  /*10050*/  ENDCOLLECTIVE ;  /* 0x000000000000791b */ /* 0x003fea0003800000 */
.L_x_1043:
[----:B------:R-:W-:Y:S01]  /*10060*/  IMAD.MOV.U32 R24, RZ, RZ, R64 ;  /* 0x000000ffff187224 */ /* 0x000fe200078e0040 */
[----:B------:R-:W-:Y:S06]  /*10070*/  BRA `(.L_x_1044) ;  /* 0xffffffa800587947 */ /* 0x000fec000383ffff */
.L_x_757:
[----:B------:R-:W-:Y:S01]  /*10080*/  BSSY B0, `(.L_x_1045) ;  /* 0x0000007000007945 */ /* 0x000fe20003800000 */
[----:B------:R-:W-:Y:S02]  /*10090*/  IMAD.MOV.U32 R59, RZ, RZ, R48 ;  /* 0x000000ffff3b7224 */ /* 0x000fe400078e0030 */
[----:B------:R-:W-:Y:S02]  /*100a0*/  IMAD.MOV.U32 R58, RZ, RZ, 0x4 ;  /* 0x00000004ff3a7424 */ /* 0x000fe400078e00ff */
[----:B------:R-:W-:-:S07]  /*100b0*/  IMAD.MOV.U32 R62, RZ, RZ, -0x1 ;  /* 0xffffffffff3e7424 */ /* 0x000fce00078e00ff */
[----:B01234-:R-:W-:Y:S05]  /*100c0*/  WARPSYNC.COLLECTIVE R62, `(.L_x_1046) ;  /* 0x000000003e087348 */ /* 0x01ffea0003c00000 */
[----:B------:R0:W0:Y:S02]  /*100d0*/  SHFL.DOWN P3, R64, R59, R58, R63 ;  /* 0x0800003a3b407389 */ /* 0x000024000006003f */
[----:B01234-:R-:W-:Y:S05]  /*100e0*/  ENDCOLLECTIVE ;  /* 0x000000000000791b */ /* 0x01ffea0003800000 */
.L_x_1046:
[----:B------:R-:W-:Y:S05]  /*100f0*/  BSYNC B0 ;  /* 0x0000000000007941 */ /* 0x000fea0003800000 */
.L_x_1045:
[----:B------:R-:W-:Y:S05]  /*10100*/  BRA `(.L_x_1047) ;  /* 0xffffffa8003c7947 */ /* 0x000fea000383ffff */
.L_x_758:
[----:B------:R-:W-:Y:S01]  /*10110*/  BSSY B0, `(.L_x_1048) ;  /* 0x0000007000007945 */ /* 0x000fe20003800000 */
[----:B------:R-:W-:Y:S02]  /*10120*/  IMAD.MOV.U32 R59, RZ, RZ, R49 ;  /* 0x000000ffff3b7224 */ /* 0x000fe400078e0031 */
[----:B------:R-:W-:Y:S02]  /*10130*/  IMAD.MOV.U32 R58, RZ, RZ, 0x4 ;  /* 0x00000004ff3a7424 */ /* 0x000fe400078e00ff */
[----:B------:R-:W-:-:S07]  /*10140*/  IMAD.MOV.U32 R62, RZ, RZ, -0x1 ;  /* 0xffffffffff3e7424 */ /* 0x000fce00078e00ff */
[----:B01234-:R-:W-:Y:S05]  /*10150*/  WARPSYNC.COLLECTIVE R62, `(.L_x_1049) ;  /* 0x000000003e087348 */ /* 0x01ffea0003c00000 */
[----:B------:R0:W0:Y:S02]  /*10160*/  SHFL.DOWN P3, R64, R59, R58, R63 ;  /* 0x0800003a3b407389 */ /* 0x000024000006003f */
[----:B01234-:R-:W-:Y:S05]  /*10170*/  ENDCOLLECTIVE ;  /* 0x000000000000791b */ /* 0x01ffea0003800000 */
.L_x_1049:
[----:B------:R-:W-:Y:S05]  /*10180*/  BSYNC B0 ;  /* 0x0000000000007941 */ /* 0x000fea0003800000 */
.L_x_1048:
[----:B------:R-:W-:Y:S05]  /*10190*/  BRA `(.L_x_1050) ;  /* 0xffffffa800207947 */ /* 0x000fea000383ffff */
.L_x_759:
[----:B------:R-:W-:Y:S01]  /*101a0*/  BSSY B0, `(.L_x_1051) ;  /* 0x0000007000007945 */ /* 0x000fe20003800000 */
[----:B------:R-:W-:Y:S02]  /*101b0*/  IMAD.MOV.U32 R59, RZ, RZ, R20 ;  /* 0x000000ffff3b7224 */ /* 0x000fe400078e0014 */
[----:B------:R-:W-:Y:S02]  /*101c0*/  IMAD.MOV.U32 R58, RZ, RZ, 0x4 ;  /* 0x00000004ff3a7424 */ /* 0x000fe400078e00ff */
[----:B------:R-:W-:-:S07]  /*101d0*/  IMAD.MOV.U32 R62, RZ, RZ, -0x1 ;  /* 0xffffffffff3e7424 */ /* 0x000fce00078e00ff */
[----:B01234-:R-:W-:Y:S05]  /*101e0*/  WARPSYNC.COLLECTIVE R62, `(.L_x_1052) ;  /* 0x000000003e087348 */ /* 0x01ffea0003c00000 */
[----:B------:R0:W0:Y:S02]  /*101f0*/  SHFL.DOWN P3, R64, R59, R58, R63 ;  /* 0x0800003a3b407389 */ /* 0x000024000006003f */
[----:B01234-:R-:W-:Y:S05]  /*10200*/  ENDCOLLECTIVE ;  /* 0x000000000000791b */ /* 0x01ffea0003800000 */
.L_x_1052:
[----:B------:R-:W-:Y:S05]  /*10210*/  BSYNC B0 ;  /* 0x0000000000007941 */ /* 0x000fea0003800000 */
.L_x_1051:
[----:B------:R-:W-:Y:S02]  /*10220*/  IMAD.MOV.U32 R59, RZ, RZ, R21 ;  /* 0x000000ffff3b7224 */ /* 0x000fe400078e0015 */
[----:B------:R-:W-:Y:S02]  /*10230*/  IMAD.MOV.U32 R58, RZ, RZ, 0x4 ;  /* 0x00000004ff3a7424 */ /* 0x000fe400078e00ff */
[----:B------:R-:W-:Y:S02]  /*10240*/  IMAD.MOV.U32 R62, RZ, RZ, -0x1 ;  /* 0xffffffffff3e7424 */ /* 0x000fe400078e00ff */
[----:B------:R-:W-:-:S07]  /*10250*/  IMAD.MOV.U32 R26, RZ, RZ, R64 ;  /* 0x000000ffff1a7224 */ /* 0x000fce00078e0040 */
[----:B------:R-:W-:Y:S05]  /*10260*/  WARPSYNC.COLLECTIVE R62, `(.L_x_1053) ;  /* 0x000000003e087348 */ /* 0x000fea0003c00000 */
[----:B------:R0:W1:Y:S02]  /*10270*/  SHFL.DOWN P3, R64, R59, R58, R63 ;  /* 0x0800003a3b407389 */ /* 0x000064000006003f */
[----:B01----:R-:W-:Y:S05]  /*10280*/  ENDCOLLECTIVE ;  /* 0x000000000000791b */ /* 0x003fea0003800000 */
.L_x_1053:
[----:B------:R-:W-:Y:S02]  /*10290*/  IMAD.MOV.U32 R59, RZ, RZ, R22 ;  /* 0x000000ffff3b7224 */ /* 0x000fe400078e0016 */
[----:B------:R-:W-:-:S07]  /*102a0*/  IMAD.MOV.U32 R27, RZ, RZ, R64 ;  /* 0x000000ffff1b7224 */ /* 0x000fce00078e0040 */
[----:B------:R-:W-:Y:S05]  /*102b0*/  WARPSYNC.COLLECTIVE R62, `(.L_x_1054) ;  /* 0x000000003e087348 */ /* 0x000fea0003c00000 */
[----:B------:R0:W1:Y:S02]  /*102c0*/  SHFL.DOWN P3, R64, R59, R58, R63 ;  /* 0x0800003a3b407389 */ /* 0x000064000006003f */
[----:B01----:R-:W-:Y:S05]  /*102d0*/  ENDCOLLECTIVE ;  /* 0x000000000000791b */ /* 0x003fea0003800000 */
.L_x_1054:
[----:B------:R-:W-:Y:S02]  /*102e0*/  IMAD.MOV.U32 R59, RZ, RZ, R23 ;  /* 0x000000ffff3b7224 */ /* 0x000fe400078e0017 */
[----:B------:R-:W-:-:S07]  /*102f0*/  IMAD.MOV.U32 R40, RZ, RZ, R64 ;  /* 0x000000ffff287224 */ /* 0x000fce00078e0040 */
[----:B------:R-:W-:Y:S05]  /*10300*/  WARPSYNC.COLLECTIVE R62, `(.L_x_1055) ;  /* 0x000000003e087348 */ /* 0x000fea0003c00000 */
[----:B------:R0:W1:Y:S02]  /*10310*/  SHFL.DOWN P3, R64, R59, R58, R63 ;  /* 0x0800003a3b407389 */ /* 0x000064000006003f */
[----:B01----:R-:W-:Y:S05]  /*10320*/  ENDCOLLECTIVE ;  /* 0x000000000000791b */ /* 0x003fea0003800000 */
.L_x_1055:
[----:B------:R-:W-:Y:S05]  /*10330*/  BRA `(.L_x_1056) ;  /* 0xffffffa400d07947 */ /* 0x000fea000383ffff */
.L_x_762:
[----:B------:R-:W-:Y:S01]  /*10340*/  BSSY B0, `(.L_x_1057) ;  /* 0x0000007000007945 */ /* 0x000fe20003800000 */
[----:B------:R-:W-:Y:S02]  /*10350*/  IMAD.MOV.U32 R59, RZ, RZ, R46 ;  /* 0x000000ffff3b7224 */ /* 0x000fe400078e002e */
[----:B------:R-:W-:Y:S02]  /*10360*/  IMAD.MOV.U32 R58, RZ, RZ, 0x8 ;  /* 0x00000008ff3a7424 */ /* 0x000fe400078e00ff */
[----:B------:R-:W-:-:S07]  /*10370*/  IMAD.MOV.U32 R62, RZ, RZ, -0x1 ;  /* 0xffffffffff3e7424 */ /* 0x000fce00078e00ff */
[----:B01234-:R-:W-:Y:S05]  /*10380*/  WARPSYNC.COLLECTIVE R62, `(.L_x_1058) ;  /* 0x000000003e087348 */ /* 0x01ffea0003c00000 */
[----:B0-----:R0:W0:Y:S02]  /*10390*/  SHFL.DOWN P3, R64, R59, R58, R63 ;  /* 0x0800003a3b407389 */ /* 0x001024000006003f */
[----:B01234-:R-:W-:Y:S05]  /*103a0*/  ENDCOLLECTIVE ;  /* 0x000000000000791b */ /* 0x01ffea0003800000 */
.L_x_1058:
[----:B------:R-:W-:Y:S05]  /*103b0*/  BSYNC B0 ;  /* 0x0000000000007941 */ /* 0x000fea0003800000 */
.L_x_1057:
[----:B------:R-:W-:Y:S02]  /*103c0*/  IMAD.MOV.U32 R59, RZ, RZ, R47 ;  /* 0x000000ffff3b7224 */ /* 0x000fe400078e002f */
[----:B------:R-:W-:Y:S02]  /*103d0*/  IMAD.MOV.U32 R58, RZ, RZ, 0x8 ;  /* 0x00000008ff3a7424 */ /* 0x000fe400078e00ff */
[----:B------:R-:W-:Y:S02]  /*103e0*/  IMAD.MOV.U32 R62, RZ, RZ, -0x1 ;  /* 0xffffffffff3e7424 */ /* 0x000fe400078e00ff */
[----:B------:R-:W-:-:S07]  /*103f0*/  IMAD.MOV.U32 R25, RZ, RZ, R64 ;  /* 0x000000ffff197224 */ /* 0x000fce00078e0040 */
[----:B------:R-:W-:Y:S05]  /*10400*/  WARPSYNC.COLLECTIVE R62, `(.L_x_1059) ;  /* 0x000000003e087348 */ /* 0x000fea0003c00000 */
[----:B------:R0:W1:Y:S02]  /*10410*/  SHFL.DOWN P3, R64, R59, R58, R63 ;  /* 0x0800003a3b407389 */ /* 0x000064000006003f */
[----:B01----:R-:W-:Y:S05]  /*10420*/  ENDCOLLECTIVE ;  /* 0x000000000000791b */ /* 0x003fea0003800000 */
.L_x_1059:
[----:B------:R-:W-:Y:S01]  /*10430*/  IMAD.MOV.U32 R24, RZ, RZ, R64 ;  /* 0x000000ffff187224 */ /* 0x000fe200078e0040 */
[----:B------:R-:W-:Y:S06]  /*10440*/  BRA `(.L_x_1060) ;  /* 0xffffffa400d87947 */ /* 0x000fec000383ffff */
.L_x_763:
[----:B------:R-:W-:Y:S01]  /*10450*/  BSSY B0, `(.L_x_1061) ;  /* 0x0000007000007945 */ /* 0x000fe20003800000 */
[----:B------:R-:W-:Y:S02]  /*10460*/  IMAD.MOV.U32 R59, RZ, RZ, R48 ;  /* 0x000000ffff3b7224 */ /* 0x000fe400078e0030 */
[----:B------:R-:W-:Y:S02]  /*10470*/  IMAD.MOV.U32 R58, RZ, RZ, 0x8 ;  /* 0x00000008ff3a7424 */ /* 0x000fe400078e00ff */
[----:B------:R-:W-:-:S07]  /*10480*/  IMAD.MOV.U32 R62, RZ, RZ, -0x1 ;  /* 0xffffffffff3e7424 */ /* 0x000fce00078e00ff */
[----:B01234-:R-:W-:Y:S05]  /*10490*/  WARPSYNC.COLLECTIVE R62, `(.L_x_1062) ;  /* 0x000000003e087348 */ /* 0x01ffea0003c00000 */
[----:B------:R0:W0:Y:S02]  /*104a0*/  SHFL.DOWN P3, R64, R59, R58, R63 ;  /* 0x0800003a3b407389 */ /* 0x000024000006003f */
[----:B01234-:R-:W-:Y:S05]  /*104b0*/  ENDCOLLECTIVE ;  /* 0x000000000000791b */ /* 0x01ffea0003800000 */
.L_x_1062:
[----:B------:R-:W-:Y:S05]  /*104c0*/  BSYNC B0 ;  /* 0x0000000000007941 */ /* 0x000fea0003800000 */
.L_x_1061:
[----:B------:R-:W-:Y:S05]  /*104d0*/  BRA `(.L_x_1063) ;  /* 0xffffffa400bc7947 */ /* 0x000fea000383ffff */
.L_x_764:
[----:B------:R-:W-:Y:S01]  /*104e0*/  BSSY B0, `(.L_x_1064) ;  /* 0x0000007000007945 */ /* 0x000fe20003800000 */
[----:B------:R-:W-:Y:S02]  /*104f0*/  IMAD.MOV.U32 R59, RZ, RZ, R49 ;  /* 0x000000ffff3b7224 */ /* 0x000fe400078e0031 */
[----:B------:R-:W-:Y:S02]  /*10500*/  IMAD.MOV.U32 R58, RZ, RZ, 0x8 ;  /* 0x00000008ff3a7424 */ /* 0x000fe400078e00ff */
[----:B------:R-:W-:-:S07]  /*10510*/  IMAD.MOV.U32 R62, RZ, RZ, -0x1 ;  /* 0xffffffffff3e7424 */ /* 0x000fce00078e00ff */
[----:B01234-:R-:W-:Y:S05]  /*10520*/  WARPSYNC.COLLECTIVE R62, `(.L_x_1065) ;  /* 0x000000003e087348 */ /* 0x01ffea0003c00000 */
[----:B------:R0:W0:Y:S02]  /*10530*/  SHFL.DOWN P3, R64, R59, R58, R63 ;  /* 0x0800003a3b407389 */ /* 0x000024000006003f */
[----:B01234-:R-:W-:Y:S05]  /*10540*/  ENDCOLLECTIVE ;  /* 0x000000000000791b */ /* 0x01ffea0003800000 */
.L_x_1065:
[----:B------:R-:W-:Y:S05]  /*10550*/  BSYNC B0 ;  /* 0x0000000000007941 */ /* 0x000fea0003800000 */
.L_x_1064:
[----:B------:R-:W-:Y:S05]  /*10560*/  BRA `(.L_x_1066) ;  /* 0xffffffa400a07947 */ /* 0x000fea000383ffff */
.L_x_765:
[----:B------:R-:W-:Y:S01]  /*10570*/  BSSY B0, `(.L_x_1067) ;  /* 0x0000007000007945 */ /* 0x000fe20003800000 */
[----:B------:R-:W-:Y:S02]  /*10580*/  IMAD.MOV.U32 R59, RZ, RZ, R20 ;  /* 0x000000ffff3b7224 */ /* 0x000fe400078e0014 */
[----:B------:R-:W-:Y:S02]  /*10590*/  IMAD.MOV.U32 R58, RZ, RZ, 0x8 ;  /* 0x00000008ff3a7424 */ /* 0x000fe400078e00ff */
[----:B------:R-:W-:-:S07]  /*105a0*/  IMAD.MOV.U32 R62, RZ, RZ, -0x1 ;  /* 0xffffffffff3e7424 */ /* 0x000fce00078e00ff */
[----:B01234-:R-:W-:Y:S05]  /*105b0*/  WARPSYNC.COLLECTIVE R62, `(.L_x_1068) ;  /* 0x000000003e087348 */ /* 0x01ffea0003c00000 */
[----:B------:R0:W0:Y:S02]  /*105c0*/  SHFL.DOWN P3, R64, R59, R58, R63 ;  /* 0x0800003a3b407389 */ /* 0x000024000006003f */
[----:B01234-:R-:W-:Y:S05]  /*105d0*/  ENDCOLLECTIVE ;  /* 0x000000000000791b */ /* 0x01ffea0003800000 */
.L_x_1068:
[----:B------:R-:W-:Y:S05]  /*105e0*/  BSYNC B0 ;  /* 0x0000000000007941 */ /* 0x000fea0003800000 */
.L_x_1067:
[----:B------:R-:W-:Y:S02]  /*105f0*/  IMAD.MOV.U32 R59, RZ, RZ, R21 ;  /* 0x000000ffff3b7224 */ /* 0x000fe400078e0015 */
[----:B------:R-:W-:Y:S02]  /*10600*/  IMAD.MOV.U32 R58, RZ, RZ, 0x8 ;  /* 0x00000008ff3a7424 */ /* 0x000fe400078e00ff */
[----:B------:R-:W-:Y:S02]  /*10610*/  IMAD.MOV.U32 R62, RZ, RZ, -0x1 ;  /* 0xffffffffff3e7424 */ /* 0x000fe400078e00ff */
[----:B------:R-:W-:-:S07]  /*10620*/  IMAD.MOV.U32 R26, RZ, RZ, R64 ;  /* 0x000000ffff1a7224 */ /* 0x000fce00078e0040 */
[----:B------:R-:W-:Y:S05]  /*10630*/  WARPSYNC.COLLECTIVE R62, `(.L_x_1069) ;  /* 0x000000003e087348 */ /* 0x000fea0003c00000 */
[----:B------:R0:W1:Y:S02]  /*10640*/  SHFL.DOWN P3, R64, R59, R58, R63 ;  /* 0x0800003a3b407389 */ /* 0x000064000006003f */
[----:B01----:R-:W-:Y:S05]  /*10650*/  ENDCOLLECTIVE ;  /* 0x000000000000791b */ /* 0x003fea0003800000 */
.L_x_1069:
[----:B------:R-:W-:Y:S02]  /*10660*/  IMAD.MOV.U32 R59, RZ, RZ, R22 ;  /* 0x000000ffff3b7224 */ /* 0x000fe400078e0016 */
[----:B------:R-:W-:-:S07]  /*10670*/  IMAD.MOV.U32 R27, RZ, RZ, R64 ;  /* 0x000000ffff1b7224 */ /* 0x000fce00078e0040 */
[----:B------:R-:W-:Y:S05]  /*10680*/  WARPSYNC.COLLECTIVE R62, `(.L_x_1070) ;  /* 0x000000003e087348 */ /* 0x000fea0003c00000 */
[----:B------:R0:W1:Y:S02]  /*10690*/  SHFL.DOWN P3, R64, R59, R58, R63 ;  /* 0x0800003a3b407389 */ /* 0x000064000006003f */
[----:B01----:R-:W-:Y:S05]  /*106a0*/  ENDCOLLECTIVE ;  /* 0x000000000000791b */ /* 0x003fea0003800000 */
.L_x_1070:
[----:B------:R-:W-:Y:S02]  /*106b0*/  IMAD.MOV.U32 R59, RZ, RZ, R23 ;  /* 0x000000ffff3b7224 */ /* 0x000fe400078e0017 */
[----:B------:R-:W-:-:S07]  /*106c0*/  IMAD.MOV.U32 R40, RZ, RZ, R64 ;  /* 0x000000ffff287224 */ /* 0x000fce00078e0040 */
[----:B------:R-:W-:Y:S05]  /*106d0*/  WARPSYNC.COLLECTIVE R62, `(.L_x_1071) ;  /* 0x000000003e087348 */ /* 0x000fea0003c00000 */
[----:B------:R0:W1:Y:S02]  /*106e0*/  SHFL.DOWN P3, R64, R59, R58, R63 ;  /* 0x0800003a3b407389 */ /* 0x000064000006003f */
[----:B01----:R-:W-:Y:S05]  /*106f0*/  ENDCOLLECTIVE ;  /* 0x000000000000791b */ /* 0x003fea0003800000 */
.L_x_1071:
[----:B------:R-:W-:Y:S05]  /*10700*/  BRA `(.L_x_1072) ;  /* 0xffffffa400507947 */ /* 0x000fea000383ffff */
.L_x_768:
[----:B------:R-:W-:Y:S01]  /*10710*/  BSSY B0, `(.L_x_1073) ;  /* 0x0000007000007945 */ /* 0x000fe20003800000 */
[----:B------:R-:W-:Y:S02]  /*10720*/  IMAD.MOV.U32 R59, RZ, RZ, R46 ;  /* 0x000000ffff3b7224 */ /* 0x000fe400078e002e */
[----:B------:R-:W-:Y:S02]  /*10730*/  IMAD.MOV.U32 R58, RZ, RZ, 0x10 ;  /* 0x00000010ff3a7424 */ /* 0x000fe400078e00ff */
[----:B------:R-:W-:-:S07]  /*10740*/  IMAD.MOV.U32 R62, RZ, RZ, -0x1 ;  /* 0xffffffffff3e7424 */ /* 0x000fce00078e00ff */
[----:B01234-:R-:W-:Y:S05]  /*10750*/  WARPSYNC.COLLECTIVE R62, `(.L_x_1074) ;  /* 0x000000003e087348 */ /* 0x01ffea0003c00000 */
[----:B0-----:R0:W0:Y:S02]  /*10760*/  SHFL.DOWN P3, R64, R59, R58, R63 ;  /* 0x0800003a3b407389 */ /* 0x001024000006003f */
[----:B01234-:R-:W-:Y:S05]  /*10770*/  ENDCOLLECTIVE ;  /* 0x000000000000791b */ /* 0x01ffea0003800000 */
.L_x_1074:
[----:B------:R-:W-:Y:S05]  /*10780*/  BSYNC B0 ;  /* 0x0000000000007941 */ /* 0x000fea0003800000 */
.L_x_1073:
[----:B------:R-:W-:Y:S02]  /*10790*/  IMAD.MOV.U32 R59, RZ, RZ, R47 ;  /* 0x000000ffff3b7224 */ /* 0x000fe400078e002f */
[----:B------:R-:W-:Y:S02]  /*107a0*/  IMAD.MOV.U32 R58, RZ, RZ, 0x10 ;  /* 0x00000010ff3a7424 */ /* 0x000fe400078e00ff */
[----:B------:R-:W-:Y:S02]  /*107b0*/  IMAD.MOV.U32 R62, RZ, RZ, -0x1 ;  /* 0xffffffffff3e7424 */ /* 0x000fe400078e00ff */
[----:B------:R-:W-:-:S07]  /*107c0*/  IMAD.MOV.U32 R25, RZ, RZ, R64 ;  /* 0x000000ffff197224 */ /* 0x000fce00078e0040 */
[----:B------:R-:W-:Y:S05]  /*107d0*/  WARPSYNC.COLLECTIVE R62, `(.L_x_1075) ;  /* 0x000000003e087348 */ /* 0x000fea0003c00000 */
[----:B------:R0:W1:Y:S02]  /*107e0*/  SHFL.DOWN P3, R64, R59, R58, R63 ;  /* 0x0800003a3b407389 */ /* 0x000064000006003f */
[----:B01----:R-:W-:Y:S05]  /*107f0*/  ENDCOLLECTIVE ;  /* 0x000000000000791b */ /* 0x003fea0003800000 */
.L_x_1075:
[----:B------:R-:W-:Y:S01]  /*10800*/  IMAD.MOV.U32 R24, RZ, RZ, R64 ;  /* 0x000000ffff187224 */ /* 0x000fe200078e0040 */
[----:B------:R-:W-:Y:S06]  /*10810*/  BRA `(.L_x_1076) ;  /* 0xffffffa400587947 */ /* 0x000fec000383ffff */
.L_x_769:
[----:B------:R-:W-:Y:S01]  /*10820*/  BSSY B0, `(.L_x_1077) ;  /* 0x0000007000007945 */ /* 0x000fe20003800000 */
[----:B------:R-:W-:Y:S02]  /*10830*/  IMAD.MOV.U32 R59, RZ, RZ, R48 ;  /* 0x000000ffff3b7224 */ /* 0x000fe400078e0030 */
[----:B------:R-:W-:Y:S02]  /*10840*/  IMAD.MOV.U32 R58, RZ, RZ, 0x10 ;  /* 0x00000010ff3a7424 */ /* 0x000fe400078e00ff */
[----:B------:R-:W-:-:S07]  /*10850*/  IMAD.MOV.U32 R62, RZ, RZ, -0x1 ;  /* 0xffffffffff3e7424 */ /* 0x000fce00078e00ff */
[----:B01234-:R-:W-:Y:S05]  /*10860*/  WARPSYNC.COLLECTIVE R62, `(.L_x_1078) ;  /* 0x000000003e087348 */ /* 0x01ffea0003c00000 */
[----:B------:R0:W0:Y:S02]  /*10870*/  SHFL.DOWN P3, R64, R59, R58, R63 ;  /* 0x0800003a3b407389 */ /* 0x000024000006003f */
[----:B01234-:R-:W-:Y:S05]  /*10880*/  ENDCOLLECTIVE ;  /* 0x000000000000791b */ /* 0x01ffea0003800000 */
.L_x_1078:
[----:B------:R-:W-:Y:S05]  /*10890*/  BSYNC B0 ;  /* 0x0000000000007941 */ /* 0x000fea0003800000 */
.L_x_1077:
[----:B------:R-:W-:Y:S05]  /*108a0*/  BRA `(.L_x_1079) ;  /* 0xffffffa4003c7947 */ /* 0x000fea000383ffff */
.L_x_770:
[----:B------:R-:W-:Y:S01]  /*108b0*/  BSSY B0, `(.L_x_1080) ;  /* 0x0000007000007945 */ /* 0x000fe20003800000 */
[----:B------:R-:W-:Y:S02]  /*108c0*/  IMAD.MOV.U32 R59, RZ, RZ, R49 ;  /* 0x000000ffff3b7224 */ /* 0x000fe400078e0031 */
[----:B------:R-:W-:Y:S02]  /*108d0*/  IMAD.MOV.U32 R58, RZ, RZ, 0x10 ;  /* 0x00000010ff3a7424 */ /* 0x000fe400078e00ff */
[----:B------:R-:W-:-:S07]  /*108e0*/  IMAD.MOV.U32 R62, RZ, RZ, -0x1 ;  /* 0xffffffffff3e7424 */ /* 0x000fce00078e00ff */
[----:B01234-:R-:W-:Y:S05]  /*108f0*/  WARPSYNC.COLLECTIVE R62, `(.L_x_1081) ;  /* 0x000000003e087348 */ /* 0x01ffea0003c00000 */
[----:B------:R0:W0:Y:S02]  /*10900*/  SHFL.DOWN P3, R64, R59, R58, R63 ;  /* 0x0800003a3b407389 */ /* 0x000024000006003f */
[----:B01234-:R-:W-:Y:S05]  /*10910*/  ENDCOLLECTIVE ;  /* 0x000000000000791b */ /* 0x01ffea0003800000 */
.L_x_1081:
[----:B------:R-:W-:Y:S05]  /*10920*/  BSYNC B0 ;  /* 0x0000000000007941 */ /* 0x000fea0003800000 */
.L_x_1080:
[----:B------:R-:W-:Y:S05]  /*10930*/  BRA `(.L_x_1082) ;  /* 0xffffffa400207947 */ /* 0x000fea000383ffff */
.L_x_771:
[----:B------:R-:W-:Y:S01]  /*10940*/  BSSY B0, `(.L_x_1083) ;  /* 0x0000007000007945 */ /* 0x000fe20003800000 */
[----:B------:R-:W-:Y:S02]  /*10950*/  IMAD.MOV.U32 R59, RZ, RZ, R20 ;  /* 0x000000ffff3b7224 */ /* 0x000fe400078e0014 */
[----:B------:R-:W-:Y:S02]  /*10960*/  IMAD.MOV.U32 R58, RZ, RZ, 0x10 ;  /* 0x00000010ff3a7424 */ /* 0x000fe400078e00ff */
[----:B------:R-:W-:-:S07]  /*10970*/  IMAD.MOV.U32 R62, RZ, RZ, -0x1 ;  /* 0xffffffffff3e7424 */ /* 0x000fce00078e00ff */
[----:B01234-:R-:W-:Y:S05]  /*10980*/  WARPSYNC.COLLECTIVE R62, `(.L_x_1084) ;  /* 0x000000003e087348 */ /* 0x01ffea0003c00000 */
[----:B------:R0:W0:Y:S02]  /*10990*/  SHFL.DOWN P3, R64, R59, R58, R63 ;  /* 0x0800003a3b407389 */ /* 0x000024000006003f */
[----:B01234-:R-:W-:Y:S05]  /*109a0*/  ENDCOLLECTIVE ;  /* 0x000000000000791b */ /* 0x01ffea0003800000 */
.L_x_1084:
[----:B------:R-:W-:Y:S05]  /*109b0*/  BSYNC B0 ;  /* 0x0000000000007941 */ /* 0x000fea0003800000 */
.L_x_1083:
[----:B------:R-:W-:Y:S02]  /*109c0*/  IMAD.MOV.U32 R59, RZ, RZ, R21 ;  /* 0x000000ffff3b7224 */ /* 0x000fe400078e0015 */
[----:B------:R-:W-:Y:S02]  /*109d0*/  IMAD.MOV.U32 R58, RZ, RZ, 0x10 ;  /* 0x00000010ff3a7424 */ /* 0x000fe400078e00ff */
[----:B------:R-:W-:Y:S02]  /*109e0*/  IMAD.MOV.U32 R62, RZ, RZ, -0x1 ;  /* 0xffffffffff3e7424 */ /* 0x000fe400078e00ff */
[----:B------:R-:W-:-:S07]  /*109f0*/  IMAD.MOV.U32 R26, RZ, RZ, R64 ;  /* 0x000000ffff1a7224 */ /* 0x000fce00078e0040 */
[----:B------:R-:W-:Y:S05]  /*10a00*/  WARPSYNC.COLLECTIVE R62, `(.L_x_1085) ;  /* 0x000000003e087348 */ /* 0x000fea0003c00000 */
[----:B------:R0:W1:Y:S02]  /*10a10*/  SHFL.DOWN P3, R64, R59, R58, R63 ;  /* 0x0800003a3b407389 */ /* 0x000064000006003f */
[----:B01----:R-:W-:Y:S05]  /*10a20*/  ENDCOLLECTIVE ;  /* 0x000000000000791b */ /* 0x003fea0003800000 */
.L_x_1085:
[----:B------:R-:W-:Y:S02]  /*10a30*/  IMAD.MOV.U32 R59, RZ, RZ, R22 ;  /* 0x000000ffff3b7224 */ /* 0x000fe400078e0016 */
[----:B------:R-:W-:-:S07]  /*10a40*/  IMAD.MOV.U32 R27, RZ, RZ, R64 ;  /* 0x000000ffff1b7224 */ /* 0x000fce00078e0040 */
[----:B------:R-:W-:Y:S05]  /*10a50*/  WARPSYNC.COLLECTIVE R62, `(.L_x_1086) ;  /* 0x000000003e087348 */ /* 0x000fea0003c00000 */
[----:B------:R0:W1:Y:S02]  /*10a60*/  SHFL.DOWN P3, R64, R59, R58, R63 ;  /* 0x0800003a3b407389 */ /* 0x000064000006003f */
[----:B01----:R-:W-:Y:S05]  /*10a70*/  ENDCOLLECTIVE ;  /* 0x000000000000791b */ /* 0x003fea0003800000 */
.L_x_1086:
[----:B------:R-:W-:Y:S02]  /*10a80*/  IMAD.MOV.U32 R59, RZ, RZ, R23 ;  /* 0x000000ffff3b7224 */ /* 0x000fe400078e0017 */
[----:B------:R-:W-:-:S07]  /*10a90*/  IMAD.MOV.U32 R40, RZ, RZ, R64 ;  /* 0x000000ffff287224 */ /* 0x000fce00078e0040 */
[----:B------:R-:W-:Y:S05]  /*10aa0*/  WARPSYNC.COLLECTIVE R62, `(.L_x_1087) ;  /* 0x000000003e087348 */ /* 0x000fea0003c00000 */
[----:B------:R0:W1:Y:S02]  /*10ab0*/  SHFL.DOWN P3, R64, R59, R58, R63 ;  /* 0x0800003a3b407389 */ /* 0x000064000006003f */
[----:B01----:R-:W-:Y:S05]  /*10ac0*/  ENDCOLLECTIVE ;  /* 0x000000000000791b */ /* 0x003fea0003800000 */
.L_x_1087:
[----:B------:R-:W-:Y:S05]  /*10ad0*/  BRA `(.L_x_1088) ;  /* 0xffffffa000d07947 */ /* 0x000fea000383ffff */
.L_x_774:
[----:B------:R-:W-:Y:S01]  /*10ae0*/  BSSY B0, `(.L_x_1089) ;  /* 0x0000005000007945 */ /* 0x000fe20003800000 */
[----:B------:R-:W-:-:S07]  /*10af0*/  IMAD.MOV.U32 R62, RZ, RZ, -0x1 ;  /* 0xffffffffff3e7424 */ /* 0x000fce00078e00ff */
[----:B01234-:R-:W-:Y:S05]  /*10b00*/  WARPSYNC.COLLECTIVE R62, `(.L_x_1090) ;  /* 0x000000003e087348 */ /* 0x01ffea0003c00000 */
[----:B------:R-:W-:Y:S01]  /*10b10*/  VOTE.ALL P3, P3 ;  /* 0x0000000000ff7806 */ /* 0x000fe20001860000 */
[----:B01234-:R-:W-:-:S12]  /*10b20*/  ENDCOLLECTIVE ;  /* 0x000000000000791b */ /* 0x01ffd80003800000 */
.L_x_1090:
[----:B------:R-:W-:Y:S05]  /*10b30*/  BSYNC B0 ;  /* 0x0000000000007941 */ /* 0x000fea0003800000 */
.L_x_1089:
[----:B------:R-:W-:Y:S05]  /*10b40*/  BRA `(.L_x_1091) ;  /* 0xffffffa400007947 */ /* 0x000fea000383ffff */
.L_x_776:
[----:B------:R-:W-:Y:S01]  /*10b50*/  BSSY B0, `(.L_x_1092) ;  /* 0x0000006000007945 */ /* 0x000fe20003800000 */
[----:B------:R-:W-:Y:S01]  /*10b60*/  PLOP3.LUT P3, PT, P3, PT, PT, 0x8, 0x80 ;  /* 0x000000000080781c */ /* 0x000fe20001f6e170 */
[----:B------:R-:W-:-:S12]  /*10b70*/  IMAD.MOV.U32 R62, RZ, RZ, -0x1 ;  /* 0xffffffffff3e7424 */ /* 0x000fd800078e00ff */
[----:B-1234-:R-:W-:Y:S05]  /*10b80*/  WARPSYNC.COLLECTIVE R62, `(.L_x_1093) ;  /* 0x000000003e087348 */ /* 0x01efea0003c00000 */
[----:B------:R-:W-:Y:S01]  /*10b90*/  VOTE.ANY P3, P3 ;  /* 0x0000000000ff7806 */ /* 0x000fe20001860100 */
[----:B-1234-:R-:W-:-:S12]  /*10ba0*/  ENDCOLLECTIVE ;  /* 0x000000000000791b */ /* 0x01efd80003800000 */
.L_x_1093:
[----:B------:R-:W-:Y:S05]  /*10bb0*/  BSYNC B0 ;  /* 0x0000000000007941 */ /* 0x000fea0003800000 */
.L_x_1092:
[----:B------:R-:W-:Y:S05]  /*10bc0*/  BRA `(.L_x_1094) ;  /* 0xffffffa400187947 */ /* 0x000fea000383ffff */
.L_x_781:
[----:B------:R-:W-:Y:S01]  /*10bd0*/  BSSY B0, `(.L_x_1095) ;  /* 0x0000006000007945 */ /* 0x000fe20003800000 */
[----:B------:R-:W-:Y:S01]  /*10be0*/  PLOP3.LUT P3, PT, P3, PT, PT, 0x8, 0x80 ;  /* 0x000000000080781c */ /* 0x000fe20001f6e170 */
[----:B------:R-:W-:-:S12]  /*10bf0*/  IMAD.MOV.U32 R62, RZ, RZ, -0x1 ;  /* 0xffffffffff3e7424 */ /* 0x000fd800078e00ff */
[----:B012345:R-:W-:Y:S05]  /*10c00*/  WARPSYNC.COLLECTIVE R62, `(.L_x_1096) ;  /* 0x000000003e087348 */ /* 0x03ffea0003c00000 */
[----:B------:R-:W-:Y:S01]  /*10c10*/  VOTE.ANY R62, PT, P3 ;  /* 0x00000000003e7806 */ /* 0x000fe200018e0100 */
[----:B012345:R-:W-:Y:S06]  /*10c20*/  ENDCOLLECTIVE ;  /* 0x000000000000791b */ /* 0x03ffec0003800000 */
.L_x_1096:
[----:B------:R-:W-:Y:S05]  /*10c30*/  BSYNC B0 ;  /* 0x0000000000007941 */ /* 0x000fea0003800000 */
.L_x_1095:
        /* <DEDUP_REMOVED lines=10> */
.L_x_1097:
[----:B------:R-:W-:Y:S02]  /*10ce0*/  IMAD.MOV.U32 R59, RZ, RZ, R57 ;  /* 0x000000ffff3b7224 */ /* 0x000fe400078e0039 */
[----:B------:R-:W-:-:S07]  /*10cf0*/  IMAD.MOV.U32 R61, RZ, RZ, R64 ;  /* 0x000000ffff3d7224 */ /* 0x000fce00078e0040 */
[----:B------:R-:W-:Y:S05]  /*10d00*/  WARPSYNC.COLLECTIVE R62, `(.L_x_1098) ;  /* 0x000000003e087348 */ /* 0x000fea0003c00000 */
[----:B------:R0:W1:Y:S02]  /*10d10*/  SHFL.DOWN P3, R64, R59, R58, R63 ;  /* 0x0800003a3b407389 */ /* 0x000064000006003f */
[----:B01----:R-:W-:Y:S05]  /*10d20*/  ENDCOLLECTIVE ;  /* 0x000000000000791b */ /* 0x003fea0003800000 */
.L_x_1098:
[----:B------:R-:W-:Y:S01]  /*10d30*/  IMAD.MOV.U32 R68, RZ, RZ, R64 ;  /* 0x000000ffff447224 */ /* 0x000fe200078e0040 */
[----:B------:R-:W-:Y:S06]  /*10d40*/  BRA `(.L_x_1099) ;  /* 0xffffffa400947947 */ /* 0x000fec000383ffff */
.L_x_782:
[----:B------:R-:W-:Y:S01]  /*10d50*/  BSSY B0, `(.L_x_1100) ;  /* 0x0000007000007945 */ /* 0x000fe20003800000 */
[----:B------:R-:W-:Y:S02]  /*10d60*/  IMAD.MOV.U32 R59, RZ, RZ, R56 ;  /* 0x000000ffff3b7224 */ /* 0x000fe400078e0038 */
[----:B------:R-:W-:Y:S02]  /*10d70*/  IMAD.MOV.U32 R58, RZ, RZ, 0x1 ;  /* 0x00000001ff3a7424 */ /* 0x000fe400078e00ff */
[----:B------:R-:W-:-:S07]  /*10d80*/  IMAD.MOV.U32 R62, RZ, RZ, -0x1 ;  /* 0xffffffffff3e7424 */ /* 0x000fce00078e00ff */
[----:B012--5:R-:W-:Y:S05]  /*10d90*/  WARPSYNC.COLLECTIVE R62, `(.L_x_1101) ;  /* 0x000000003e087348 */ /* 0x027fea0003c00000 */
[----:B------:R3:W4:Y:S02]  /*10da0*/  SHFL.DOWN P3, R64, R59, R58, R63 ;  /* 0x0800003a3b407389 */ /* 0x000724000006003f */
[----:B012345:R-:W-:Y:S05]  /*10db0*/  ENDCOLLECTIVE ;  /* 0x000000000000791b */ /* 0x03ffea0003800000 */
.L_x_1101:
[----:B------:R-:W-:Y:S05]  /*10dc0*/  BSYNC B0 ;  /* 0x0000000000007941 */ /* 0x000fea0003800000 */
.L_x_1100:
[----:B------:R-:W-:Y:S05]  /*10dd0*/  BRA `(.L_x_1102) ;  /* 0xffffffa400787947 */ /* 0x000fea000383ffff */
.L_x_783:
[----:B------:R-:W-:Y:S01]  /*10de0*/  BSSY B0, `(.L_x_1103) ;  /* 0x0000007000007945 */ /* 0x000fe20003800000 */
[----:B------:R-:W-:Y:S02]  /*10df0*/  IMAD.MOV.U32 R59, RZ, RZ, R55 ;  /* 0x000000ffff3b7224 */ /* 0x000fe400078e0037 */
[----:B------:R-:W-:Y:S02]  /*10e00*/  IMAD.MOV.U32 R58, RZ, RZ, 0x1 ;  /* 0x00000001ff3a7424 */ /* 0x000fe400078e00ff */
[----:B------:R-:W-:-:S07]  /*10e10*/  IMAD.MOV.U32 R62, RZ, RZ, -0x1 ;  /* 0xffffffffff3e7424 */ /* 0x000fce00078e00ff */
[----:B012--5:R-:W-:Y:S05]  /*10e20*/  WARPSYNC.COLLECTIVE R62, `(.L_x_1104) ;  /* 0x000000003e087348 */ /* 0x027fea0003c00000 */
[----:B------:R3:W4:Y:S02]  /*10e30*/  SHFL.DOWN P3, R64, R59, R58, R63 ;  /* 0x0800003a3b407389 */ /* 0x000724000006003f */
[----:B012345:R-:W-:Y:S05]  /*10e40*/  ENDCOLLECTIVE ;  /* 0x000000000000791b */ /* 0x03ffea0003800000 */
.L_x_1104:
[----:B------:R-:W-:Y:S05]  /*10e50*/  BSYNC B0 ;  /* 0x0000000000007941 */ /* 0x000fea0003800000 */
.L_x_1103:
[----:B------:R-:W-:Y:S05]  /*10e60*/  BRA `(.L_x_1105) ;  /* 0xffffffa4005c7947 */ /* 0x000fea000383ffff */
.L_x_784:
[----:B------:R-:W-:Y:S01]  /*10e70*/  BSSY B0, `(.L_x_1106) ;  /* 0x0000007000007945 */ /* 0x000fe20003800000 */
[----:B-----5:R-:W-:Y:S02]  /*10e80*/  IMAD.MOV.U32 R59, RZ, RZ, R24 ;  /* 0x000000ffff3b7224 */ /* 0x020fe400078e0018 */
[----:B------:R-:W-:Y:S02]  /*10e90*/  IMAD.MOV.U32 R58, RZ, RZ, 0x1 ;  /* 0x00000001ff3a7424 */ /* 0x000fe400078e00ff */
[----:B------:R-:W-:-:S07]  /*10ea0*/  IMAD.MOV.U32 R62, RZ, RZ, -0x1 ;  /* 0xffffffffff3e7424 */ /* 0x000fce00078e00ff */
[----:B012---:R-:W-:Y:S05]  /*10eb0*/  WARPSYNC.COLLECTIVE R62, `(.L_x_1107) ;  /* 0x000000003e087348 */ /* 0x007fea0003c00000 */
[----:B------:R3:W4:Y:S02]  /*10ec0*/  SHFL.DOWN P3, R64, R59, R58, R63 ;  /* 0x0800003a3b407389 */ /* 0x000724000006003f */
[----:B01234-:R-:W-:Y:S05]  /*10ed0*/  ENDCOLLECTIVE ;  /* 0x000000000000791b */ /* 0x01ffea0003800000 */
.L_x_1107:
[----:B------:R-:W-:Y:S05]  /*10ee0*/  BSYNC B0 ;  /* 0x0000000000007941 */ /* 0x000fea0003800000 */
.L_x_1106:
[----:B------:R-:W-:Y:S02]  /*10ef0*/  IMAD.MOV.U32 R59, RZ, RZ, R25 ;  /* 0x000000ffff3b7224 */ /* 0x000fe400078e0019 */
[----:B------:R-:W-:Y:S02]  /*10f00*/  IMAD.MOV.U32 R58, RZ, RZ, 0x1 ;  /* 0x00000001ff3a7424 */ /* 0x000fe400078e00ff */
[----:B------:R-:W-:Y:S02]  /*10f10*/  IMAD.MOV.U32 R62, RZ, RZ, -0x1 ;  /* 0xffffffffff3e7424 */ /* 0x000fe400078e00ff */
[----:B------:R-:W-:-:S07]  /*10f20*/  IMAD.MOV.U32 R65, RZ, RZ, R64 ;  /* 0x000000ffff417224 */ /* 0x000fce00078e0040 */
[----:B------:R-:W-:Y:S05]  /*10f30*/  WARPSYNC.COLLECTIVE R62, `(.L_x_1108) ;  /* 0x000000003e087348 */ /* 0x000fea0003c00000 */
[----:B------:R0:W1:Y:S02]  /*10f40*/  SHFL.DOWN P3, R64, R59, R58, R63 ;  /* 0x0800003a3b407389 */ /* 0x000064000006003f */
[----:B01----:R-:W-:Y:S05]  /*10f50*/  ENDCOLLECTIVE ;  /* 0x000000000000791b */ /* 0x003fea0003800000 */
.L_x_1108:
[----:B------:R-:W-:Y:S02]  /*10f60*/  IMAD.MOV.U32 R59, RZ, RZ, R26 ;  /* 0x000000ffff3b7224 */ /* 0x000fe400078e001a */
[----:B------:R-:W-:-:S07]  /*10f70*/  IMAD.MOV.U32 R70, RZ, RZ, R64 ;  /* 0x000000ffff467224 */ /* 0x000fce00078e0040 */
[----:B------:R-:W-:Y:S05]  /*10f80*/  WARPSYNC.COLLECTIVE R62, `(.L_x_1109) ;  /* 0x000000003e087348 */ /* 0x000fea0003c00000 */
[----:B------:R0:W1:Y:S02]  /*10f90*/  SHFL.DOWN P3, R64, R59, R58, R63 ;  /* 0x0800003a3b407389 */ /* 0x000064000006003f */
[----:B01----:R-:W-:Y:S05]  /*10fa0*/  ENDCOLLECTIVE ;  /* 0x000000000000791b */ /* 0x003fea0003800000 */
.L_x_1109:
[----:B------:R-:W-:Y:S02]  /*10fb0*/  IMAD.MOV.U32 R59, RZ, RZ, R27 ;  /* 0x000000ffff3b7224 */ /* 0x000fe400078e001b */
[----:B------:R-:W-:-:S07]  /*10fc0*/  IMAD.MOV.U32 R67, RZ, RZ, R64 ;  /* 0x000000ffff437224 */ /* 0x000fce00078e0040 */
[----:B------:R-:W-:Y:S05]  /*10fd0*/  WARPSYNC.COLLECTIVE R62, `(.L_x_1110) ;  /* 0x000000003e087348 */ /* 0x000fea0003c00000 */
[----:B------:R0:W1:Y:S02]  /*10fe0*/  SHFL.DOWN P3, R64, R59, R58, R63 ;  /* 0x0800003a3b407389 */ /* 0x000064000006003f */
[----:B01----:R-:W-:Y:S05]  /*10ff0*/  ENDCOLLECTIVE ;  /* 0x000000000000791b */ /* 0x003fea0003800000 */
.L_x_1110:
[----:B------:R-:W-:Y:S05]  /*11000*/  BRA `(.L_x_1111) ;  /* 0xffffffa4000c7947 */ /* 0x000fea000383ffff */
.L_x_787:
[----:B------:R-:W-:Y:S01]  /*11010*/  BSSY B0, `(.L_x_1112) ;  /* 0x0000007000007945 */ /* 0x000fe20003800000 */
[----:B------:R-:W-:Y:S02]  /*11020*/  IMAD.MOV.U32 R59, RZ, RZ, R66 ;  /* 0x000000ffff3b7224 */ /* 0x000fe400078e0042 */
[----:B------:R-:W-:Y:S02]  /*11030*/  IMAD.MOV.U32 R58, RZ, RZ, 0x2 ;  /* 0x00000002ff3a7424 */ /* 0x000fe400078e00ff */
[----:B------:R-:W-:-:S07]  /*11040*/  IMAD.MOV.U32 R62, RZ, RZ, -0x1 ;  /* 0xffffffffff3e7424 */ /* 0x000fce00078e00ff */
[----:B01234-:R-:W-:Y:S05]  /*11050*/  WARPSYNC.COLLECTIVE R62, `(.L_x_1113) ;  /* 0x000000003e087348 */ /* 0x01ffea0003c00000 */
[----:B0-----:R0:W0:Y:S02]  /*11060*/  SHFL.DOWN P3, R64, R59, R58, R63 ;  /* 0x0800003a3b407389 */ /* 0x001024000006003f */
[----:B01234-:R-:W-:Y:S05]  /*11070*/  ENDCOLLECTIVE ;  /* 0x000000000000791b */ /* 0x01ffea0003800000 */
.L_x_1113:
[----:B------:R-:W-:Y:S05]  /*11080*/  BSYNC B0 ;  /* 0x0000000000007941 */ /* 0x000fea0003800000 */
.L_x_1112:
[----:B------:R-:W-:Y:S02]  /*11090*/  IMAD.MOV.U32 R59, RZ, RZ, R60 ;  /* 0x000000ffff3b7224 */ /* 0x000fe400078e003c */
[----:B------:R-:W-:Y:S02]  /*110a0*/  IMAD.MOV.U32 R58, RZ, RZ, 0x2 ;  /* 0x00000002ff3a7424 */ /* 0x000fe400078e00ff */
[----:B------:R-:W-:Y:S02]  /*110b0*/  IMAD.MOV.U32 R62, RZ, RZ, -0x1 ;  /* 0xffffffffff3e7424 */ /* 0x000fe400078e00ff */
[----:B------:R-:W-:-:S07]  /*110c0*/  IMAD.MOV.U32 R61, RZ, RZ, R64 ;  /* 0x000000ffff3d7224 */ /* 0x000fce00078e0040 */
[----:B------:R-:W-:Y:S05]  /*110d0*/  WARPSYNC.COLLECTIVE R62, `(.L_x_1114) ;  /* 0x000000003e087348 */ /* 0x000fea0003c00000 */
[----:B------:R0:W1:Y:S02]  /*110e0*/  SHFL.DOWN P3, R64, R59, R58, R63 ;  /* 0x0800003a3b407389 */ /* 0x000064000006003f */
[----:B01----:R-:W-:Y:S05]  /*110f0*/  ENDCOLLECTIVE ;  /* 0x000000000000791b */ /* 0x003fea0003800000 */
.L_x_1114:
[----:B------:R-:W-:Y:S01]  /*11100*/  IMAD.MOV.U32 R65, RZ, RZ, R64 ;  /* 0x000000ffff417224 */ /* 0x000fe200078e0040 */
[----:B------:R-:W-:Y:S06]  /*11110*/  BRA `(.L_x_1115) ;  /* 0xffffffa400287947 */ /* 0x000fec000383ffff */
.L_x_788:
[----:B------:R-:W-:Y:S01]  /*11120*/  BSSY B0, `(.L_x_1116) ;  /* 0x0000007000007945 */ /* 0x000fe20003800000 */
[----:B------:R-:W-:Y:S02]  /*11130*/  IMAD.MOV.U32 R59, RZ, RZ, R56 ;  /* 0x000000ffff3b7224 */ /* 0x000fe400078e0038 */
[----:B------:R-:W-:Y:S02]  /*11140*/  IMAD.MOV.U32 R58, RZ, RZ, 0x2 ;  /* 0x00000002ff3a7424 */ /* 0x000fe400078e00ff */
[----:B------:R-:W-:-:S07]  /*11150*/  IMAD.MOV.U32 R62, RZ, RZ, -0x1 ;  /* 0xffffffffff3e7424 */ /* 0x000fce00078e00ff */
[----:B01234-:R-:W-:Y:S05]  /*11160*/  WARPSYNC.COLLECTIVE R62, `(.L_x_1117) ;  /* 0x000000003e087348 */ /* 0x01ffea0003c00000 */
[----:B0-----:R0:W0:Y:S02]  /*11170*/  SHFL.DOWN P3, R64, R59, R58, R63 ;  /* 0x0800003a3b407389 */ /* 0x001024000006003f */
[----:B01234-:R-:W-:Y:S05]  /*11180*/  ENDCOLLECTIVE ;  /* 0x000000000000791b */ /* 0x01ffea0003800000 */
.L_x_1117:
[----:B------:R-:W-:Y:S05]  /*11190*/  BSYNC B0 ;  /* 0x0000000000007941 */ /* 0x000fea0003800000 */
.L_x_1116:
[----:B------:R-:W-:Y:S05]  /*111a0*/  BRA `(.L_x_1118) ;  /* 0xffffffa4000c7947 */ /* 0x000fea000383ffff */
.L_x_789:
[----:B------:R-:W-:Y:S01]  /*111b0*/  BSSY B0, `(.L_x_1119) ;  /* 0x0000007000007945 */ /* 0x000fe20003800000 */
[----:B------:R-:W-:Y:S02]  /*111c0*/  IMAD.MOV.U32 R59, RZ, RZ, R55 ;  /* 0x000000ffff3b7224 */ /* 0x000fe400078e0037 */
[----:B------:R-:W-:Y:S02]  /*111d0*/  IMAD.MOV.U32 R58, RZ, RZ, 0x2 ;  /* 0x00000002ff3a7424 */ /* 0x000fe400078e00ff */
[----:B------:R-:W-:-:S07]  /*111e0*/  IMAD.MOV.U32 R62, RZ, RZ, -0x1 ;  /* 0xffffffffff3e7424 */ /* 0x000fce00078e00ff */
[----:B01234-:R-:W-:Y:S05]  /*111f0*/  WARPSYNC.COLLECTIVE R62, `(.L_x_1120) ;  /* 0x000000003e087348 */ /* 0x01ffea0003c00000 */
[----:B0-----:R0:W0:Y:S02]  /*11200*/  SHFL.DOWN P3, R64, R59, R58, R63 ;  /* 0x0800003a3b407389 */ /* 0x001024000006003f */
[----:B01234-:R-:W-:Y:S05]  /*11210*/  ENDCOLLECTIVE ;  /* 0x000000000000791b */ /* 0x01ffea0003800000 */
.L_x_1120:
[----:B------:R-:W-:Y:S05]  /*11220*/  BSYNC B0 ;  /* 0x0000000000007941 */ /* 0x000fea0003800000 */
.L_x_1119:
[----:B------:R-:W-:Y:S05]  /*11230*/  BRA `(.L_x_1121) ;  /* 0xffffffa000f07947 */ /* 0x000fea000383ffff */
.L_x_790:
[----:B------:R-:W-:Y:S01]  /*11240*/  BSSY B0, `(.L_x_1122) ;  /* 0x0000007000007945 */ /* 0x000fe20003800000 */
[----:B------:R-:W-:Y:S02]  /*11250*/  IMAD.MOV.U32 R59, RZ, RZ, R40 ;  /* 0x000000ffff3b7224 */ /* 0x000fe400078e0028 */
[----:B------:R-:W-:Y:S02]  /*11260*/  IMAD.MOV.U32 R58, RZ, RZ, 0x2 ;  /* 0x00000002ff3a7424 */ /* 0x000fe400078e00ff */
[----:B------:R-:W-:-:S07]  /*11270*/  IMAD.MOV.U32 R62, RZ, RZ, -0x1 ;  /* 0xffffffffff3e7424 */ /* 0x000fce00078e00ff */
[----:B01234-:R-:W-:Y:S05]  /*11280*/  WARPSYNC.COLLECTIVE R62, `(.L_x_1123) ;  /* 0x000000003e087348 */ /* 0x01ffea0003c00000 */
[----:B0-----:R0:W0:Y:S02]  /*11290*/  SHFL.DOWN P3, R64, R59, R58, R63 ;  /* 0x0800003a3b407389 */ /* 0x001024000006003f */
[----:B01234-:R-:W-:Y:S05]  /*112a0*/  ENDCOLLECTIVE ;  /* 0x000000000000791b */ /* 0x01ffea0003800000 */
.L_x_1123:
[----:B------:R-:W-:Y:S05]  /*112b0*/  BSYNC B0 ;  /* 0x0000000000007941 */ /* 0x000fea0003800000 */
.L_x_1122:
[----:B------:R-:W-:Y:S02]  /*112c0*/  IMAD.MOV.U32 R59, RZ, RZ, R41 ;  /* 0x000000ffff3b7224 */ /* 0x000fe400078e0029 */
[----:B------:R-:W-:Y:S02]  /*112d0*/  IMAD.MOV.U32 R58, RZ, RZ, 0x2 ;  /* 0x00000002ff3a7424 */ /* 0x000fe400078e00ff */
[----:B------:R-:W-:Y:S02]  /*112e0*/  IMAD.MOV.U32 R62, RZ, RZ, -0x1 ;  /* 0xffffffffff3e7424 */ /* 0x000fe400078e00ff */
[----:B------:R-:W-:-:S07]  /*112f0*/  IMAD.MOV.U32 R67, RZ, RZ, R64 ;  /* 0x000000ffff437224 */ /* 0x000fce00078e0040 */
[----:B------:R-:W-:Y:S05]  /*11300*/  WARPSYNC.COLLECTIVE R62, `(.L_x_1124) ;  /* 0x000000003e087348 */ /* 0x000fea0003c00000 */
[----:B------:R0:W1:Y:S02]  /*11310*/  SHFL.DOWN P3, R64, R59, R58, R63 ;  /* 0x0800003a3b407389 */ /* 0x000064000006003f */
[----:B01----:R-:W-:Y:S05]  /*11320*/  ENDCOLLECTIVE ;  /* 0x000000000000791b */ /* 0x003fea0003800000 */
.L_x_1124:
[----:B------:R-:W-:Y:S02]  /*11330*/  IMAD.MOV.U32 R59, RZ, RZ, R42 ;  /* 0x000000ffff3b7224 */ /* 0x000fe400078e002a */
[----:B------:R-:W-:-:S07]  /*11340*/  IMAD.MOV.U32 R68, RZ, RZ, R64 ;  /* 0x000000ffff447224 */ /* 0x000fce00078e0040 */
[----:B------:R-:W-:Y:S05]  /*11350*/  WARPSYNC.COLLECTIVE R62, `(.L_x_1125) ;  /* 0x000000003e087348 */ /* 0x000fea0003c00000 */
[----:B------:R0:W1:Y:S02]  /*11360*/  SHFL.DOWN P3, R64, R59, R58, R63 ;  /* 0x0800003a3b407389 */ /* 0x000064000006003f */
[----:B01----:R-:W-:Y:S05]  /*11370*/  ENDCOLLECTIVE ;  /* 0x000000000000791b */ /* 0x003fea0003800000 */
.L_x_1125:
[----:B------:R-:W-:Y:S02]  /*11380*/  IMAD.MOV.U32 R59, RZ, RZ, R43 ;  /* 0x000000ffff3b7224 */ /* 0x000fe400078e002b */
[----:B------:R-:W-:-:S07]  /*11390*/  IMAD.MOV.U32 R69, RZ, RZ, R64 ;  /* 0x000000ffff457224 */ /* 0x000fce00078e0040 */
[----:B------:R-:W-:Y:S05]  /*113a0*/  WARPSYNC.COLLECTIVE R62, `(.L_x_1126) ;  /* 0x000000003e087348 */ /* 0x000fea0003c00000 */
[----:B------:R0:W1:Y:S02]  /*113b0*/  SHFL.DOWN P3, R64, R59, R58, R63 ;  /* 0x0800003a3b407389 */ /* 0x000064000006003f */
[----:B01----:R-:W-:Y:S05]  /*113c0*/  ENDCOLLECTIVE ;  /* 0x000000000000791b */ /* 0x003fea0003800000 */
.L_x_1126:
[----:B------:R-:W-:Y:S05]  /*113d0*/  BRA `(.L_x_1127) ;  /* 0xffffffa000a07947 */ /* 0x000fea000383ffff */
.L_x_793:
[----:B------:R-:W-:Y:S01]  /*113e0*/  BSSY B0, `(.L_x_1128) ;  /* 0x0000007000007945 */ /* 0x000fe20003800000 */
[----:B------:R-:W-:Y:S02]  /*113f0*/  IMAD.MOV.U32 R59, RZ, RZ, R66 ;  /* 0x000000ffff3b7224 */ /* 0x000fe400078e0042 */
[----:B------:R-:W-:Y:S02]  /*11400*/  IMAD.MOV.U32 R58, RZ, RZ, 0x4 ;  /* 0x00000004ff3a7424 */ /* 0x000fe400078e00ff */
[----:B------:R-:W-:-:S07]  /*11410*/  IMAD.MOV.U32 R62, RZ, RZ, -0x1 ;  /* 0xffffffffff3e7424 */ /* 0x000fce00078e00ff */
[----:B01234-:R-:W-:Y:S05]  /*11420*/  WARPSYNC.COLLECTIVE R62, `(.L_x_1129) ;  /* 0x000000003e087348 */ /* 0x01ffea0003c00000 */
[----:B0-----:R0:W0:Y:S02]  /*11430*/  SHFL.DOWN P3, R64, R59, R58, R63 ;  /* 0x0800003a3b407389 */ /* 0x001024000006003f */
[----:B01234-:R-:W-:Y:S05]  /*11440*/  ENDCOLLECTIVE ;  /* 0x000000000000791b */ /* 0x01ffea0003800000 */
.L_x_1129:
[----:B------:R-:W-:Y:S05]  /*11450*/  BSYNC B0 ;  /* 0x0000000000007941 */ /* 0x000fea0003800000 */
.L_x_1128:
[----:B------:R-:W-:Y:S02]  /*11460*/  IMAD.MOV.U32 R59, RZ, RZ, R60 ;  /* 0x000000ffff3b7224 */ /* 0x000fe400078e003c */
[----:B------:R-:W-:Y:S02]  /*11470*/  IMAD.MOV.U32 R58, RZ, RZ, 0x4 ;  /* 0x00000004ff3a7424 */ /* 0x000fe400078e00ff */
[----:B------:R-:W-:Y:S02]  /*11480*/  IMAD.MOV.U32 R62, RZ, RZ, -0x1 ;  /* 0xffffffffff3e7424 */ /* 0x000fe400078e00ff */
[----:B------:R-:W-:-:S07]  /*11490*/  IMAD.MOV.U32 R61, RZ, RZ, R64 ;  /* 0x000000ffff3d7224 */ /* 0x000fce00078e0040 */
[----:B------:R-:W-:Y:S05]  /*114a0*/  WARPSYNC.COLLECTIVE R62, `(.L_x_1130) ;  /* 0x000000003e087348 */ /* 0x000fea0003c00000 */
[----:B------:R0:W1:Y:S02]  /*114b0*/  SHFL.DOWN P3, R64, R59, R58, R63 ;  /* 0x0800003a3b407389 */ /* 0x000064000006003f */
[----:B01----:R-:W-:Y:S05]  /*114c0*/  ENDCOLLECTIVE ;  /* 0x000000000000791b */ /* 0x003fea0003800000 */
.L_x_1130:
[----:B------:R-:W-:Y:S01]  /*114d0*/  IMAD.MOV.U32 R65, RZ, RZ, R64 ;  /* 0x000000ffff417224 */ /* 0x000fe200078e0040 */
[----:B------:R-:W-:Y:S06]  /*114e0*/  BRA `(.L_x_1131) ;  /* 0xffffffa000a87947 */ /* 0x000fec000383ffff */
.L_x_794:
[----:B------:R-:W-:Y:S01]  /*114f0*/  BSSY B0, `(.L_x_1132) ;  /* 0x0000007000007945 */ /* 0x000fe20003800000 */
[----:B------:R-:W-:Y:S02]  /*11500*/  IMAD.MOV.U32 R59, RZ, RZ, R56 ;  /* 0x000000ffff3b7224 */ /* 0x000fe400078e0038 */
[----:B------:R-:W-:Y:S02]  /*11510*/  IMAD.MOV.U32 R58, RZ, RZ, 0x4 ;  /* 0x00000004ff3a7424 */ /* 0x000fe400078e00ff */
[----:B------:R-:W-:-:S07]  /*11520*/  IMAD.MOV.U32 R62, RZ, RZ, -0x1 ;  /* 0xffffffffff3e7424 */ /* 0x000fce00078e00ff */
[----:B01234-:R-:W-:Y:S05]  /*11530*/  WARPSYNC.COLLECTIVE R62, `(.L_x_1133) ;  /* 0x000000003e087348 */ /* 0x01ffea0003c00000 */
[----:B0-----:R0:W0:Y:S02]  /*11540*/  SHFL.DOWN P3, R64, R59, R58, R63 ;  /* 0x0800003a3b407389 */ /* 0x001024000006003f */
[----:B01234-:R-:W-:Y:S05]  /*11550*/  ENDCOLLECTIVE ;  /* 0x000000000000791b */ /* 0x01ffea0003800000 */
.L_x_1133:
[----:B------:R-:W-:Y:S05]  /*11560*/  BSYNC B0 ;  /* 0x0000000000007941 */ /* 0x000fea0003800000 */
.L_x_1132:
[----:B------:R-:W-:Y:S05]  /*11570*/  BRA `(.L_x_1134) ;  /* 0xffffffa0008c7947 */ /* 0x000fea000383ffff */
.L_x_795:
[----:B------:R-:W-:Y:S01]  /*11580*/  BSSY B0, `(.L_x_1135) ;  /* 0x0000007000007945 */ /* 0x000fe20003800000 */
[----:B------:R-:W-:Y:S02]  /*11590*/  IMAD.MOV.U32 R59, RZ, RZ, R55 ;  /* 0x000000ffff3b7224 */ /* 0x000fe400078e0037 */
[----:B------:R-:W-:Y:S02]  /*115a0*/  IMAD.MOV.U32 R58, RZ, RZ, 0x4 ;  /* 0x00000004ff3a7424 */ /* 0x000fe400078e00ff */
[----:B------:R-:W-:-:S07]  /*115b0*/  IMAD.MOV.U32 R62, RZ, RZ, -0x1 ;  /* 0xffffffffff3e7424 */ /* 0x000fce00078e00ff */
[----:B01234-:R-:W-:Y:S05]  /*115c0*/  WARPSYNC.COLLECTIVE R62, `(.L_x_1136) ;  /* 0x000000003e087348 */ /* 0x01ffea0003c00000 */
[----:B0-----:R0:W0:Y:S02]  /*115d0*/  SHFL.DOWN P3, R64, R59, R58, R63 ;  /* 0x0800003a3b407389 */ /* 0x001024000006003f */
[----:B01234-:R-:W-:Y:S05]  /*115e0*/  ENDCOLLECTIVE ;  /* 0x000000000000791b */ /* 0x01ffea0003800000 */
.L_x_1136:
[----:B------:R-:W-:Y:S05]  /*115f0*/  BSYNC B0 ;  /* 0x0000000000007941 */ /* 0x000fea0003800000 */
.L_x_1135:
[----:B------:R-:W-:Y:S05]  /*11600*/  BRA `(.L_x_1137) ;  /* 0xffffffa000707947 */ /* 0x000fea000383ffff */
.L_x_796:
[----:B------:R-:W-:Y:S01]  /*11610*/  BSSY B0, `(.L_x_1138) ;  /* 0x0000007000007945 */ /* 0x000fe20003800000 */
[----:B------:R-:W-:Y:S02]  /*11620*/  IMAD.MOV.U32 R59, RZ, RZ, R40 ;  /* 0x000000ffff3b7224 */ /* 0x000fe400078e0028 */
[----:B------:R-:W-:Y:S02]  /*11630*/  IMAD.MOV.U32 R58, RZ, RZ, 0x4 ;  /* 0x00000004ff3a7424 */ /* 0x000fe400078e00ff */
[----:B------:R-:W-:-:S07]  /*11640*/  IMAD.MOV.U32 R62, RZ, RZ, -0x1 ;  /* 0xffffffffff3e7424 */ /* 0x000fce00078e00ff */
[----:B01234-:R-:W-:Y:S05]  /*11650*/  WARPSYNC.COLLECTIVE R62, `(.L_x_1139) ;  /* 0x000000003e087348 */ /* 0x01ffea0003c00000 */
[----:B0-----:R0:W0:Y:S02]  /*11660*/  SHFL.DOWN P3, R64, R59, R58, R63 ;  /* 0x0800003a3b407389 */ /* 0x001024000006003f */
[----:B01234-:R-:W-:Y:S05]  /*11670*/  ENDCOLLECTIVE ;  /* 0x000000000000791b */ /* 0x01ffea0003800000 */
.L_x_1139:
[----:B------:R-:W-:Y:S05]  /*11680*/  BSYNC B0 ;  /* 0x0000000000007941 */ /* 0x000fea0003800000 */
.L_x_1138:
[----:B------:R-:W-:Y:S02]  /*11690*/  IMAD.MOV.U32 R59, RZ, RZ, R41 ;  /* 0x000000ffff3b7224 */ /* 0x000fe400078e0029 */
[----:B------:R-:W-:Y:S02]  /*116a0*/  IMAD.MOV.U32 R58, RZ, RZ, 0x4 ;  /* 0x00000004ff3a7424 */ /* 0x000fe400078e00ff */
[----:B------:R-:W-:Y:S02]  /*116b0*/  IMAD.MOV.U32 R62, RZ, RZ, -0x1 ;  /* 0xffffffffff3e7424 */ /* 0x000fe400078e00ff */
[----:B------:R-:W-:-:S07]  /*116c0*/  IMAD.MOV.U32 R67, RZ, RZ, R64 ;  /* 0x000000ffff437224 */ /* 0x000fce00078e0040 */
[----:B------:R-:W-:Y:S05]  /*116d0*/  WARPSYNC.COLLECTIVE R62, `(.L_x_1140) ;  /* 0x000000003e087348 */ /* 0x000fea0003c00000 */
[----:B------:R0:W1:Y:S02]  /*116e0*/  SHFL.DOWN P3, R64, R59, R58, R63 ;  /* 0x0800003a3b407389 */ /* 0x000064000006003f */
[----:B01----:R-:W-:Y:S05]  /*116f0*/  ENDCOLLECTIVE ;  /* 0x000000000000791b */ /* 0x003fea0003800000 */
.L_x_1140:
[----:B------:R-:W-:Y:S02]  /*11700*/  IMAD.MOV.U32 R59, RZ, RZ, R42 ;  /* 0x000000ffff3b7224 */ /* 0x000fe400078e002a */
[----:B------:R-:W-:-:S07]  /*11710*/  IMAD.MOV.U32 R68, RZ, RZ, R64 ;  /* 0x000000ffff447224 */ /* 0x000fce00078e0040 */
[----:B------:R-:W-:Y:S05]  /*11720*/  WARPSYNC.COLLECTIVE R62, `(.L_x_1141) ;  /* 0x000000003e087348 */ /* 0x000fea0003c00000 */
[----:B------:R0:W1:Y:S02]  /*11730*/  SHFL.DOWN P3, R64, R59, R58, R63 ;  /* 0x0800003a3b407389 */ /* 0x000064000006003f */
[----:B01----:R-:W-:Y:S05]  /*11740*/  ENDCOLLECTIVE ;  /* 0x000000000000791b */ /* 0x003fea0003800000 */
.L_x_1141:
[----:B------:R-:W-:Y:S02]  /*11750*/  IMAD.MOV.U32 R59, RZ, RZ, R43 ;  /* 0x000000ffff3b7224 */ /* 0x000fe400078e002b */
[----:B------:R-:W-:-:S07]  /*11760*/  IMAD.MOV.U32 R69, RZ, RZ, R64 ;  /* 0x000000ffff457224 */ /* 0x000fce00078e0040 */
[----:B------:R-:W-:Y:S05]  /*11770*/  WARPSYNC.COLLECTIVE R62, `(.L_x_1142) ;  /* 0x000000003e087348 */ /* 0x000fea0003c00000 */
[----:B------:R0:W1:Y:S02]  /*11780*/  SHFL.DOWN P3, R64, R59, R58, R63 ;  /* 0x0800003a3b407389 */ /* 0x000064000006003f */
[----:B01----:R-:W-:Y:S05]  /*11790*/  ENDCOLLECTIVE ;  /* 0x000000000000791b */ /* 0x003fea0003800000 */
.L_x_1142:
[----:B------:R-:W-:Y:S05]  /*117a0*/  BRA `(.L_x_1143) ;  /* 0xffffffa000207947 */ /* 0x000fea000383ffff */
.L_x_799:
[----:B------:R-:W-:Y:S01]  /*117b0*/  BSSY B0, `(.L_x_1144) ;  /* 0x0000007000007945 */ /* 0x000fe20003800000 */
[----:B------:R-:W-:Y:S02]  /*117c0*/  IMAD.MOV.U32 R59, RZ, RZ, R66 ;  /* 0x000000ffff3b7224 */ /* 0x000fe400078e0042 */
[----:B------:R-:W-:Y:S02]  /*117d0*/  IMAD.MOV.U32 R58, RZ, RZ, 0x8 ;  /* 0x00000008ff3a7424 */ /* 0x000fe400078e00ff */
[----:B------:R-:W-:-:S07]  /*117e0*/  IMAD.MOV.U32 R62, RZ, RZ, -0x1 ;  /* 0xffffffffff3e7424 */ /* 0x000fce00078e00ff */
[----:B01234-:R-:W-:Y:S05]  /*117f0*/  WARPSYNC.COLLECTIVE R62, `(.L_x_1145) ;  /* 0x000000003e087348 */ /* 0x01ffea0003c00000 */
[----:B0-----:R0:W0:Y:S02]  /*11800*/  SHFL.DOWN P3, R64, R59, R58, R63 ;  /* 0x0800003a3b407389 */ /* 0x001024000006003f */
[----:B01234-:R-:W-:Y:S05]  /*11810*/  ENDCOLLECTIVE ;  /* 0x000000000000791b */ /* 0x01ffea0003800000 */
.L_x_1145:
[----:B------:R-:W-:Y:S05]  /*11820*/  BSYNC B0 ;  /* 0x0000000000007941 */ /* 0x000fea0003800000 */
.L_x_1144:
[----:B------:R-:W-:Y:S02]  /*11830*/  IMAD.MOV.U32 R59, RZ, RZ, R60 ;  /* 0x000000ffff3b7224 */ /* 0x000fe400078e003c */
[----:B------:R-:W-:Y:S02]  /*11840*/  IMAD.MOV.U32 R58, RZ, RZ, 0x8 ;  /* 0x00000008ff3a7424 */ /* 0x000fe400078e00ff */
[----:B------:R-:W-:Y:S02]  /*11850*/  IMAD.MOV.U32 R62, RZ, RZ, -0x1 ;  /* 0xffffffffff3e7424 */ /* 0x000fe400078e00ff */
[----:B------:R-:W-:-:S07]  /*11860*/  IMAD.MOV.U32 R61, RZ, RZ, R64 ;  /* 0x000000ffff3d7224 */ /* 0x000fce00078e0040 */
[----:B------:R-:W-:Y:S05]  /*11870*/  WARPSYNC.COLLECTIVE R62, `(.L_x_1146) ;  /* 0x000000003e087348 */ /* 0x000fea0003c00000 */
[----:B------:R0:W1:Y:S02]  /*11880*/  SHFL.DOWN P3, R64, R59, R58, R63 ;  /* 0x0800003a3b407389 */ /* 0x000064000006003f */
[----:B01----:R-:W-:Y:S05]  /*11890*/  ENDCOLLECTIVE ;  /* 0x000000000000791b */ /* 0x003fea0003800000 */
.L_x_1146:
[----:B------:R-:W-:Y:S01]  /*118a0*/  IMAD.MOV.U32 R65, RZ, RZ, R64 ;  /* 0x000000ffff417224 */ /* 0x000fe200078e0040 */
[----:B------:R-:W-:Y:S06]  /*118b0*/  BRA `(.L_x_1147) ;  /* 0xffffffa000287947 */ /* 0x000fec000383ffff */
.L_x_800:
[----:B------:R-:W-:Y:S01]  /*118c0*/  BSSY B0, `(.L_x_1148) ;  /* 0x0000007000007945 */ /* 0x000fe20003800000 */
[----:B------:R-:W-:Y:S02]  /*118d0*/  IMAD.MOV.U32 R59, RZ, RZ, R56 ;  /* 0x000000ffff3b7224 */ /* 0x000fe400078e0038 */
[----:B------:R-:W-:Y:S02]  /*118e0*/  IMAD.MOV.U32 R58, RZ, RZ, 0x8 ;  /* 0x00000008ff3a7424 */ /* 0x000fe400078e00ff */
[----:B------:R-:W-:-:S07]  /*118f0*/  IMAD.MOV.U32 R62, RZ, RZ, -0x1 ;  /* 0xffffffffff3e7424 */ /* 0x000fce00078e00ff */
[----:B01234-:R-:W-:Y:S05]  /*11900*/  WARPSYNC.COLLECTIVE R62, `(.L_x_1149) ;  /* 0x000000003e087348 */ /* 0x01ffea0003c00000 */
[----:B0-----:R0:W0:Y:S02]  /*11910*/  SHFL.DOWN P3, R64, R59, R58, R63 ;  /* 0x0800003a3b407389 */ /* 0x001024000006003f */
[----:B01234-:R-:W-:Y:S05]  /*11920*/  ENDCOLLECTIVE ;  /* 0x000000000000791b */ /* 0x01ffea0003800000 */
.L_x_1149:
[----:B------:R-:W-:Y:S05]  /*11930*/  BSYNC B0 ;  /* 0x0000000000007941 */ /* 0x000fea0003800000 */
.L_x_1148:
[----:B------:R-:W-:Y:S05]  /*11940*/  BRA `(.L_x_1150) ;  /* 0xffffffa0000c7947 */ /* 0x000fea000383ffff */
.L_x_801:
[----:B------:R-:W-:Y:S01]  /*11950*/  BSSY B0, `(.L_x_1151) ;  /* 0x0000007000007945 */ /* 0x000fe20003800000 */
[----:B------:R-:W-:Y:S02]  /*11960*/  IMAD.MOV.U32 R59, RZ, RZ, R55 ;  /* 0x000000ffff3b7224 */ /* 0x000fe400078e0037 */
[----:B------:R-:W-:Y:S02]  /*11970*/  IMAD.MOV.U32 R58, RZ, RZ, 0x8 ;  /* 0x00000008ff3a7424 */ /* 0x000fe400078e00ff */
[----:B------:R-:W-:-:S07]  /*11980*/  IMAD.MOV.U32 R62, RZ, RZ, -0x1 ;  /* 0xffffffffff3e7424 */ /* 0x000fce00078e00ff */
[----:B01234-:R-:W-:Y:S05]  /*11990*/  WARPSYNC.COLLECTIVE R62, `(.L_x_1152) ;  /* 0x000000003e087348 */ /* 0x01ffea0003c00000 */
[----:B0-----:R0:W0:Y:S02]  /*119a0*/  SHFL.DOWN P3, R64, R59, R58, R63 ;  /* 0x0800003a3b407389 */ /* 0x001024000006003f */
[----:B01234-:R-:W-:Y:S05]  /*119b0*/  ENDCOLLECTIVE ;  /* 0x000000000000791b */ /* 0x01ffea0003800000 */
.L_x_1152:
[----:B------:R-:W-:Y:S05]  /*119c0*/  BSYNC B0 ;  /* 0x0000000000007941 */ /* 0x000fea0003800000 */
.L_x_1151:
[----:B------:R-:W-:Y:S05]  /*119d0*/  BRA `(.L_x_1153) ;  /* 0xffffff9c00f07947 */ /* 0x000fea000383ffff */
.L_x_802:
[----:B------:R-:W-:Y:S01]  /*119e0*/  BSSY B0, `(.L_x_1154) ;  /* 0x0000007000007945 */ /* 0x000fe20003800000 */
[----:B------:R-:W-:Y:S02]  /*119f0*/  IMAD.MOV.U32 R59, RZ, RZ, R40 ;  /* 0x000000ffff3b7224 */ /* 0x000fe400078e0028 */
[----:B------:R-:W-:Y:S02]  /*11a00*/  IMAD.MOV.U32 R58, RZ, RZ, 0x8 ;  /* 0x00000008ff3a7424 */ /* 0x000fe400078e00ff */
[----:B------:R-:W-:-:S07]  /*11a10*/  IMAD.MOV.U32 R62, RZ, RZ, -0x1 ;  /* 0xffffffffff3e7424 */ /* 0x000fce00078e00ff */
[----:B01234-:R-:W-:Y:S05]  /*11a20*/  WARPSYNC.COLLECTIVE R62, `(.L_x_1155) ;  /* 0x000000003e087348 */ /* 0x01ffea0003c00000 */
[----:B0-----:R0:W0:Y:S02]  /*11a30*/  SHFL.DOWN P3, R64, R59, R58, R63 ;  /* 0x0800003a3b407389 */ /* 0x001024000006003f */
[----:B01234-:R-:W-:Y:S05]  /*11a40*/  ENDCOLLECTIVE ;  /* 0x000000000000791b */ /* 0x01ffea0003800000 */
.L_x_1155:
[----:B------:R-:W-:Y:S05]  /*11a50*/  BSYNC B0 ;  /* 0x0000000000007941 */ /* 0x000fea0003800000 */
.L_x_1154:
[----:B------:R-:W-:Y:S02]  /*11a60*/  IMAD.MOV.U32 R59, RZ, RZ, R41 ;  /* 0x000000ffff3b7224 */ /* 0x000fe400078e0029 */
[----:B------:R-:W-:Y:S02]  /*11a70*/  IMAD.MOV.U32 R58, RZ, RZ, 0x8 ;  /* 0x00000008ff3a7424 */ /* 0x000fe400078e00ff */
[----:B------:R-:W-:Y:S02]  /*11a80*/  IMAD.MOV.U32 R62, RZ, RZ, -0x1 ;  /* 0xffffffffff3e7424 */ /* 0x000fe400078e00ff */
[----:B------:R-:W-:-:S07]  /*11a90*/  IMAD.MOV.U32 R67, RZ, RZ, R64 ;  /* 0x000000ffff437224 */ /* 0x000fce00078e0040 */
[----:B------:R-:W-:Y:S05]  /*11aa0*/  WARPSYNC.COLLECTIVE R62, `(.L_x_1156) ;  /* 0x000000003e087348 */ /* 0x000fea0003c00000 */
[----:B------:R0:W1:Y:S02]  /*11ab0*/  SHFL.DOWN P3, R64, R59, R58, R63 ;  /* 0x0800003a3b407389 */ /* 0x000064000006003f */
[----:B01----:R-:W-:Y:S05]  /*11ac0*/  ENDCOLLECTIVE ;  /* 0x000000000000791b */ /* 0x003fea0003800000 */
.L_x_1156:
[----:B------:R-:W-:Y:S02]  /*11ad0*/  IMAD.MOV.U32 R59, RZ, RZ, R42 ;  /* 0x000000ffff3b7224 */ /* 0x000fe400078e002a */
[----:B------:R-:W-:-:S07]  /*11ae0*/  IMAD.MOV.U32 R68, RZ, RZ, R64 ;  /* 0x000000ffff447224 */ /* 0x000fce00078e0040 */
[----:B------:R-:W-:Y:S05]  /*11af0*/  WARPSYNC.COLLECTIVE R62, `(.L_x_1157) ;  /* 0x000000003e087348 */ /* 0x000fea0003c00000 */
[----:B------:R0:W1:Y:S02]  /*11b00*/  SHFL.DOWN P3, R64, R59, R58, R63 ;  /* 0x0800003a3b407389 */ /* 0x000064000006003f */
[----:B01----:R-:W-:Y:S05]  /*11b10*/  ENDCOLLECTIVE ;  /* 0x000000000000791b */ /* 0x003fea0003800000 */
.L_x_1157:
[----:B------:R-:W-:Y:S02]  /*11b20*/  IMAD.MOV.U32 R59, RZ, RZ, R43 ;  /* 0x000000ffff3b7224 */ /* 0x000fe400078e002b */
[----:B------:R-:W-:-:S07]  /*11b30*/  IMAD.MOV.U32 R69, RZ, RZ, R64 ;  /* 0x000000ffff457224 */ /* 0x000fce00078e0040 */
[----:B------:R-:W-:Y:S05]  /*11b40*/  WARPSYNC.COLLECTIVE R62, `(.L_x_1158) ;  /* 0x000000003e087348 */ /* 0x000fea0003c00000 */
[----:B------:R0:W1:Y:S02]  /*11b50*/  SHFL.DOWN P3, R64, R59, R58, R63 ;  /* 0x0800003a3b407389 */ /* 0x000064000006003f */
[----:B01----:R-:W-:Y:S05]  /*11b60*/  ENDCOLLECTIVE ;  /* 0x000000000000791b */ /* 0x003fea0003800000 */
.L_x_1158:
[----:B------:R-:W-:Y:S05]  /*11b70*/  BRA `(.L_x_1159) ;  /* 0xffffff9c00a07947 */ /* 0x000fea000383ffff */
.L_x_805:
[----:B------:R-:W-:Y:S01]  /*11b80*/  BSSY B0, `(.L_x_1160) ;  /* 0x0000007000007945 */ /* 0x000fe20003800000 */
[----:B------:R-:W-:Y:S02]  /*11b90*/  IMAD.MOV.U32 R59, RZ, RZ, R66 ;  /* 0x000000ffff3b7224 */ /* 0x000fe400078e0042 */
[----:B------:R-:W-:Y:S02]  /*11ba0*/  IMAD.MOV.U32 R58, RZ, RZ, 0x10 ;  /* 0x00000010ff3a7424 */ /* 0x000fe400078e00ff */
[----:B------:R-:W-:-:S07]  /*11bb0*/  IMAD.MOV.U32 R62, RZ, RZ, -0x1 ;  /* 0xffffffffff3e7424 */ /* 0x000fce00078e00ff */
[----:B01234-:R-:W-:Y:S05]  /*11bc0*/  WARPSYNC.COLLECTIVE R62, `(.L_x_1161) ;  /* 0x000000003e087348 */ /* 0x01ffea0003c00000 */
[----:B0-----:R0:W0:Y:S02]  /*11bd0*/  SHFL.DOWN P3, R64, R59, R58, R63 ;  /* 0x0800003a3b407389 */ /* 0x001024000006003f */
[----:B01234-:R-:W-:Y:S05]  /*11be0*/  ENDCOLLECTIVE ;  /* 0x000000000000791b */ /* 0x01ffea0003800000 */
.L_x_1161:
[----:B------:R-:W-:Y:S05]  /*11bf0*/  BSYNC B0 ;  /* 0x0000000000007941 */ /* 0x000fea0003800000 */
.L_x_1160:
[----:B------:R-:W-:Y:S02]  /*11c00*/  IMAD.MOV.U32 R59, RZ, RZ, R60 ;  /* 0x000000ffff3b7224 */ /* 0x000fe400078e003c */
[----:B------:R-:W-:Y:S02]  /*11c10*/  IMAD.MOV.U32 R58, RZ, RZ, 0x10 ;  /* 0x00000010ff3a7424 */ /* 0x000fe400078e00ff */
[----:B------:R-:W-:Y:S02]  /*11c20*/  IMAD.MOV.U32 R62, RZ, RZ, -0x1 ;  /* 0xffffffffff3e7424 */ /* 0x000fe400078e00ff */
[----:B------:R-:W-:-:S07]  /*11c30*/  IMAD.MOV.U32 R61, RZ, RZ, R64 ;  /* 0x000000ffff3d7224 */ /* 0x000fce00078e0040 */
[----:B------:R-:W-:Y:S05]  /*11c40*/  WARPSYNC.COLLECTIVE R62, `(.L_x_1162) ;  /* 0x000000003e087348 */ /* 0x000fea0003c00000 */
[----:B------:R0:W1:Y:S02]  /*11c50*/  SHFL.DOWN P3, R64, R59, R58, R63 ;  /* 0x0800003a3b407389 */ /* 0x000064000006003f */
[----:B01----:R-:W-:Y:S05]  /*11c60*/  ENDCOLLECTIVE ;  /* 0x000000000000791b */ /* 0x003fea0003800000 */
.L_x_1162:
[----:B------:R-:W-:Y:S01]  /*11c70*/  IMAD.MOV.U32 R65, RZ, RZ, R64 ;  /* 0x000000ffff417224 */ /* 0x000fe200078e0040 */
[----:B------:R-:W-:Y:S06]  /*11c80*/  BRA `(.L_x_1163) ;  /* 0xffffff9c00a87947 */ /* 0x000fec000383ffff */
.L_x_806:
[----:B------:R-:W-:Y:S01]  /*11c90*/  BSSY B0, `(.L_x_1164) ;  /* 0x0000007000007945 */ /* 0x000fe20003800000 */
[----:B------:R-:W-:Y:S02]  /*11ca0*/  IMAD.MOV.U32 R59, RZ, RZ, R56 ;  /* 0x000000ffff3b7224 */ /* 0x000fe400078e0038 */
[----:B------:R-:W-:Y:S02]  /*11cb0*/  IMAD.MOV.U32 R58, RZ, RZ, 0x10 ;  /* 0x00000010ff3a7424 */ /* 0x000fe400078e00ff */
[----:B------:R-:W-:-:S07]  /*11cc0*/  IMAD.MOV.U32 R62, RZ, RZ, -0x1 ;  /* 0xffffffffff3e7424 */ /* 0x000fce00078e00ff */
[----:B01234-:R-:W-:Y:S05]  /*11cd0*/  WARPSYNC.COLLECTIVE R62, `(.L_x_1165) ;  /* 0x000000003e087348 */ /* 0x01ffea0003c00000 */
[----:B0-----:R0:W0:Y:S02]  /*11ce0*/  SHFL.DOWN P3, R64, R59, R58, R63 ;  /* 0x0800003a3b407389 */ /* 0x001024000006003f */
[----:B01234-:R-:W-:Y:S05]  /*11cf0*/  ENDCOLLECTIVE ;  /* 0x000000000000791b */ /* 0x01ffea0003800000 */
.L_x_1165:
[----:B------:R-:W-:Y:S05]  /*11d00*/  BSYNC B0 ;  /* 0x0000000000007941 */ /* 0x000fea0003800000 */
.L_x_1164:
[----:B------:R-:W-:Y:S05]  /*11d10*/  BRA `(.L_x_1166) ;  /* 0xffffff9c008c7947 */ /* 0x000fea000383ffff */
.L_x_807:
[----:B------:R-:W-:Y:S01]  /*11d20*/  BSSY B0, `(.L_x_1167) ;  /* 0x0000007000007945 */ /* 0x000fe20003800000 */
[----:B------:R-:W-:Y:S02]  /*11d30*/  IMAD.MOV.U32 R59, RZ, RZ, R55 ;  /* 0x000000ffff3b7224 */ /* 0x000fe400078e0037 */
[----:B------:R-:W-:Y:S02]  /*11d40*/  IMAD.MOV.U32 R58, RZ, RZ, 0x10 ;  /* 0x00000010ff3a7424 */ /* 0x000fe400078e00ff */
[----:B------:R-:W-:-:S07]  /*11d50*/  IMAD.MOV.U32 R62, RZ, RZ, -0x1 ;  /* 0xffffffffff3e7424 */ /* 0x000fce00078e00ff */
[----:B01234-:R-:W-:Y:S05]  /*11d60*/  WARPSYNC.COLLECTIVE R62, `(.L_x_1168) ;  /* 0x000000003e087348 */ /* 0x01ffea0003c00000 */
[----:B0-----:R0:W0:Y:S02]  /*11d70*/  SHFL.DOWN P3, R64, R59, R58, R63 ;  /* 0x0800003a3b407389 */ /* 0x001024000006003f */
[----:B01234-:R-:W-:Y:S05]  /*11d80*/  ENDCOLLECTIVE ;  /* 0x000000000000791b */ /* 0x01ffea0003800000 */
.L_x_1168:
[----:B------:R-:W-:Y:S05]  /*11d90*/  BSYNC B0 ;  /* 0x0000000000007941 */ /* 0x000fea0003800000 */
.L_x_1167:
[----:B------:R-:W-:Y:S05]  /*11da0*/  BRA `(.L_x_1169) ;  /* 0xffffff9c00707947 */ /* 0x000fea000383ffff */
.L_x_808:
[----:B------:R-:W-:Y:S01]  /*11db0*/  BSSY B0, `(.L_x_1170) ;  /* 0x0000007000007945 */ /* 0x000fe20003800000 */
[----:B------:R-:W-:Y:S02]  /*11dc0*/  IMAD.MOV.U32 R59, RZ, RZ, R40 ;  /* 0x000000ffff3b7224 */ /* 0x000fe400078e0028 */
[----:B------:R-:W-:Y:S02]  /*11dd0*/  IMAD.MOV.U32 R58, RZ, RZ, 0x10 ;  /* 0x00000010ff3a7424 */ /* 0x000fe400078e00ff */
[----:B------:R-:W-:-:S07]  /*11de0*/  IMAD.MOV.U32 R62, RZ, RZ, -0x1 ;  /* 0xffffffffff3e7424 */ /* 0x000fce00078e00ff */
[----:B01234-:R-:W-:Y:S05]  /*11df0*/  WARPSYNC.COLLECTIVE R62, `(.L_x_1171) ;  /* 0x000000003e087348 */ /* 0x01ffea0003c00000 */
[----:B0-----:R0:W0:Y:S02]  /*11e00*/  SHFL.DOWN P3, R64, R59, R58, R63 ;  /* 0x0800003a3b407389 */ /* 0x001024000006003f */
[----:B01234-:R-:W-:Y:S05]  /*11e10*/  ENDCOLLECTIVE ;  /* 0x000000000000791b */ /* 0x01ffea0003800000 */
.L_x_1171:
[----:B------:R-:W-:Y:S05]  /*11e20*/  BSYNC B0 ;  /* 0x0000000000007941 */ /* 0x000fea0003800000 */
.L_x_1170:
[----:B------:R-:W-:Y:S02]  /*11e30*/  IMAD.MOV.U32 R59, RZ, RZ, R41 ;  /* 0x000000ffff3b7224 */ /* 0x000fe400078e0029 */
[----:B------:R-:W-:Y:S02]  /*11e40*/  IMAD.MOV.U32 R58, RZ, RZ, 0x10 ;  /* 0x00000010ff3a7424 */ /* 0x000fe400078e00ff */
[----:B------:R-:W-:Y:S02]  /*11e50*/  IMAD.MOV.U32 R62, RZ, RZ, -0x1 ;  /* 0xffffffffff3e7424 */ /* 0x000fe400078e00ff */
[----:B------:R-:W-:-:S07]  /*11e60*/  IMAD.MOV.U32 R67, RZ, RZ, R64 ;  /* 0x000000ffff437224 */ /* 0x000fce00078e0040 */
[----:B------:R-:W-:Y:S05]  /*11e70*/  WARPSYNC.COLLECTIVE R62, `(.L_x_1172) ;  /* 0x000000003e087348 */ /* 0x000fea0003c00000 */
[----:B------:R0:W1:Y:S02]  /*11e80*/  SHFL.DOWN P3, R64, R59, R58, R63 ;  /* 0x0800003a3b407389 */ /* 0x000064000006003f */
[----:B01----:R-:W-:Y:S05]  /*11e90*/  ENDCOLLECTIVE ;  /* 0x000000000000791b */ /* 0x003fea0003800000 */
.L_x_1172:
[----:B------:R-:W-:Y:S02]  /*11ea0*/  IMAD.MOV.U32 R59, RZ, RZ, R42 ;  /* 0x000000ffff3b7224 */ /* 0x000fe400078e002a */
[----:B------:R-:W-:-:S07]  /*11eb0*/  IMAD.MOV.U32 R68, RZ, RZ, R64 ;  /* 0x000000ffff447224 */ /* 0x000fce00078e0040 */
[----:B------:R-:W-:Y:S05]  /*11ec0*/  WARPSYNC.COLLECTIVE R62, `(.L_x_1173) ;  /* 0x000000003e087348 */ /* 0x000fea0003c00000 */
[----:B------:R0:W1:Y:S02]  /*11ed0*/  SHFL.DOWN P3, R64, R59, R58, R63 ;  /* 0x0800003a3b407389 */ /* 0x000064000006003f */
[----:B01----:R-:W-:Y:S05]  /*11ee0*/  ENDCOLLECTIVE ;  /* 0x000000000000791b */ /* 0x003fea0003800000 */
.L_x_1173:
[----:B------:R-:W-:Y:S02]  /*11ef0*/  IMAD.MOV.U32 R59, RZ, RZ, R43 ;  /* 0x000000ffff3b7224 */ /* 0x000fe400078e002b */
[----:B------:R-:W-:-:S07]  /*11f00*/  IMAD.MOV.U32 R69, RZ, RZ, R64 ;  /* 0x000000ffff457224 */ /* 0x000fce00078e0040 */
[----:B------:R-:W-:Y:S05]  /*11f10*/  WARPSYNC.COLLECTIVE R62, `(.L_x_1174) ;  /* 0x000000003e087348 */ /* 0x000fea0003c00000 */
[----:B------:R0:W1:Y:S02]  /*11f20*/  SHFL.DOWN P3, R64, R59, R58, R63 ;  /* 0x0800003a3b407389 */ /* 0x000064000006003f */
[----:B01----:R-:W-:Y:S05]  /*11f30*/  ENDCOLLECTIVE ;  /* 0x000000000000791b */ /* 0x003fea0003800000 */
.L_x_1174:
[----:B------:R-:W-:Y:S05]  /*11f40*/  BRA `(.L_x_1175) ;  /* 0xffffff9c00207947 */ /* 0x000fea000383ffff */
.L_x_811:
[----:B------:R-:W-:Y:S01]  /*11f50*/  BSSY B0, `(.L_x_1176) ;  /* 0x0000005000007945 */ /* 0x000fe20003800000 */
[----:B------:R-:W-:-:S07]  /*11f60*/  IMAD.MOV.U32 R62, RZ, RZ, -0x1 ;  /* 0xffffffffff3e7424 */ /* 0x000fce00078e00ff */
[----:B-1-34-:R-:W-:Y:S05]  /*11f70*/  WARPSYNC.COLLECTIVE R62, `(.L_x_1177) ;  /* 0x000000003e087348 */ /* 0x01afea0003c00000 */
[----:B------:R-:W-:Y:S01]  /*11f80*/  VOTE.ALL P3, P3 ;  /* 0x0000000000ff7806 */ /* 0x000fe20001860000 */
[----:B-1-34-:R-:W-:-:S12]  /*11f90*/  ENDCOLLECTIVE ;  /* 0x000000000000791b */ /* 0x01afd80003800000 */
.L_x_1177:
[----:B------:R-:W-:Y:S05]  /*11fa0*/  BSYNC B0 ;  /* 0x0000000000007941 */ /* 0x000fea0003800000 */
.L_x_1176:
[----:B------:R-:W-:Y:S05]  /*11fb0*/  BRA `(.L_x_1178) ;  /* 0xffffff9c00787947 */ /* 0x000fea000383ffff */
.L_x_1179:
        /* <DEDUP_REMOVED lines=12> */
.L_x_2382:


//--------------------- .text._ZN6thrust24THRUST_300001_SM_1000_NS8cuda_cub4core6detail13_kernel_agentINS1_15__reduce_by_key9InitAgentIN3cub18CUB_300001_SM_100024ReduceByKeyScanTileStateI7double2lLb0EEElPlEEJSB_lSC_EEEvDpT0_ --------------------------
	.section	.text._ZN6thrust24THRUST_300001_SM_1000_NS8cuda_cub4core6detail13_kernel_agentINS1_15__reduce_by_key9InitAgentIN3cub18CUB_300001_SM_100024ReduceByKeyScanTileStateI7double2lLb0EEElPlEEJSB_lSC_EEEvDpT0_,"ax",@progbits
	.align	128
        .global         _ZN6thrust24THRUST_300001_SM_1000_NS8cuda_cub4core6detail13_kernel_agentINS1_15__reduce_by_key9InitAgentIN3cub18CUB_300001_SM_100024ReduceByKeyScanTileStateI7double2lLb0EEElPlEEJSB_lSC_EEEvDpT0_
        .type           _ZN6thrust24THRUST_300001_SM_1000_NS8cuda_cub4core6detail13_kernel_agentINS1_15__reduce_by_key9InitAgentIN3cub18CUB_300001_SM_100024ReduceByKeyScanTileStateI7double2lLb0EEElPlEEJSB_lSC_EEEvDpT0_,@function
        .size           _ZN6thrust24THRUST_300001_SM_1000_NS8cuda_cub4core6detail13_kernel_agentINS1_15__reduce_by_key9InitAgentIN3cub18CUB_300001_SM_100024ReduceByKeyScanTileStateI7double2lLb0EEElPlEEJSB_lSC_EEEvDpT0_,(.L_x_2383 - _ZN6thrust24THRUST_300001_SM_1000_NS8cuda_cub4core6detail13_kernel_agentINS1_15__reduce_by_key9InitAgentIN3cub18CUB_300001_SM_100024ReduceByKeyScanTileStateI7double2lLb0EEElPlEEJSB_lSC_EEEvDpT0_)
        .other          _ZN6thrust24THRUST_300001_SM_1000_NS8cuda_cub4core6detail13_kernel_agentINS1_15__reduce_by_key9InitAgentIN3cub18CUB_300001_SM_100024ReduceByKeyScanTileStateI7double2lLb0EEElPlEEJSB_lSC_EEEvDpT0_,@"STO_CUDA_ENTRY STV_DEFAULT"
_ZN6thrust24THRUST_300001_SM_1000_NS8cuda_cub4core6detail13_kernel_agentINS1_15__reduce_by_key9InitAgentIN3cub18CUB_300001_SM_100024ReduceByKeyScanTileStateI7double2lLb0EEElPlEEJSB_lSC_EEEvDpT0_:
.text._ZN6thrust24THRUST_300001_SM_1000_NS8cuda_cub4core6detail13_kernel_agentINS1_15__reduce_by_key9InitAgentIN3cub18CUB_300001_SM_100024ReduceByKeyScanTileStateI7double2lLb0EEElPlEEJSB_lSC_EEEvDpT0_:
[----:B------:R-:W-:Y:S01]  /*0000*/  LDC R1, c[0x0][0x37c] ;  /* 0x0000df00ff017b82 */ /* 0x000fe20000000800 */
[----:B------:R-:W0:Y:S07]  /*0010*/  S2R R0, SR_TID.X ;  /* 0x0000000000007919 */ /* 0x000e2e0000002100 */
[----:B------:R-:W1:Y:S01]  /*0020*/  S2UR UR6, SR_CTAID.X ;  /* 0x00000000000679c3 */ /* 0x000e620000002500 */
[----:B------:R-:W2:Y:S07]  /*0030*/  LDCU UR4, c[0x0][0x398] ;  /* 0x00007300ff0477ac */ /* 0x000eae0008000800 */
[----:B------:R-:W1:Y:S01]  /*0040*/  LDC R7, c[0x0][0x360] ;  /* 0x0000d800ff077b82 */ /* 0x000e620000000800 */
[C---:B0-----:R-:W-:Y:S01]  /*0050*/  ISETP.GT.U32.AND P0, PT, R0.reuse, 0x1f, PT ;  /* 0x0000001f0000780c */ /* 0x041fe20003f04070 */
[----:B-1----:R-:W-:Y:S01]  /*0060*/  IMAD R7, R7, UR6, R0 ;  /* 0x0000000607077c24 */ /* 0x002fe2000f8e0200 */
[----:B------:R-:W-:-:S02]  /*0070*/  LOP3.LUT P2, RZ, R0, UR6, RZ, 0xfc, !PT ;  /* 0x0000000600ff7c12 */ /* 0x000fc4000f84fcff */
[----:B------:R-:W-:Y:S02]  /*0080*/  ISETP.NE.OR P0, PT, RZ, UR6, P0 ;  /* 0x00000006ff007c0c */ /* 0x000fe40008705670 */
[----:B--2---:R-:W-:Y:S01]  /*0090*/  ISETP.GE.AND P1, PT, R7, UR4, PT ;  /* 0x0000000407007c0c */ /* 0x004fe2000bf26270 */
[----:B------:R-:W0:Y:S10]  /*00a0*/  LDCU.64 UR4, c[0x0][0x358] ;  /* 0x00006b00ff0477ac */ /* 0x000e340008000a00 */
[----:B------:R-:W1:Y:S08]  /*00b0*/  @!P0 LDC.64 R4, c[0x0][0x380] ;  /* 0x0000e000ff048b82 */ /* 0x000e700000000a00 */
[----:B------:R-:W2:Y:S01]  /*00c0*/  @!P1 LDC.64 R2, c[0x0][0x380] ;  /* 0x0000e000ff029b82 */ /* 0x000ea20000000a00 */
[----:B-1----:R-:W-:-:S04]  /*00d0*/  @!P0 IMAD.WIDE.U32 R4, R0, 0x4, R4 ;  /* 0x0000000400048825 */ /* 0x002fc800078e0004 */
[----:B--2---:R-:W-:Y:S01]  /*00e0*/  @!P1 IMAD.WIDE R2, R7, 0x4, R2 ;  /* 0x0000000407029825 */ /* 0x004fe200078e0202 */
[----:B------:R-:W-:-:S05]  /*00f0*/  @!P1 MOV R7, 0x63 ;  /* 0x0000006300079802 */ /* 0x000fca0000000f00 */
[----:B0-----:R0:W-:Y:S04]  /*0100*/  @!P1 STG.E desc[UR4][R2.64+0x80], R7 ;  /* 0x0000800702009986 */ /* 0x0011e8000c101904 */
[----:B------:R0:W-:Y:S01]  /*0110*/  @!P0 STG.E desc[UR4][R4.64], RZ ;  /* 0x000000ff04008986 */ /* 0x0001e2000c101904 */
[----:B------:R-:W-:Y:S05]  /*0120*/  @P2 EXIT ;  /* 0x000000000000294d */ /* 0x000fea0003800000 */
[----:B0-----:R-:W0:Y:S02]  /*0130*/  LDC.64 R2, c[0x0][0x3a0] ;  /* 0x0000e800ff027b82 */ /* 0x001e240000000a00 */
[----:B0-----:R-:W-:Y:S01]  /*0140*/  STG.E.64 desc[UR4][R2.64], RZ ;  /* 0x000000ff02007986 */ /* 0x001fe2000c101b04 */
[----:B------:R-:W-:Y:S05]  /*0150*/  EXIT ;  /* 0x000000000000794d */ /* 0x000fea0003800000 */
.L_x_1180:
        /* <DEDUP_REMOVED lines=10> */
.L_x_2383:


//--------------------- .text._ZN6thrust24THRUST_300001_SM_1000_NS8cuda_cub4core6detail13_kernel_agentINS1_15__reduce_by_key16ReduceByKeyAgentINS0_6detail15normal_iteratorINS0_10device_ptrImEEEENS9_I7double2EESB_NS8_ISD_EEN4cuda3std3__48equal_toImEEN12Trajectories19cuDoubleComplex_addEPiiEEJSB_SD_SB_SE_SM_N3cub18CUB_300001_SM_100024ReduceByKeyScanTileStateISC_iLb0EEESJ_SL_iiEEEvDpT0_ --------------------------
	.section	.text._ZN6thrust24THRUST_300001_SM_1000_NS8cuda_cub4core6detail13_kernel_agentINS1_15__reduce_by_key16ReduceByKeyAgentINS0_6detail15normal_iteratorINS0_10device_ptrImEEEENS9_I7double2EESB_NS8_ISD_EEN4cuda3std3__48equal_toImEEN12Trajectories19cuDoubleComplex_addEPiiEEJSB_SD_SB_SE_SM_N3cub18CUB_300001_SM_100024ReduceByKeyScanTileStateISC_iLb0EEESJ_SL_iiEEEvDpT0_,"ax",@progbits
	.align	128
        .global         _ZN6thrust24THRUST_300001_SM_1000_NS8cuda_cub4core6detail13_kernel_agentINS1_15__reduce_by_key16ReduceByKeyAgentINS0_6detail15normal_iteratorINS0_10device_ptrImEEEENS9_I7double2EESB_NS8_ISD_EEN4cuda3std3__48equal_toImEEN12Trajectories19cuDoubleComplex_addEPiiEEJSB_SD_SB_SE_SM_N3cub18CUB_300001_SM_100024ReduceByKeyScanTileStateISC_iLb0EEESJ_SL_iiEEEvDpT0_
        .type           _ZN6thrust24THRUST_300001_SM_1000_NS8cuda_cub4core6detail13_kernel_agentINS1_15__reduce_by_key16ReduceByKeyAgentINS0_6detail15normal_iteratorINS0_10device_ptrImEEEENS9_I7double2EESB_NS8_ISD_EEN4cuda3std3__48equal_toImEEN12Trajectories19cuDoubleComplex_addEPiiEEJSB_SD_SB_SE_SM_N3cub18CUB_300001_SM_100024ReduceByKeyScanTileStateISC_iLb0EEESJ_SL_iiEEEvDpT0_,@function
        .size           _ZN6thrust24THRUST_300001_SM_1000_NS8cuda_cub4core6detail13_kernel_agentINS1_15__reduce_by_key16ReduceByKeyAgentINS0_6detail15normal_iteratorINS0_10device_ptrImEEEENS9_I7double2EESB_NS8_ISD_EEN4cuda3std3__48equal_toImEEN12Trajectories19cuDoubleComplex_addEPiiEEJSB_SD_SB_SE_SM_N3cub18CUB_300001_SM_100024ReduceByKeyScanTileStateISC_iLb0EEESJ_SL_iiEEEvDpT0_,(.L_x_2384 - _ZN6thrust24THRUST_300001_SM_1000_NS8cuda_cub4core6detail13_kernel_agentINS1_15__reduce_by_key16ReduceByKeyAgentINS0_6detail15normal_iteratorINS0_10device_ptrImEEEENS9_I7double2EESB_NS8_ISD_EEN4cuda3std3__48equal_toImEEN12Trajectories19cuDoubleComplex_addEPiiEEJSB_SD_SB_SE_SM_N3cub18CUB_300001_SM_100024ReduceByKeyScanTileStateISC_iLb0EEESJ_SL_iiEEEvDpT0_)
        .other          _ZN6thrust24THRUST_300001_SM_1000_NS8cuda_cub4core6detail13_kernel_agentINS1_15__reduce_by_key16ReduceByKeyAgentINS0_6detail15normal_iteratorINS0_10device_ptrImEEEENS9_I7double2EESB_NS8_ISD_EEN4cuda3std3__48equal_toImEEN12Trajectories19cuDoubleComplex_addEPiiEEJSB_SD_SB_SE_SM_N3cub18CUB_300001_SM_100024ReduceByKeyScanTileStateISC_iLb0EEESJ_SL_iiEEEvDpT0_,@"STO_CUDA_ENTRY STV_DEFAULT"
_ZN6thrust24THRUST_300001_SM_1000_NS8cuda_cub4core6detail13_kernel_agentINS1_15__reduce_by_key16ReduceByKeyAgentINS0_6detail15normal_iteratorINS0_10device_ptrImEEEENS9_I7double2EESB_NS8_ISD_EEN4cuda3std3__48equal_toImEEN12Trajectories19cuDoubleComplex_addEPiiEEJSB_SD_SB_SE_SM_N3cub18CUB_300001_SM_100024ReduceByKeyScanTileStateISC_iLb0EEESJ_SL_iiEEEvDpT0_:
.text._ZN6thrust24THRUST_300001_SM_1000_NS8cuda_cub4core6detail13_kernel_agentINS1_15__reduce_by_key16ReduceByKeyAgentINS0_6detail15normal_iteratorINS0_10device_ptrImEEEENS9_I7double2EESB_NS8_ISD_EEN4cuda3std3__48equal_toImEEN12Trajectories19cuDoubleComplex_addEPiiEEJSB_SD_SB_SE_SM_N3cub18CUB_300001_SM_100024ReduceByKeyScanTileStateISC_iLb0EEESJ_SL_iiEEEvDpT0_:
[----:B------:R-:W-:Y:S01]  /*0000*/  LDC R1, c[0x0][0x37c] ;  /* 0x0000df00ff017b82 */ /* 0x000fe20000000800 */
[----:B------:R-:W0:Y:S01]  /*0010*/  S2R R2, SR_CTAID.X ;  /* 0x0000000000027919 */ /* 0x000e220000002500 */
[----:B------:R-:W1:Y:S01]  /*0020*/  LDCU UR4, c[0x0][0x3c4] ;  /* 0x00007880ff0477ac */ /* 0x000e620008000800 */
[----:B------:R-:W2:Y:S01]  /*0030*/  LDCU.64 UR10, c[0x0][0x358] ;  /* 0x00006b00ff0a77ac */ /* 0x000ea20008000a00 */
[----:B0-----:R-:W-:-:S05]  /*0040*/  IMAD R33, R2, 0x300, RZ ;  /* 0x0000030002217824 */ /* 0x001fca00078e02ff */
[----:B-1----:R-:W-:-:S04]  /*0050*/  IADD3 R0, PT, PT, -R33, UR4, RZ ;  /* 0x0000000421007c10 */ /* 0x002fc8000fffe1ff */
[----:B------:R-:W-:-:S13]  /*0060*/  ISETP.GE.AND P0, PT, R0, 0x301, PT ;  /* 0x000003010000780c */ /* 0x000fda0003f06270 */
[----:B--2---:R-:W-:Y:S05]  /*0070*/  @!P0 BRA `(.L_x_1181) ;  /* 0x0000006800d88947 */ /* 0x004fea0003800000 */
[----:B------:R-:W-:-:S13]  /*0080*/  ISETP.NE.AND P0, PT, R2, RZ, PT ;  /* 0x000000ff0200720c */ /* 0x000fda0003f05270 */
[----:B------:R-:W-:Y:S05]  /*0090*/  @P0 BRA `(.L_x_1182) ;  /* 0x0000002400440947 */ /* 0x000fea0003800000 */
[----:B------:R-:W0:Y:S01]  /*00a0*/  S2R R40, SR_TID.X ;  /* 0x0000000000287919 */ /* 0x000e220000002100 */
[----:B------:R-:W1:Y:S08]  /*00b0*/  LDC.64 R2, c[0x0][0x380] ;  /* 0x0000e000ff027b82 */ /* 0x000e700000000a00 */
[----:B------:R-:W2:Y:S01]  /*00c0*/  LDC.64 R10, c[0x0][0x388] ;  /* 0x0000e200ff0a7b82 */ /* 0x000ea20000000a00 */
[----:B0-----:R-:W-:-:S02]  /*00d0*/  LOP3.LUT R0, R40, 0x1f, RZ, 0xc0, !PT ;  /* 0x0000001f28007812 */ /* 0x001fc400078ec0ff */
[----:B------:R-:W-:-:S03]  /*00e0*/  LOP3.LUT R4, R40, 0x3e0, RZ, 0xc0, !PT ;  /* 0x000003e028047812 */ /* 0x000fc600078ec0ff */
[----:B------:R-:W-:-:S04]  /*00f0*/  IMAD.IADD R33, R33, 0x1, R0 ;  /* 0x0000000121217824 */ /* 0x000fc800078e0200 */
[----:B------:R-:W-:-:S04]  /*0100*/  IMAD R33, R4, 0x3, R33 ;  /* 0x0000000304217824 */ /* 0x000fc800078e0221 */
[----:B-1----:R-:W-:-:S05]  /*0110*/  IMAD.WIDE.U32 R2, R33, 0x8, R2 ;  /* 0x0000000821027825 */ /* 0x002fca00078e0002 */
[----:B------:R-:W3:Y:S04]  /*0120*/  LDG.E.64.CONSTANT R4, desc[UR10][R2.64] ;  /* 0x0000000a02047981 */ /* 0x000ee8000c1e9b00 */
[----:B------:R-:W4:Y:S04]  /*0130*/  LDG.E.64.CONSTANT R6, desc[UR10][R2.64+0x100] ;  /* 0x0001000a02067981 */ /* 0x000f28000c1e9b00 */
[----:B------:R-:W5:Y:S01]  /*0140*/  LDG.E.64.CONSTANT R8, desc[UR10][R2.64+0x200] ;  /* 0x0002000a02087981 */ /* 0x000f62000c1e9b00 */
[----:B--2---:R-:W-:-:S05]  /*0150*/  IMAD.WIDE.U32 R10, R33, 0x10, R10 ;  /* 0x00000010210a7825 */ /* 0x004fca00078e000a */
[----:B------:R-:W2:Y:S04]  /*0160*/  LDG.E.128.CONSTANT R16, desc[UR10][R10.64] ;  /* 0x0000000a0a107981 */ /* 0x000ea8000c1e9d00 */
[----:B------:R-:W2:Y:S04]  /*0170*/  LDG.E.128.CONSTANT R20, desc[UR10][R10.64+0x200] ;  /* 0x0002000a0a147981 */ /* 0x000ea8000c1e9d00 */
[----:B------:R-:W2:Y:S01]  /*0180*/  LDG.E.128.CONSTANT R24, desc[UR10][R10.64+0x400] ;  /* 0x0004000a0a187981 */ /* 0x000ea2000c1e9d00 */
[----:B------:R-:W0:Y:S01]  /*0190*/  S2UR UR5, SR_CgaCtaId ;  /* 0x00000000000579c3 */ /* 0x000e220000008800 */
[----:B------:R-:W-:Y:S01]  /*01a0*/  SHF.R.U32.HI R41, RZ, 0x5, R40 ;  /* 0x00000005ff297819 */ /* 0x000fe20000011628 */
[----:B------:R-:W-:Y:S01]  /*01b0*/  UMOV UR4, 0x400 ;  /* 0x0000040000047882 */ /* 0x000fe20000000000 */
[----:B------:R-:W1:Y:S01]  /*01c0*/  S2R R38, SR_LANEID ;  /* 0x0000000000267919 */ /* 0x000e620000000000 */
[----:B------:R-:W-:Y:S01]  /*01d0*/  ISETP.NE.AND P3, PT, R40, RZ, PT ;  /* 0x000000ff2800720c */ /* 0x000fe20003f65270 */
[----:B------:R-:W-:Y:S01]  /*01e0*/  BSSY.RECONVERGENT B0, `(.L_x_1183) ;  /* 0x0000115000007945 */ /* 0x000fe20003800200 */
[----:B------:R-:W-:-:S02]  /*01f0*/  ISETP.NE.AND P6, PT, R41, 0x2, PT ;  /* 0x000000022900780c */ /* 0x000fc40003fc5270 */
[C---:B------:R-:W-:Y:S02]  /*0200*/  ISETP.NE.AND P5, PT, R41.reuse, 0x3, PT ;  /* 0x000000032900780c */ /* 0x040fe40003fa5270 */
[----:B------:R-:W-:Y:S01]  /*0210*/  ISETP.NE.AND P4, PT, R41, 0x4, PT ;  /* 0x000000042900780c */ /* 0x000fe20003f85270 */
[----:B0-----:R-:W-:-:S06]  /*0220*/  ULEA UR4, UR5, UR4, 0x18 ;  /* 0x0000000405047291 */ /* 0x001fcc000f8ec0ff */
[----:B------:R-:W-:Y:S01]  /*0230*/  LEA R39, R40, UR4, 0x3 ;  /* 0x0000000428277c11 */ /* 0x000fe2000f8e18ff */
[----:B-1----:R-:W-:-:S04]  /*0240*/  IMAD R13, R41, 0x60, R38 ;  /* 0x00000060290d7824 */ /* 0x002fc800078e0226 */
        /* <DEDUP_REMOVED lines=11> */
[----:B------:R1:W3:Y:S01]  /*0300*/  LDS.64 R34, [R29+0x10] ;  /* 0x000010001d227984 */ /* 0x0002e20000000a00 */
[----:B------:R-:W-:Y:S01]  /*0310*/  BAR.SYNC.DEFER_BLOCKING 0x0 ;  /* 0x0000000000007b1d */ /* 0x000fe20000010000 */
[----:B-1----:R-:W-:-:S05]  /*0320*/  IMAD.MOV.U32 R29, RZ, RZ, RZ ;  /* 0x000000ffff1d7224 */ /* 0x002fca00078e00ff */
[----:B--2---:R-:W-:Y:S04]  /*0330*/  STS.128 [R31], R16 ;  /* 0x000000101f007388 */ /* 0x004fe80000000c00 */
[----:B------:R-:W-:Y:S04]  /*0340*/  STS.128 [R31+0x200], R20 ;  /* 0x000200141f007388 */ /* 0x000fe80000000c00 */
[----:B------:R1:W-:Y:S01]  /*0350*/  STS.128 [R31+0x400], R24 ;  /* 0x000400181f007388 */ /* 0x0003e20000000c00 */
[----:B------:R-:W-:-:S03]  /*0360*/  NOP ;  /* 0x0000000000007918 */ /* 0x000fc60000000000 */
[----:B------:R-:W-:Y:S01]  /*0370*/  LDS.128 R4, [R0] ;  /* 0x0000000000047984 */ /* 0x000fe20000000c00 */
[----:B0-----:R-:W-:Y:S02]  /*0380*/  ISETP.NE.U32.AND P0, PT, R2, R32, PT ;  /* 0x000000200200720c */ /* 0x001fe40003f05070 */
[----:B---3--:R-:W-:Y:S01]  /*0390*/  ISETP.NE.U32.AND P2, PT, R32, R34, PT ;  /* 0x000000222000720c */ /* 0x008fe20003f45070 */
[----:B------:R-:W0:Y:S01]  /*03a0*/  LDS.128 R8, [R0+0x10] ;  /* 0x0000100000087984 */ /* 0x000e220000000c00 */
[----:B------:R-:W-:Y:S02]  /*03b0*/  ISETP.NE.AND.EX P0, PT, R3, R33, PT, P0 ;  /* 0x000000210300720c */ /* 0x000fe40003f05300 */
[----:B------:R-:W-:Y:S01]  /*03c0*/  ISETP.NE.AND.EX P2, PT, R33, R35, PT, P2 ;  /* 0x000000232100720c */ /* 0x000fe20003f45320 */
[----:B------:R2:W3:Y:S01]  /*03d0*/  LDS.128 R12, [R0+0x20] ;  /* 0x00002000000c7984 */ /* 0x0004e20000000c00 */
[----:B-1----:R-:W-:Y:S01]  /*03e0*/  CS2R R30, SRZ ;  /* 0x00000000001e7805 */ /* 0x002fe2000001ff00 */
[----:B------:R-:W-:Y:S01]  /*03f0*/  BAR.SYNC.DEFER_BLOCKING 0x0 ;  /* 0x0000000000007b1d */ /* 0x000fe20000010000 */
[----:B--2---:R-:W-:-:S05]  /*0400*/  SEL R0, RZ, 0x1, !P0 ;  /* 0x00000001ff007807 */ /* 0x004fca0004000000 */
        /* <DEDUP_REMOVED lines=8> */
[----:B------:R0:W1:Y:S01]  /*0490*/  @P3 LDS.64 R36, [R39+0x9a8] ;  /* 0x0009a80027243984 */ /* 0x0000620000000a00 */
[----:B---3--:R-:W-:-:S04]  /*04a0*/  DADD R16, R12, R16 ;  /* 0x000000000c107229 */ /* 0x008fc80000000010 */
[----:B------:R-:W-:Y:S01]  /*04b0*/  DADD R18, R14, R18 ;  /* 0x000000000e127229 */ /* 0x000fe20000000012 */
[----:B0-----:R-:W-:-:S05]  /*04c0*/  IMAD.MOV.U32 R39, RZ, RZ, RZ ;  /* 0x000000ffff277224 */ /* 0x001fca00078e00ff */
[----:B------:R-:W-:Y:S02]  /*04d0*/  FSEL R50, R12, R16, P2 ;  /* 0x000000100c327208 */ /* 0x000fe40001000000 */
[----:B------:R-:W-:Y:S02]  /*04e0*/  FSEL R55, R13, R17, P2 ;  /* 0x000000110d377208 */ /* 0x000fe40001000000 */
[----:B------:R-:W-:Y:S01]  /*04f0*/  FSEL R48, R14, R18, P2 ;  /* 0x000000120e307208 */ /* 0x000fe20001000000 */
[----:B------:R-:W-:Y:S01]  /*0500*/  SHFL.UP PT, R12, R50, 0x1, RZ ;  /* 0x04200000320c7989 */ /* 0x000fe200000e00ff */
[----:B------:R-:W-:Y:S01]  /*0510*/  FSEL R49, R15, R19, P2 ;  /* 0x000000130f317208 */ /* 0x000fe20001000000 */
[----:B------:R-:W-:Y:S02]  /*0520*/  IMAD.MOV.U32 R51, RZ, RZ, R55 ;  /* 0x000000ffff337224 */ /* 0x000fe400078e0037 */
[----:B------:R-:W0:Y:S04]  /*0530*/  SHFL.UP PT, R13, R55, 0x1, RZ ;  /* 0x04200000370d7989 */ /* 0x000e2800000e00ff */
[----:B------:R-:W-:Y:S04]  /*0540*/  SHFL.UP PT, R14, R48, 0x1, RZ ;  /* 0x04200000300e7989 */ /* 0x000fe800000e00ff */
[----:B------:R-:W2:Y:S01]  /*0550*/  SHFL.UP PT, R15, R49, 0x1, RZ ;  /* 0x04200000310f7989 */ /* 0x000ea200000e00ff */
[----:B-1----:R-:W-:-:S04]  /*0560*/  @P3 ISETP.NE.U32.AND P1, PT, R36, R2, PT ;  /* 0x000000022400320c */ /* 0x002fc80003f25070 */
[----:B------:R-:W-:Y:S01]  /*0570*/  @P3 ISETP.NE.AND.EX P1, PT, R37, R3, PT, P1 ;  /* 0x000000032500320c */ /* 0x000fe20003f25310 */
[----:B0-----:R-:W-:-:S03]  /*0580*/  DADD R12, R12, R50 ;  /* 0x000000000c0c7229 */ /* 0x001fc60000000032 */
[----:B------:R-:W-:Y:S02]  /*0590*/  @P3 SEL R39, RZ, 0x1, !P1 ;  /* 0x00000001ff273807 */ /* 0x000fe40004800000 */
[----:B------:R-:W-:Y:S01]  /*05a0*/  ISETP.GE.AND P3, PT, R38, 0x1, PT ;  /* 0x000000012600780c */ /* 0x000fe20003f66270 */
[----:B--2---:R-:W-:Y:S02]  /*05b0*/  DADD R14, R14, R48 ;  /* 0x000000000e0e7229 */ /* 0x004fe40000000030 */
[----:B------:R-:W-:-:S04]  /*05c0*/  IMAD.IADD R16, R0, 0x1, R39 ;  /* 0x0000000100107824 */ /* 0x000fc800078e0227 */
[----:B------:R-:W-:Y:S02]  /*05d0*/  VIADD R17, R16, 0x1 ;  /* 0x0000000110117836 */ /* 0x000fe40000000000 */
[----:B------:R-:W-:Y:S01]  /*05e0*/  @!P2 IMAD.MOV R17, RZ, RZ, R16 ;  /* 0x000000ffff11a224 */ /* 0x000fe200078e0210 */
[----:B------:R-:W-:-:S04]  /*05f0*/  ISETP.GE.AND P2, PT, R38, 0x2, PT ;  /* 0x000000022600780c */ /* 0x000fc80003f46270 */
[----:B------:R-:W0:Y:S01]  /*0600*/  SHFL.UP PT, R16, R17, 0x1, RZ ;  /* 0x0420000011107989 */ /* 0x000e2200000e00ff */
[----:B------:R-:W-:-:S04]  /*0610*/  ISETP.NE.AND P1, PT, R17, RZ, PT ;  /* 0x000000ff1100720c */ /* 0x000fc80003f25270 */
[----:B------:R-:W-:Y:S02]  /*0620*/  @P3 FSEL R50, R12, R50, !P1 ;  /* 0x000000320c323208 */ /* 0x000fe40004800000 */
[----:B------:R-:W-:Y:S02]  /*0630*/  @P3 FSEL R55, R13, R55, !P1 ;  /* 0x000000370d373208 */ /* 0x000fe40004800000 */
[----:B------:R-:W-:Y:S01]  /*0640*/  @P3 FSEL R48, R14, R48, !P1 ;  /* 0x000000300e303208 */ /* 0x000fe20004800000 */
[----:B------:R-:W-:Y:S01]  /*0650*/  SHFL.UP PT, R12, R50, 0x2, RZ ;  /* 0x04400000320c7989 */ /* 0x000fe200000e00ff */
[----:B------:R-:W-:Y:S01]  /*0660*/  @P3 FSEL R49, R15, R49, !P1 ;  /* 0x000000310f313208 */ /* 0x000fe20004800000 */
[----:B------:R-:W-:Y:S02]  /*0670*/  IMAD.MOV.U32 R51, RZ, RZ, R55 ;  /* 0x000000ffff337224 */ /* 0x000fe400078e0037 */
[----:B------:R-:W1:Y:S04]  /*0680*/  SHFL.UP PT, R13, R55, 0x2, RZ ;  /* 0x04400000370d7989 */ /* 0x000e6800000e00ff */
[----:B------:R-:W-:Y:S04]  /*0690*/  SHFL.UP PT, R14, R48, 0x2, RZ ;  /* 0x04400000300e7989 */ /* 0x000fe800000e00ff */
[----:B------:R-:W2:Y:S01]  /*06a0*/  SHFL.UP PT, R15, R49, 0x2, RZ ;  /* 0x04400000310f7989 */ /* 0x000ea200000e00ff */
[----:B0-----:R-:W-:-:S02]  /*06b0*/  SEL R16, R16, RZ, P3 ;  /* 0x000000ff10107207 */ /* 0x001fc40001800000 */
[----:B------:R-:W-:-:S03]  /*06c0*/  ISETP.NE.AND P3, PT, R38, 0x1f, PT ;  /* 0x0000001f2600780c */ /* 0x000fc60003f65270 */
[----:B------:R-:W-:-:S05]  /*06d0*/  IMAD.IADD R16, R16, 0x1, R17 ;  /* 0x0000000110107824 */ /* 0x000fca00078e0211 */
[----:B------:R-:W0:Y:S01]  /*06e0*/  SHFL.UP PT, R17, R16, 0x2, RZ ;  /* 0x0440000010117989 */ /* 0x000e2200000e00ff */
[----:B------:R-:W-:Y:S01]  /*06f0*/  ISETP.NE.AND P1, PT, R16, RZ, PT ;  /* 0x000000ff1000720c */ /* 0x000fe20003f25270 */
[----:B-1----:R-:W-:-:S03]  /*0700*/  DADD R12, R12, R50 ;  /* 0x000000000c0c7229 */ /* 0x002fc60000000032 */
[----:B------:R-:W-:Y:S01]  /*0710*/  @!P3 LEA R45, R41, UR4, 0x5 ;  /* 0x00000004292dbc11 */ /* 0x000fe2000f8e28ff */
[----:B--2---:R-:W-:-:S06]  /*0720*/  DADD R14, R14, R48 ;  /* 0x000000000e0e7229 */ /* 0x004fcc0000000030 */
[----:B------:R-:W-:Y:S02]  /*0730*/  @P2 FSEL R50, R12, R50, !P1 ;  /* 0x000000320c322208 */ /* 0x000fe40004800000 */
[----:B------:R-:W-:-:S03]  /*0740*/  @P2 FSEL R55, R13, R55, !P1 ;  /* 0x000000370d372208 */ /* 0x000fc60004800000 */
[----:B------:R-:W-:Y:S02]  /*0750*/  SHFL.UP PT, R12, R50, 0x4, RZ ;  /* 0x04800000320c7989 */ /* 0x000fe400000e00ff */
[----:B------:R-:W-:Y:S01]  /*0760*/  IMAD.MOV.U32 R51, RZ, RZ, R55 ;  /* 0x000000ffff337224 */ /* 0x000fe200078e0037 */
[----:B------:R-:W-:Y:S01]  /*0770*/  @P2 FSEL R48, R14, R48, !P1 ;  /* 0x000000300e302208 */ /* 0x000fe20004800000 */
[----:B------:R-:W1:Y:S01]  /*0780*/  SHFL.UP PT, R13, R55, 0x4, RZ ;  /* 0x04800000370d7989 */ /* 0x000e6200000e00ff */
[----:B------:R-:W-:Y:S02]  /*0790*/  @P2 FSEL R49, R15, R49, !P1 ;  /* 0x000000310f312208 */ /* 0x000fe40004800000 */
[----:B0-----:R-:W-:Y:S01]  /*07a0*/  SEL R17, R17, RZ, P2 ;  /* 0x000000ff11117207 */ /* 0x001fe20001000000 */
[----:B------:R-:W-:Y:S01]  /*07b0*/  SHFL.UP PT, R14, R48, 0x4, RZ ;  /* 0x04800000300e7989 */ /* 0x000fe200000e00ff */
[----:B------:R-:W-:-:S03]  /*07c0*/  ISETP.GE.AND P2, PT, R38, 0x4, PT ;  /* 0x000000042600780c */ /* 0x000fc60003f46270 */
[----:B------:R-:W0:Y:S01]  /*07d0*/  SHFL.UP PT, R15, R49, 0x4, RZ ;  /* 0x04800000310f7989 */ /* 0x000e2200000e00ff */
[----:B------:R-:W-:-:S05]  /*07e0*/  IMAD.IADD R17, R16, 0x1, R17 ;  /* 0x0000000110117824 */ /* 0x000fca00078e0211 */
[----:B------:R-:W2:Y:S01]  /*07f0*/  SHFL.UP PT, R16, R17, 0x4, RZ ;  /* 0x0480000011107989 */ /* 0x000ea200000e00ff */
[----:B------:R-:W-:Y:S01]  /*0800*/  ISETP.NE.AND P1, PT, R17, RZ, PT ;  /* 0x000000ff1100720c */ /* 0x000fe20003f25270 */
[----:B-1----:R-:W-:Y:S02]  /*0810*/  DADD R12, R12, R50 ;  /* 0x000000000c0c7229 */ /* 0x002fe40000000032 */
[----:B0-----:R-:W-:-:S08]  /*0820*/  DADD R14, R14, R48 ;  /* 0x000000000e0e7229 */ /* 0x001fd00000000030 */
[----:B------:R-:W-:Y:S02]  /*0830*/  @P2 FSEL R50, R12, R50, !P1 ;  /* 0x000000320c322208 */ /* 0x000fe40004800000 */
[----:B------:R-:W-:Y:S02]  /*0840*/  @P2 FSEL R55, R13, R55, !P1 ;  /* 0x000000370d372208 */ /* 0x000fe40004800000 */
[----:B--2---:R-:W-:Y:S01]  /*0850*/  SEL R16, R16, RZ, P2 ;  /* 0x000000ff10107207 */ /* 0x004fe20001000000 */
[----:B------:R-:W-:Y:S02]  /*0860*/  SHFL.UP PT, R12, R50, 0x8, RZ ;  /* 0x05000000320c7989 */ /* 0x000fe400000e00ff */
[----:B------:R-:W-:Y:S01]  /*0870*/  IMAD.MOV.U32 R51, RZ, RZ, R55 ;  /* 0x000000ffff337224 */ /* 0x000fe200078e0037 */
[----:B------:R-:W-:Y:S01]  /*0880*/  @P2 FSEL R48, R14, R48, !P1 ;  /* 0x000000300e302208 */ /* 0x000fe20004800000 */
[----:B------:R-:W0:Y:S01]  /*0890*/  SHFL.UP PT, R13, R55, 0x8, RZ ;  /* 0x05000000370d7989 */ /* 0x000e2200000e00ff */
[----:B------:R-:W-:Y:S01]  /*08a0*/  @P2 FSEL R49, R15, R49, !P1 ;  /* 0x000000310f312208 */ /* 0x000fe20004800000 */
[----:B------:R-:W-:Y:S01]  /*08b0*/  IMAD.IADD R16, R17, 0x1, R16 ;  /* 0x0000000111107824 */ /* 0x000fe200078e0210 */
[----:B------:R-:W-:Y:S01]  /*08c0*/  ISETP.GE.AND P2, PT, R38, 0x8, PT ;  /* 0x000000082600780c */ /* 0x000fe20003f46270 */
[----:B------:R-:W-:Y:S03]  /*08d0*/  SHFL.UP PT, R14, R48, 0x8, RZ ;  /* 0x05000000300e7989 */ /* 0x000fe600000e00ff */
[----:B------:R-:W-:Y:S01]  /*08e0*/  ISETP.NE.AND P1, PT, R16, RZ, PT ;  /* 0x000000ff1000720c */ /* 0x000fe20003f25270 */
[----:B------:R-:W1:Y:S04]  /*08f0*/  SHFL.UP PT, R15, R49, 0x8, RZ ;  /* 0x05000000310f7989 */ /* 0x000e6800000e00ff */
[----:B------:R-:W2:Y:S01]  /*0900*/  SHFL.UP PT, R17, R16, 0x8, RZ ;  /* 0x0500000010117989 */ /* 0x000ea200000e00ff */
[----:B0-----:R-:W-:-:S02]  /*0910*/  DADD R12, R12, R50 ;  /* 0x000000000c0c7229 */ /* 0x001fc40000000032 */
[----:B-1----:R-:W-:-:S08]  /*0920*/  DADD R14, R14, R48 ;  /* 0x000000000e0e7229 */ /* 0x002fd00000000030 */
        /* <DEDUP_REMOVED lines=16> */
[----:B------:R-:W-:Y:S02]  /*0a30*/  FSEL R52, R13, R55, !P1 ;  /* 0x000000370d347208 */ /* 0x000fe40004800000 */
[----:B--2---:R-:W-:Y:S02]  /*0a40*/  SEL R16, R16, RZ, P2 ;  /* 0x000000ff10107207 */ /* 0x004fe40001000000 */
[----:B------:R-:W-:-:S03]  /*0a50*/  FSEL R59, R12, R50, !P1 ;  /* 0x000000320c3b7208 */ /* 0x000fc60004800000 */
[----:B------:R-:W-:Y:S01]  /*0a60*/  IMAD.IADD R28, R17, 0x1, R16 ;  /* 0x00000001111c7824 */ /* 0x000fe200078e0210 */
[----:B------:R-:W-:Y:S01]  /*0a70*/  FSEL R61, R14, R48, !P1 ;  /* 0x000000300e3d7208 */ /* 0x000fe20004800000 */
[----:B------:R-:W-:Y:S01]  /*0a80*/  @!P3 IMAD.MOV.U32 R17, RZ, RZ, R52 ;  /* 0x000000ffff11b224 */ /* 0x000fe200078e0034 */
[----:B------:R-:W-:Y:S02]  /*0a90*/  FSEL R56, R15, R49, !P1 ;  /* 0x000000310f387208 */ /* 0x000fe40004800000 */
[----:B------:R-:W-:Y:S01]  /*0aa0*/  @!P3 MOV R16, R59 ;  /* 0x0000003b0010b202 */ /* 0x000fe20000000f00 */
[----:B------:R-:W-:Y:S01]  /*0ab0*/  @!P3 IMAD.MOV.U32 R18, RZ, RZ, R61 ;  /* 0x000000ffff12b224 */ /* 0x000fe200078e003d */
[----:B------:R0:W-:Y:S01]  /*0ac0*/  @!P3 STS.128 [R45], R28 ;  /* 0x0000001c2d00b388 */ /* 0x0001e20000000c00 */
[----:B------:R-:W-:-:S03]  /*0ad0*/  @!P3 IMAD.MOV.U32 R19, RZ, RZ, R56 ;  /* 0x000000ffff13b224 */ /* 0x000fc600078e0038 */
[----:B------:R-:W-:Y:S04]  /*0ae0*/  SHFL.UP PT, R28, R28, 0x1, RZ ;  /* 0x042000001c1c7989 */ /* 0x000fe800000e00ff */
[----:B------:R-:W-:Y:S01]  /*0af0*/  @!P3 STS.128 [R45+0x10], R16 ;  /* 0x000010102d00b388 */ /* 0x000fe20000000c00 */
[----:B------:R-:W-:Y:S01]  /*0b00*/  BAR.SYNC.DEFER_BLOCKING 0x0 ;  /* 0x0000000000007b1d */ /* 0x000fe20000010000 */
[----:B------:R-:W-:Y:S02]  /*0b10*/  ISETP.NE.AND P3, PT, R41, 0x5, PT ;  /* 0x000000052900780c */ /* 0x000fe40003f65270 */
[----:B0-----:R-:W-:Y:S02]  /*0b20*/  FSEL R29, R48, R61, !P2 ;  /* 0x0000003d301d7208 */ /* 0x001fe40005000000 */
[----:B------:R-:W-:-:S02]  /*0b30*/  FSEL R48, R49, R56, !P2 ;  /* 0x0000003831307208 */ /* 0x000fc40005000000 */
[----:B------:R-:W-:Y:S02]  /*0b40*/  FSEL R49, R50, R59, !P2 ;  /* 0x0000003b32317208 */ /* 0x000fe40005000000 */
[----:B------:R-:W-:Y:S01]  /*0b50*/  FSEL R50, R55, R52, !P2 ;  /* 0x0000003437327208 */ /* 0x000fe20005000000 */
[----:B------:R-:W-:Y:S01]  /*0b60*/  SHFL.UP PT, R29, R29, 0x1, RZ ;  /* 0x042000001d1d7989 */ /* 0x000fe200000e00ff */
[----:B------:R-:W-:-:S03]  /*0b70*/  ISETP.NE.AND P2, PT, R41, 0x6, PT ;  /* 0x000000062900780c */ /* 0x000fc60003f45270 */
[----:B------:R-:W-:Y:S04]  /*0b80*/  SHFL.UP PT, R49, R49, 0x1, RZ ;  /* 0x0420000031317989 */ /* 0x000fe800000e00ff */
[----:B------:R-:W-:Y:S04]  /*0b90*/  SHFL.UP PT, R50, R50, 0x1, RZ ;  /* 0x0420000032327989 */ /* 0x000fe800000e00ff */
[----:B------:R-:W-:Y:S04]  /*0ba0*/  SHFL.UP PT, R48, R48, 0x1, RZ ;  /* 0x0420000030307989 */ /* 0x000fe800000e00ff */
[----:B------:R-:W-:Y:S04]  /*0bb0*/  LDS.128 R12, [UR4+0x10] ;  /* 0x00001004ff0c7984 */ /* 0x000fe80008000c00 */
[----:B------:R-:W0:Y:S04]  /*0bc0*/  LDS.128 R20, [UR4+0x30] ;  /* 0x00003004ff147984 */ /* 0x000e280008000c00 */
[----:B------:R-:W1:Y:S04]  /*0bd0*/  LDS R57, [UR4+0x20] ;  /* 0x00002004ff397984 */ /* 0x000e680008000800 */
[----:B------:R-:W-:Y:S04]  /*0be0*/  LDS.128 R24, [UR4+0x50] ;  /* 0x00005004ff187984 */ /* 0x000fe80008000c00 */
[----:B------:R-:W-:Y:S04]  /*0bf0*/  LDS R53, [UR4+0x40] ;  /* 0x00004004ff357984 */ /* 0x000fe80008000800 */
[----:B------:R-:W2:Y:S04]  /*0c00*/  LDS R54, [UR4] ;  /* 0x00000004ff367984 */ /* 0x000ea80008000800 */
[----:B------:R-:W3:Y:S04]  /*0c10*/  LDS.128 R16, [UR4+0x70] ;  /* 0x00007004ff107984 */ /* 0x000ee80008000c00 */
[----:B------:R-:W4:Y:S04]  /*0c20*/  LDS R51, [UR4+0x60] ;  /* 0x00006004ff337984 */ /* 0x000f280008000800 */
[----:B------:R-:W-:Y:S01]  /*0c30*/  LDS R52, [UR4+0x80] ;  /* 0x00008004ff347984 */ /* 0x000fe20008000800 */
[----:B0-----:R-:W-:-:S02]  /*0c40*/  DADD R42, R14, R22 ;  /* 0x000000000e2a7229 */ /* 0x001fc40000000016 */
[----:B------:R-:W-:Y:S01]  /*0c50*/  DADD R30, R12, R20 ;  /* 0x000000000c1e7229 */ /* 0x000fe20000000014 */
[----:B-1----:R-:W-:-:S07]  /*0c60*/  ISETP.NE.AND P1, PT, R57, RZ, PT ;  /* 0x000000ff3900720c */ /* 0x002fce0003f25270 */
[----:B------:R-:W-:Y:S02]  /*0c70*/  FSEL R42, R42, R22, !P1 ;  /* 0x000000162a2a7208 */ /* 0x000fe40004800000 */
[----:B------:R-:W-:Y:S02]  /*0c80*/  FSEL R43, R43, R23, !P1 ;  /* 0x000000172b2b7208 */ /* 0x000fe40004800000 */
[----:B------:R-:W-:Y:S02]  /*0c90*/  FSEL R30, R30, R20, !P1 ;  /* 0x000000141e1e7208 */ /* 0x000fe40004800000 */
[----:B------:R-:W-:Y:S01]  /*0ca0*/  FSEL R31, R31, R21, !P1 ;  /* 0x000000151f1f7208 */ /* 0x000fe20004800000 */
[----:B--2---:R-:W-:Y:S01]  /*0cb0*/  IMAD.IADD R57, R54, 0x1, R57 ;  /* 0x0000000136397824 */ /* 0x004fe200078e0239 */
[----:B------:R-:W0:Y:S01]  /*0cc0*/  LDS.128 R20, [UR4+0x90] ;  /* 0x00009004ff147984 */ /* 0x000e220008000c00 */
[----:B------:R-:W-:Y:S01]  /*0cd0*/  DADD R46, R26, R42 ;  /* 0x000000001a2e7229 */ /* 0x000fe2000000002a */
[----:B------:R-:W-:Y:S01]  /*0ce0*/  ISETP.NE.AND P1, PT, R53, RZ, PT ;  /* 0x000000ff3500720c */ /* 0x000fe20003f25270 */
[----:B------:R-:W-:Y:S01]  /*0cf0*/  IMAD.IADD R53, R57, 0x1, R53 ;  /* 0x0000000139357824 */ /* 0x000fe200078e0235 */
[----:B------:R-:W-:Y:S01]  /*0d00*/  DADD R44, R24, R30 ;  /* 0x00000000182c7229 */ /* 0x000fe2000000001e */
[----:B------:R-:W-:-:S02]  /*0d10*/  FSEL R55, R43, R15, !P6 ;  /* 0x0000000f2b377208 */ /* 0x000fc40007000000 */
[----:B------:R-:W-:Y:S02]  /*0d20*/  FSEL R43, R30, R12, !P6 ;  /* 0x0000000c1e2b7208 */ /* 0x000fe40007000000 */
[----:B------:R-:W-:Y:S01]  /*0d30*/  FSEL R59, R31, R13, !P6 ;  /* 0x0000000d1f3b7208 */ /* 0x000fe20007000000 */
[----:B------:R-:W-:Y:S01]  /*0d40*/  LDS R30, [UR4+0xa0] ;  /* 0x0000a004ff1e7984 */ /* 0x000fe20008000800 */
[----:B------:R-:W-:Y:S02]  /*0d50*/  FSEL R46, R46, R26, !P1 ;  /* 0x0000001a2e2e7208 */ /* 0x000fe40004800000 */
[----:B------:R-:W-:Y:S02]  /*0d60*/  FSEL R47, R47, R27, !P1 ;  /* 0x0000001b2f2f7208 */ /* 0x000fe40004800000 */
[----:B------:R-:W-:Y:S02]  /*0d70*/  FSEL R44, R44, R24, !P1 ;  /* 0x000000182c2c7208 */ /* 0x000fe40004800000 */
[----:B------:R-:W-:-:S02]  /*0d80*/  FSEL R45, R45, R25, !P1 ;  /* 0x000000192d2d7208 */ /* 0x000fc40004800000 */
[----:B------:R-:W1:Y:S01]  /*0d90*/  LDS.128 R24, [UR4+0xb0] ;  /* 0x0000b004ff187984 */ /* 0x000e620008000c00 */
[----:B------:R-:W-:Y:S02]  /*0da0*/  ISETP.NE.AND P1, PT, R41, 0x7, PT ;  /* 0x000000072900780c */ /* 0x000fe40003f25270 */
[----:B------:R-:W-:Y:S01]  /*0db0*/  FSEL R41, R42, R14, !P6 ;  /* 0x0000000e2a297208 */ /* 0x000fe20007000000 */
[----:B---3--:R-:W-:Y:S01]  /*0dc0*/  DADD R14, R18, R46 ;  /* 0x00000000120e7229 */ /* 0x008fe2000000002e */
[----:B------:R-:W-:Y:S01]  /*0dd0*/  SEL R54, R57, R54, !P6 ;  /* 0x0000003639367207 */ /* 0x000fe20007000000 */
[----:B------:R-:W-:Y:S01]  /*0de0*/  DADD R12, R16, R44 ;  /* 0x00000000100c7229 */ /* 0x000fe2000000002c */
[----:B----4-:R-:W-:Y:S01]  /*0df0*/  ISETP.NE.AND P6, PT, R51, RZ, PT ;  /* 0x000000ff3300720c */ /* 0x010fe20003fc5270 */
[----:B------:R-:W-:Y:S01]  /*0e00*/  IMAD.IADD R51, R53, 0x1, R51 ;  /* 0x0000000135337824 */ /* 0x000fe200078e0233 */
[----:B------:R-:W-:Y:S02]  /*0e10*/  FSEL R31, R44, R43, !P5 ;  /* 0x0000002b2c1f7208 */ /* 0x000fe40006800000 */
[----:B------:R-:W-:-:S02]  /*0e20*/  FSEL R41, R46, R41, !P5 ;  /* 0x000000292e297208 */ /* 0x000fc40006800000 */
[----:B------:R-:W-:Y:S02]  /*0e30*/  FSEL R55, R47, R55, !P5 ;  /* 0x000000372f377208 */ /* 0x000fe40006800000 */
[----:B------:R-:W-:Y:S02]  /*0e40*/  FSEL R14, R14, R18, !P6 ;  /* 0x000000120e0e7208 */ /* 0x000fe40007000000 */
[----:B------:R-:W-:Y:S02]  /*0e50*/  FSEL R15, R15, R19, !P6 ;  /* 0x000000130f0f7208 */ /* 0x000fe40007000000 */
[----:B------:R-:W-:Y:S02]  /*0e60*/  FSEL R42, R12, R16, !P6 ;  /* 0x000000100c2a7208 */ /* 0x000fe40007000000 */
[----:B------:R-:W-:Y:S02]  /*0e70*/  FSEL R43, R13, R17, !P6 ;  /* 0x000000110d2b7208 */ /* 0x000fe40007000000 */
[----:B------:R-:W2:Y:S01]  /*0e80*/  LDS.128 R16, [UR4+0xd0] ;  /* 0x0000d004ff107984 */ /* 0x000ea20008000c00 */
[----:B------:R-:W-:Y:S01]  /*0e90*/  FSEL R47, R45, R59, !P5 ;  /* 0x0000003b2d2f7208 */ /* 0x000fe20006800000 */
[----:B0-----:R-:W-:Y:S01]  /*0ea0*/  DADD R44, R22, R14 ;  /* 0x00000000162c7229 */ /* 0x001fe2000000000e */
[----:B------:R-:W-:Y:S01]  /*0eb0*/  SEL R54, R53, R54, !P5 ;  /* 0x0000003635367207 */ /* 0x000fe20006800000 */
[----:B------:R-:W-:Y:S01]  /*0ec0*/  DADD R12, R20, R42 ;  /* 0x00000000140c7229 */ /* 0x000fe2000000002a */
[----:B------:R-:W-:-:S02]  /*0ed0*/  FSEL R53, R14, R41, !P4 ;  /* 0x000000290e357208 */ /* 0x000fc40006000000 */
[----:B------:R-:W0:Y:S01]  /*0ee0*/  LDS R41, [UR4+0xc0] ;  /* 0x0000c004ff297984 */ /* 0x000e220008000800 */
[----:B------:R-:W-:Y:S02]  /*0ef0*/  ISETP.NE.AND P5, PT, R52, RZ, PT ;  /* 0x000000ff3400720c */ /* 0x000fe40003fa5270 */
[----:B------:R-:W-:Y:S02]  /*0f00*/  FSEL R55, R15, R55, !P4 ;  /* 0x000000370f377208 */ /* 0x000fe40006000000 */
[----:B------:R-:W-:Y:S02]  /*0f10*/  FSEL R14, R44, R22, !P5 ;  /* 0x000000162c0e7208 */ /* 0x000fe40006800000 */
[----:B------:R-:W-:Y:S02]  /*0f20*/  FSEL R15, R45, R23, !P5 ;  /* 0x000000172d0f7208 */ /* 0x000fe40006800000 */
[----:B------:R-:W-:Y:S02]  /*0f30*/  FSEL R12, R12, R20, !P5 ;  /* 0x000000140c0c7208 */ /* 0x000fe40006800000 */
[----:B------:R-:W-:-:S02]  /*0f40*/  FSEL R13, R13, R21, !P5 ;  /* 0x000000150d0d7208 */ /* 0x000fc40006800000 */
[----:B------:R-:W-:Y:S01]  /*0f50*/  FSEL R31, R42, R31, !P4 ;  /* 0x0000001f2a1f7208 */ /* 0x000fe20006000000 */
[----:B-1----:R-:W-:Y:S01]  /*0f60*/  DADD R20, R26, R14 ;  /* 0x000000001a147229 */ /* 0x002fe2000000000e */
[----:B------:R-:W-:Y:S02]  /*0f70*/  FSEL R47, R43, R47, !P4 ;  /* 0x0000002f2b2f7208 */ /* 0x000fe40006000000 */
[----:B------:R-:W-:Y:S01]  /*0f80*/  FSEL R43, R14, R53, !P3 ;  /* 0x000000350e2b7208 */ /* 0x000fe20005800000 */
[----:B------:R-:W-:Y:S01]  /*0f90*/  DADD R22, R24, R12 ;  /* 0x0000000018167229 */ /* 0x000fe2000000000c */
[----:B------:R-:W-:Y:S02]  /*0fa0*/  FSEL R53, R15, R55, !P3 ;  /* 0x000000370f357208 */ /* 0x000fe40005800000 */
[----:B------:R-:W-:Y:S02]  /*0fb0*/  FSEL R45, R12, R31, !P3 ;  /* 0x0000001f0c2d7208 */ /* 0x000fe40005800000 */
[----:B------:R-:W-:Y:S01]  /*0fc0*/  FSEL R47, R13, R47, !P3 ;  /* 0x0000002f0d2f7208 */ /* 0x000fe20005800000 */
[----:B------:R-:W1:Y:S01]  /*0fd0*/  LDS R31, [UR4+0xe0] ;  /* 0x0000e004ff1f7984 */ /* 0x000e620008000800 */
[C---:B------:R-:W-:Y:S01]  /*0fe0*/  SEL R54, R51.reuse, R54, !P4 ;  /* 0x0000003633367207 */ /* 0x040fe20006000000 */
[----:B------:R-:W-:Y:S01]  /*0ff0*/  IMAD.IADD R51, R51, 0x1, R52 ;  /* 0x0000000133337824 */ /* 0x000fe200078e0234 */
[----:B------:R-:W-:Y:S01]  /*1000*/  ISETP.NE.AND P4, PT, R30, RZ, PT ;  /* 0x000000ff1e00720c */ /* 0x000fe20003f85270 */
[----:B------:R-:W3:Y:S02]  /*1010*/  LDS.128 R12, [UR4+0xf0] ;  /* 0x0000f004ff0c7984 */ /* 0x000ee40008000c00 */
[----:B------:R-:W-:Y:S01]  /*1020*/  IMAD.IADD R30, R51, 0x1, R30 ;  /* 0x00000001331e7824 */ /* 0x000fe200078e021e */
[----:B------:R-:W-:-:S02]  /*1030*/  FSEL R20, R20, R26, !P4 ;  /* 0x0000001a14147208 */ /* 0x000fc40006000000 */
[----:B------:R-:W-:Y:S02]  /*1040*/  FSEL R21, R21, R27, !P4 ;  /* 0x0000001b15157208 */ /* 0x000fe40006000000 */
[----:B------:R-:W-:Y:S02]  /*1050*/  FSEL R24, R22, R24, !P4 ;  /* 0x0000001816187208 */ /* 0x000fe40006000000 */
[----:B------:R-:W-:Y:S02]  /*1060*/  FSEL R25, R23, R25, !P4 ;  /* 0x0000001917197208 */ /* 0x000fe40006000000 */
[----:B------:R-:W-:Y:S01]  /*1070*/  SEL R54, R51, R54, !P3 ;  /* 0x0000003633367207 */ /* 0x000fe20005800000 */
[----:B--2---:R-:W-:Y:S01]  /*1080*/  DADD R26, R18, R20 ;  /* 0x00000000121a7229 */ /* 0x004fe20000000014 */
[----:B------:R-:W-:Y:S01]  /*1090*/  FSEL R43, R20, R43, !P2 ;  /* 0x0000002b142b7208 */ /* 0x000fe20005000000 */
[----:B------:R-:W-:Y:S01]  /*10a0*/  IMAD.MOV.U32 R20, RZ, RZ, R49 ;  /* 0x000000ffff147224 */ /* 0x000fe200078e0031 */
[----:B------:R-:W-:Y:S01]  /*10b0*/  FSEL R51, R21, R53, !P2 ;  /* 0x0000003515337208 */ /* 0x000fe20005000000 */
[----:B------:R-:W-:Y:S01]  /*10c0*/  DADD R22, R16, R24 ;  /* 0x0000000010167229 */ /* 0x000fe20000000018 */
[----:B------:R-:W-:Y:S01]  /*10d0*/  FSEL R45, R24, R45, !P2 ;  /* 0x0000002d182d7208 */ /* 0x000fe20005000000 */
[----:B------:R-:W-:Y:S01]  /*10e0*/  IMAD.MOV.U32 R21, RZ, RZ, R50 ;  /* 0x000000ffff157224 */ /* 0x000fe200078e0032 */
[----:B------:R-:W-:-:S02]  /*10f0*/  FSEL R47, R25, R47, !P2 ;  /* 0x0000002f192f7208 */ /* 0x000fc40005000000 */
[C---:B------:R-:W-:Y:S01]  /*1100*/  SEL R54, R30.reuse, R54, !P2 ;  /* 0x000000361e367207 */ /* 0x040fe20005000000 */
[----:B0-----:R-:W-:Y:S01]  /*1110*/  IMAD.IADD R30, R30, 0x1, R41 ;  /* 0x000000011e1e7824 */ /* 0x001fe200078e0229 */
[----:B------:R-:W-:Y:S02]  /*1120*/  ISETP.GE.U32.AND P2, PT, R40, 0x20, PT ;  /* 0x000000202800780c */ /* 0x000fe40003f46070 */
[----:B------:R-:W-:Y:S02]  /*1130*/  ISETP.NE.AND P3, PT, R41, RZ, PT ;  /* 0x000000ff2900720c */ /* 0x000fe40003f65270 */
[----:B------:R-:W-:Y:S02]  /*1140*/  SEL R54, R30, R54, !P1 ;  /* 0x000000361e367207 */ /* 0x000fe40004800000 */
[----:B------:R-:W-:Y:S02]  /*1150*/  FSEL R24, R26, R18, !P3 ;  /* 0x000000121a187208 */ /* 0x000fe40005800000 */
[----:B------:R-:W-:-:S02]  /*1160*/  FSEL R25, R27, R19, !P3 ;  /* 0x000000131b197208 */ /* 0x000fc40005800000 */
[----:B------:R-:W-:Y:S01]  /*1170*/  FSEL R26, R22, R16, !P3 ;  /* 0x00000010161a7208 */ /* 0x000fe20005800000 */
[----:B------:R-:W-:Y:S01]  /*1180*/  IMAD.MOV.U32 R22, RZ, RZ, R29 ;  /* 0x000000ffff167224 */ /* 0x000fe200078e001d */
[----:B------:R-:W-:Y:S01]  /*1190*/  FSEL R27, R23, R17, !P3 ;  /* 0x00000011171b7208 */ /* 0x000fe20005800000 */
[----:B------:R-:W-:Y:S01]  /*11a0*/  IMAD.MOV.U32 R23, RZ, RZ, R48 ;  /* 0x000000ffff177224 */ /* 0x000fe200078e0030 */
[----:B------:R-:W-:Y:S02]  /*11b0*/  ISETP.NE.AND P3, PT, R40, RZ, PT ;  /* 0x000000ff2800720c */ /* 0x000fe40003f65270 */
[----:B------:R-:W-:Y:S02]  /*11c0*/  FSEL R43, R24, R43, !P1 ;  /* 0x0000002b182b7208 */ /* 0x000fe40004800000 */
[----:B------:R-:W-:Y:S02]  /*11d0*/  FSEL R44, R25, R51, !P1 ;  /* 0x00000033192c7208 */ /* 0x000fe40004800000 */
[----:B------:R-:W-:-:S02]  /*11e0*/  FSEL R41, R26, R45, !P1 ;  /* 0x0000002d1a297208 */ /* 0x000fc40004800000 */
[----:B------:R-:W-:Y:S01]  /*11f0*/  FSEL R42, R27, R47, !P1 ;  /* 0x0000002f1b2a7208 */ /* 0x000fe20004800000 */
[----:B-1-3--:R-:W-:Y:S06]  /*1200*/  @!P2 BRA `(.L_x_1184) ;  /* 0x000000000048a947 */ /* 0x00afec0003800000 */
[----:B------:R-:W-:Y:S01]  /*1210*/  IMAD.MOV.U32 R16, RZ, RZ, R43 ;  /* 0x000000ffff107224 */ /* 0x000fe200078e002b */
[----:B------:R-:W-:Y:S01]  /*1220*/  ISETP.NE.AND P2, PT, R38, RZ, PT ;  /* 0x000000ff2600720c */ /* 0x000fe20003f45270 */
[----:B------:R-:W-:Y:S01]  /*1230*/  IMAD.MOV.U32 R17, RZ, RZ, R44 ;  /* 0x000000ffff117224 */ /* 0x000fe200078e002c */
[C---:B------:R-:W-:Y:S02]  /*1240*/  ISETP.NE.AND P1, PT, R28.reuse, RZ, PT ;  /* 0x000000ff1c00720c */ /* 0x040fe40003f25270 */
[----:B------:R-:W-:-:S03]  /*1250*/  SEL R29, R28, RZ, P2 ;  /* 0x000000ff1c1d7207 */ /* 0x000fc60001000000 */
[----:B------:R-:W-:Y:S01]  /*1260*/  DADD R18, R22, R16 ;  /* 0x0000000016127229 */ /* 0x000fe20000000010 */
[----:B------:R-:W-:Y:S02]  /*1270*/  IMAD.MOV.U32 R16, RZ, RZ, R41 ;  /* 0x000000ffff107224 */ /* 0x000fe400078e0029 */
[----:B------:R-:W-:Y:S02]  /*1280*/  IMAD.MOV.U32 R17, RZ, RZ, R42 ;  /* 0x000000ffff117224 */ /* 0x000fe400078e002a */
[----:B------:R-:W-:-:S04]  /*1290*/  IMAD.IADD R28, R54, 0x1, R29 ;  /* 0x00000001361c7824 */ /* 0x000fc800078e021d */
[----:B------:R-:W-:Y:S01]  /*12a0*/  DADD R16, R20, R16 ;  /* 0x0000000014107229 */ /* 0x000fe20000000010 */
[----:B------:R-:W-:Y:S02]  /*12b0*/  @P2 FSEL R43, R18, R22, !P1 ;  /* 0x00000016122b2208 */ /* 0x000fe40004800000 */
[----:B------:R-:W-:-:S03]  /*12c0*/  @P2 FSEL R44, R19, R23, !P1 ;  /* 0x00000017132c2208 */ /* 0x000fc60004800000 */
[----:B------:R-:W-:Y:S02]  /*12d0*/  IMAD.MOV.U32 R22, RZ, RZ, R43 ;  /* 0x000000ffff167224 */ /* 0x000fe400078e002b */
[----:B------:R-:W-:Y:S02]  /*12e0*/  IMAD.MOV.U32 R23, RZ, RZ, R44 ;  /* 0x000000ffff177224 */ /* 0x000fe400078e002c */
[----:B------:R-:W-:Y:S02]  /*12f0*/  @P2 FSEL R42, R17, R21, !P1 ;  /* 0x00000015112a2208 */ /* 0x000fe40004800000 */
[----:B------:R-:W-:-:S03]  /*1300*/  @P2 FSEL R41, R16, R20, !P1 ;  /* 0x0000001410292208 */ /* 0x000fc60004800000 */
[----:B------:R-:W-:Y:S01]  /*1310*/  IMAD.MOV.U32 R21, RZ, RZ, R42 ;  /* 0x000000ffff157224 */ /* 0x000fe200078e002a */
[----:B------:R-:W-:-:S07]  /*1320*/  MOV R20, R41 ;  /* 0x0000002900147202 */ /* 0x000fce0000000f00 */
.L_x_1184:
[----:B------:R-:W-:Y:S05]  /*1330*/  BSYNC.RECONVERGENT B0 ;  /* 0x0000000000007941 */ /* 0x000fea0003800200 */
.L_x_1183:
[----:B------:R-:W-:Y:S01]  /*1340*/  BSSY.RECONVERGENT B0, `(.L_x_1185) ;  /* 0x0000007000007945 */ /* 0x000fe20003800200 */
[----:B------:R-:W-:-:S03]  /*1350*/  IMAD.MOV.U32 R19, RZ, RZ, R39 ;  /* 0x000000ffff137224 */ /* 0x000fc600078e0027 */
[----:B------:R-:W-:Y:S05]  /*1360*/  @!P3 BRA `(.L_x_1186) ;  /* 0x000000000010b947 */ /* 0x000fea0003800000 */
[----:B------:R-:W-:Y:S01]  /*1370*/  ISETP.NE.AND P1, PT, R39, RZ, PT ;  /* 0x000000ff2700720c */ /* 0x000fe20003f25270 */
[----:B------:R-:W-:-:S12]  /*1380*/  IMAD.IADD R19, R28, 0x1, R39 ;  /* 0x000000011c137824 */ /* 0x000fd800078e0227 */
[----:B------:R-:W-:Y:S02]  /*1390*/  @!P1 DADD R4, R4, R20 ;  /* 0x0000000004049229 */ /* 0x000fe40000000014 */
[----:B------:R-:W-:-:S11]  /*13a0*/  @!P1 DADD R6, R6, R22 ;  /* 0x0000000006069229 */ /* 0x000fd60000000016 */
.L_x_1186:
[----:B------:R-:W-:Y:S05]  /*13b0*/  BSYNC.RECONVERGENT B0 ;  /* 0x0000000000007941 */ /* 0x000fea0003800200 */
.L_x_1185:
[----:B------:R-:W-:Y:S01]  /*13c0*/  ISETP.NE.AND P2, PT, R40, RZ, PT ;  /* 0x000000ff2800720c */ /* 0x000fe20003f45270 */
[----:B------:R-:W-:Y:S01]  /*13d0*/  DADD R44, R10, R6 ;  /* 0x000000000a2c7229 */ /* 0x000fe20000000006 */
[----:B------:R-:W-:Y:S01]  /*13e0*/  IMAD.IADD R17, R30, 0x1, R31 ;  /* 0x000000011e117824 */ /* 0x000fe200078e021f */
[----:B------:R-:W-:Y:S01]  /*13f0*/  DADD R42, R8, R4 ;  /* 0x00000000082a7229 */ /* 0x000fe20000000004 */
[----:B------:R-:W-:Y:S01]  /*1400*/  ISETP.NE.AND P1, PT, R31, RZ, PT ;  /* 0x000000ff1f00720c */ /* 0x000fe20003f25270 */
[----:B------:R-:W-:Y:S01]  /*1410*/  DADD R24, R14, R24 ;  /* 0x000000000e187229 */ /* 0x000fe20000000018 */
[----:B------:R-:W-:Y:S01]  /*1420*/  BSSY.RECONVERGENT B0, `(.L_x_1187) ;  /* 0x000001d000007945 */ /* 0x000fe20003800200 */
[----:B------:R-:W-:Y:S01]  /*1430*/  DADD R26, R12, R26 ;  /* 0x000000000c1a7229 */ /* 0x000fe2000000001a */
[----:B------:R-:W-:-:S03]  /*1440*/  ISETP.GE.AND P3, PT, R17, 0x101, PT ;  /* 0x000001011100780c */ /* 0x000fc60003f66270 */
        /* <DEDUP_REMOVED lines=11> */
[----:B------:R-:W-:Y:S02]  /*1500*/  IMAD.MOV.U32 R8, RZ, RZ, R17 ;  /* 0x000000ffff087224 */ /* 0x000fe400078e0011 */
[----:B------:R-:W-:Y:S02]  /*1510*/  IMAD.MOV.U32 R9, RZ, RZ, RZ ;  /* 0x000000ffff097224 */ /* 0x000fe400078e00ff */
[----:B------:R-:W-:Y:S02]  /*1520*/  IMAD.MOV.U32 R41, RZ, RZ, 0x65 ;  /* 0x00000065ff297424 */ /* 0x000fe400078e00ff */
[----:B------:R-:W1:Y:S01]  /*1530*/  LDC.64 R14, c[0x0][0x3a8] ;  /* 0x0000ea00ff0e7b82 */ /* 0x000e620000000a00 */
[----:B------:R-:W-:Y:S01]  /*1540*/  IMAD.MOV.U32 R28, RZ, RZ, RZ ;  /* 0x000000ffff1c7224 */ /* 0x000fe200078e00ff */
[----:B0-----:R0:W-:Y:S02]  /*1550*/  ST.E.128.STRONG.GPU desc[UR10][R12.64+0x400], R8 ;  /* 0x000400080c007985 */ /* 0x0011e4000c10fd0a */
[----:B0-----:R-:W-:-:S02]  /*1560*/  IMAD.MOV.U32 R8, RZ, RZ, R16 ;  /* 0x000000ffff087224 */ /* 0x001fc400078e0010 */
[----:B------:R-:W-:Y:S02]  /*1570*/  IMAD.MOV.U32 R9, RZ, RZ, R27 ;  /* 0x000000ffff097224 */ /* 0x000fe400078e001b */
[----:B------:R-:W-:Y:S02]  /*1580*/  IMAD.MOV.U32 R10, RZ, RZ, R18 ;  /* 0x000000ffff0a7224 */ /* 0x000fe400078e0012 */
[----:B------:R-:W-:-:S05]  /*1590*/  IMAD.MOV.U32 R11, RZ, RZ, R25 ;  /* 0x000000ffff0b7224 */ /* 0x000fca00078e0019 */
[----:B------:R0:W-:Y:S01]  /*15a0*/  ST.E.128.STRONG.GPU desc[UR10][R12.64+0x410], R8 ;  /* 0x000410080c007985 */ /* 0x0001e2000c10fd0a */
[----:B------:R-:W-:Y:S06]  /*15b0*/  MEMBAR.ALL.GPU ;  /* 0x0000000000007992 */ /* 0x000fec000000a000 */
[----:B------:R-:W-:-:S00]  /*15c0*/  ERRBAR ;  /* 0x00000000000079ab */ /* 0x000fc00000000000 */
[----:B------:R-:W-:Y:S06]  /*15d0*/  CGAERRBAR ;  /* 0x00000000000075ab */ /* 0x000fec0000000000 */
[----:B-1----:R0:W-:Y:S02]  /*15e0*/  ST.E.STRONG.GPU desc[UR10][R14.64+0x80], R41 ;  /* 0x000080290e007985 */ /* 0x0021e4000c10f90a */
.L_x_1188:
[----:B------:R-:W-:Y:S05]  /*15f0*/  BSYNC.RECONVERGENT B0 ;  /* 0x0000000000007941 */ /* 0x000fea0003800200 */
.L_x_1187:
[----:B------:R-:W-:Y:S02]  /*1600*/  IMAD.IADD R27, R0, 0x1, R19 ;  /* 0x00000001001b7824 */ /* 0x000fe400078e0213 */
[----:B0-----:R-:W-:Y:S02]  /*1610*/  IMAD.MOV.U32 R10, RZ, RZ, R29 ;  /* 0x000000ffff0a7224 */ /* 0x001fe400078e001d */
[----:B------:R-:W-:Y:S02]  /*1620*/  IMAD.MOV.U32 R11, RZ, RZ, R44 ;  /* 0x000000ffff0b7224 */ /* 0x000fe400078e002c */
[----:B------:R-:W-:Y:S02]  /*1630*/  IMAD.MOV.U32 R8, RZ, RZ, R30 ;  /* 0x000000ffff087224 */ /* 0x000fe400078e001e */
[----:B------:R-:W-:Y:S01]  /*1640*/  IMAD.MOV.U32 R9, RZ, RZ, R31 ;  /* 0x000000ffff097224 */ /* 0x000fe200078e001f */
[----:B------:R-:W-:Y:S06]  /*1650*/  @!P3 BRA `(.L_x_1189) ;  /* 0x0000000c0070b947 */ /* 0x000fec0003800000 */
[----:B------:R-:W-:Y:S01]  /*1660*/  BAR.SYNC.DEFER_BLOCKING 0x0 ;  /* 0x0000000000007b1d */ /* 0x000fe20000010000 */
[----:B------:R-:W-:Y:S02]  /*1670*/  ISETP.NE.U32.AND P0, PT, R2, R32, PT ;  /* 0x000000200200720c */ /* 0x000fe40003f05070 */
[----:B------:R-:W-:Y:S02]  /*1680*/  ISETP.NE.U32.AND P1, PT, R32, R34, PT ;  /* 0x000000222000720c */ /* 0x000fe40003f25070 */
[----:B------:R-:W-:Y:S02]  /*1690*/  ISETP.NE.AND P2, PT, R39, RZ, PT ;  /* 0x000000ff2700720c */ /* 0x000fe40003f45270 */
[----:B------:R-:W-:Y:S02]  /*16a0*/  ISETP.NE.AND.EX P0, PT, R3, R33, PT, P0 ;  /* 0x000000210300720c */ /* 0x000fe40003f05300 */
[----:B------:R-:W-:Y:S02]  /*16b0*/  ISETP.NE.AND.EX P1, PT, R33, R35, PT, P1 ;  /* 0x000000232100720c */ /* 0x000fe40003f25310 */
[----:B------:R-:W-:-:S07]  /*16c0*/  ISETP.GE.U32.AND P3, PT, R40, R17, PT ;  /* 0x000000112800720c */ /* 0x000fce0003f66070 */
        /* <DEDUP_REMOVED lines=10> */
[----:B------:R-:W-:Y:S05]  /*1770*/  @P3 EXIT ;  /* 0x000000000000394d */ /* 0x000fea0003800000 */
[----:B------:R-:W-:Y:S01]  /*1780*/  LOP3.LUT R0, RZ, R40, RZ, 0x33, !PT ;  /* 0x00000028ff007212 */ /* 0x000fe200078e33ff */
[----:B------:R-:W-:Y:S04]  /*1790*/  BSSY.RECONVERGENT B0, `(.L_x_1190) ;  /* 0x0000026000007945 */ /* 0x000fe80003800200 */
[----:B------:R-:W-:-:S05]  /*17a0*/  IMAD.IADD R0, R17, 0x1, R0 ;  /* 0x0000000111007824 */ /* 0x000fca00078e0200 */
[C---:B0-----:R-:W-:Y:S02]  /*17b0*/  LOP3.LUT R2, R0.reuse, 0x300, RZ, 0xc0, !PT ;  /* 0x0000030000027812 */ /* 0x041fe400078ec0ff */
[----:B------:R-:W-:Y:S02]  /*17c0*/  ISETP.GE.U32.AND P1, PT, R0, 0x300, PT ;  /* 0x000003000000780c */ /* 0x000fe40003f26070 */
[----:B------:R-:W-:-:S13]  /*17d0*/  ISETP.NE.AND P0, PT, R2, 0x300, PT ;  /* 0x000003000200780c */ /* 0x000fda0003f05270 */
[----:B------:R-:W-:Y:S05]  /*17e0*/  @!P0 BRA `(.L_x_1191) ;  /* 0x0000000000808947 */ /* 0x000fea0003800000 */
[----:B------:R-:W0:Y:S01]  /*17f0*/  LDC.64 R2, c[0x0][0x398] ;  /* 0x0000e600ff027b82 */ /* 0x000e220000000a00 */
[----:B------:R-:W-:-:S05]  /*1800*/  LEA.HI R0, R0, 0x1, RZ, 0x18 ;  /* 0x0000000100007811 */ /* 0x000fca00078fc0ff */
[C---:B------:R-:W-:Y:S01]  /*1810*/  IMAD.SHL.U32 R6, R0.reuse, 0x100, RZ ;  /* 0x0000010000067824 */ /* 0x040fe200078e00ff */
[----:B------:R-:W-:Y:S01]  /*1820*/  LOP3.LUT R0, R0, 0x3, RZ, 0xc0, !PT ;  /* 0x0000000300007812 */ /* 0x000fe200078ec0ff */
[----:B------:R-:W1:Y:S04]  /*1830*/  LDC.64 R4, c[0x0][0x390] ;  /* 0x0000e400ff047b82 */ /* 0x000e680000000a00 */
[----:B------:R-:W-:Y:S02]  /*1840*/  IMAD.MOV R0, RZ, RZ, -R0 ;  /* 0x000000ffff007224 */ /* 0x000fe400078e0a00 */
[----:B0-----:R-:W-:-:S04]  /*1850*/  IMAD.WIDE.U32 R2, R40, 0x10, R2 ;  /* 0x0000001028027825 */ /* 0x001fc800078e0002 */
[----:B------:R-:W-:Y:S01]  /*1860*/  IMAD.MOV.U32 R15, RZ, RZ, R2 ;  /* 0x000000ffff0f7224 */ /* 0x000fe200078e0002 */
[----:B------:R-:W-:Y:S02]  /*1870*/  MOV R16, R3 ;  /* 0x0000000300107202 */ /* 0x000fe40000000f00 */
[C---:B------:R-:W-:Y:S01]  /*1880*/  LEA R2, R40.reuse, UR4, 0x5 ;  /* 0x0000000428027c11 */ /* 0x040fe2000f8e28ff */
[----:B-1----:R-:W-:Y:S01]  /*1890*/  IMAD.WIDE.U32 R4, R40, 0x8, R4 ;  /* 0x0000000828047825 */ /* 0x002fe200078e0004 */
[----:B------:R-:W-:-:S03]  /*18a0*/  LOP3.LUT R3, R6, 0x300, RZ, 0xc0, !PT ;  /* 0x0000030006037812 */ /* 0x000fc600078ec0ff */
[----:B------:R-:W-:Y:S02]  /*18b0*/  IMAD.MOV.U32 R13, RZ, RZ, R4 ;  /* 0x000000ffff0d7224 */ /* 0x000fe400078e0004 */
[----:B------:R-:W-:Y:S02]  /*18c0*/  IMAD.MOV.U32 R14, RZ, RZ, R5 ;  /* 0x000000ffff0e7224 */ /* 0x000fe400078e0005 */
[----:B------:R-:W-:Y:S02]  /*18d0*/  IMAD.IADD R40, R40, 0x1, R3 ;  /* 0x0000000128287824 */ /* 0x000fe400078e0203 */
[----:B------:R-:W-:-:S07]  /*18e0*/  VIADD R12, R2, 0x10 ;  /* 0x00000010020c7836 */ /* 0x000fce0000000000 */
.L_x_1192:
[----:B0-----:R-:W0:Y:S01]  /*18f0*/  LDS.64 R2, [R12+-0x10] ;  /* 0xfffff0000c027984 */ /* 0x001e220000000a00 */
[----:B------:R-:W-:Y:S01]  /*1900*/  IMAD.MOV.U32 R8, RZ, RZ, R13 ;  /* 0x000000ffff087224 */ /* 0x000fe200078e000d */
[----:B------:R-:W-:Y:S01]  /*1910*/  IADD3 R13, P3, PT, R13, 0x800, RZ ;  /* 0x000008000d0d7810 */ /* 0x000fe20007f7e0ff */
[----:B------:R-:W-:Y:S01]  /*1920*/  IMAD.MOV.U32 R9, RZ, RZ, R14 ;  /* 0x000000ffff097224 */ /* 0x000fe200078e000e */
[----:B------:R1:W2:Y:S01]  /*1930*/  LDS.128 R4, [R12] ;  /* 0x000000000c047984 */ /* 0x0002a20000000c00 */
[----:B------:R-:W-:Y:S01]  /*1940*/  IMAD.MOV.U32 R10, RZ, RZ, R15 ;  /* 0x000000ffff0a7224 */ /* 0x000fe200078e000f */
[----:B------:R-:W-:Y:S01]  /*1950*/  IADD3 R15, P2, PT, R15, 0x1000, RZ ;  /* 0x000010000f0f7810 */ /* 0x000fe20007f5e0ff */
[--C-:B------:R-:W-:Y:S02]  /*1960*/  IMAD.MOV.U32 R11, RZ, RZ, R16.reuse ;  /* 0x000000ffff0b7224 */ /* 0x100fe400078e0010 */
[----:B------:R-:W-:Y:S02]  /*1970*/  VIADD R0, R0, 0x1 ;  /* 0x0000000100007836 */ /* 0x000fe40000000000 */
[----:B------:R-:W-:-:S02]  /*1980*/  IMAD.X R16, RZ, RZ, R16, P2 ;  /* 0x000000ffff107224 */ /* 0x000fc400010e0610 */
[----:B-1----:R-:W-:Y:S01]  /*1990*/  VIADD R12, R12, 0x2000 ;  /* 0x000020000c0c7836 */ /* 0x002fe20000000000 */
[----:B------:R-:W-:Y:S01]  /*19a0*/  ISETP.NE.AND P0, PT, R0, RZ, PT ;  /* 0x000000ff0000720c */ /* 0x000fe20003f05270 */
[----:B------:R-:W-:Y:S01]  /*19b0*/  IMAD.X R14, RZ, RZ, R14, P3 ;  /* 0x000000ffff0e7224 */ /* 0x000fe200018e060e */
[----:B0-----:R0:W-:Y:S04]  /*19c0*/  STG.E.64 desc[UR10][R8.64], R2 ;  /* 0x0000000208007986 */ /* 0x0011e8000c101b0a */
[----:B--2---:R0:W-:Y:S07]  /*19d0*/  STG.E.128 desc[UR10][R10.64], R4 ;  /* 0x000000040a007986 */ /* 0x0041ee000c101d0a */
[----:B------:R-:W-:Y:S05]  /*19e0*/  @P0 BRA `(.L_x_1192) ;  /* 0xfffffffc00c00947 */ /* 0x000fea000383ffff */
.L_x_1191:
[----:B------:R-:W-:Y:S05]  /*19f0*/  BSYNC.RECONVERGENT B0 ;  /* 0x0000000000007941 */ /* 0x000fea0003800200 */
.L_x_1190:
[----:B------:R-:W-:Y:S05]  /*1a00*/  @!P1 EXIT ;  /* 0x000000000000994d */ /* 0x000fea0003800000 */
[----:B0-----:R-:W0:Y:S01]  /*1a10*/  LDC.64 R2, c[0x0][0x390] ;  /* 0x0000e400ff027b82 */ /* 0x001e220000000a00 */
[----:B------:R-:W-:Y:S01]  /*1a20*/  IMAD.IADD R0, R17, 0x1, -R40 ;  /* 0x0000000111007824 */ /* 0x000fe200078e0a28 */
[----:B------:R-:W-:Y:S04]  /*1a30*/  BSSY.RECONVERGENT B0, `(.L_x_1193) ;  /* 0x000005b000007945 */ /* 0x000fe80003800200 */
[----:B------:R-:W-:Y:S02]  /*1a40*/  ISETP.GT.AND P1, PT, R0, 0xc00, PT ;  /* 0x00000c000000780c */ /* 0x000fe40003f24270 */
[----:B------:R-:W1:Y:S01]  /*1a50*/  LDC.64 R4, c[0x0][0x398] ;  /* 0x0000e600ff047b82 */ /* 0x000e620000000a00 */
[----:B------:R-:W-:-:S05]  /*1a60*/  LEA R0, R40, UR4, 0x5 ;  /* 0x0000000428007c11 */ /* 0x000fca000f8e28ff */
[----:B------:R-:W-:Y:S02]  /*1a70*/  VIADD R0, R0, 0x4000 ;  /* 0x0000400000007836 */ /* 0x000fe40000000000 */
[----:B0-----:R-:W-:-:S04]  /*1a80*/  IMAD.WIDE.U32 R2, R40, 0x8, R2 ;  /* 0x0000000828027825 */ /* 0x001fc800078e0002 */
[----:B-1----:R-:W-:Y:S01]  /*1a90*/  IMAD.WIDE.U32 R6, R40, 0x10, R4 ;  /* 0x0000001028067825 */ /* 0x002fe200078e0004 */
[----:B------:R-:W-:Y:S02]  /*1aa0*/  IADD3 R4, P0, PT, R2, 0x1000, RZ ;  /* 0x0000100002047810 */ /* 0x000fe40007f1e0ff */
[----:B------:R-:W-:-:S03]  /*1ab0*/  IADD3 R2, P2, PT, R6, 0x2000, RZ ;  /* 0x0000200006027810 */ /* 0x000fc60007f5e0ff */
[----:B------:R-:W-:Y:S01]  /*1ac0*/  IMAD.X R5, RZ, RZ, R3, P0 ;  /* 0x000000ffff057224 */ /* 0x000fe200000e0603 */
[----:B------:R-:W-:Y:S01]  /*1ad0*/  PLOP3.LUT P0, PT, PT, PT, PT, 0x80, 0x8 ;  /* 0x000000000008781c */ /* 0x000fe20003f0f070 */
[----:B------:R-:W-:Y:S01]  /*1ae0*/  IMAD.X R3, RZ, RZ, R7, P2 ;  /* 0x000000ffff037224 */ /* 0x000fe200010e0607 */
[----:B------:R-:W-:Y:S11]  /*1af0*/  @!P1 BRA `(.L_x_1194) ;  /* 0x0000000400389947 */ /* 0x000ff60003800000 */
[----:B------:R-:W-:Y:S01]  /*1b00*/  PLOP3.LUT P0, PT, PT, PT, PT, 0x8, 0x80 ;  /* 0x000000000080781c */ /* 0x000fe20003f0e170 */
[----:B------:R-:W-:-:S12]  /*1b10*/  VIADD R7, R17, 0xfffff400 ;  /* 0xfffff40011077836 */ /* 0x000fd80000000000 */
.L_x_1195:
[----:B------:R-:W0:Y:S01]  /*1b20*/  LDS.64 R18, [R0+-0x4000] ;  /* 0xffc0000000127984 */ /* 0x000e220000000a00 */
[----:B------:R-:W-:Y:S01]  /*1b30*/  VIADD R40, R40, 0x1000 ;  /* 0x0000100028287836 */ /* 0x000fe20000000000 */
[----:B------:R-:W-:Y:S02]  /*1b40*/  IADD3 R6, P3, PT, R2, 0x10000, RZ ;  /* 0x0001000002067810 */ /* 0x000fe40007f7e0ff */
[----:B------:R-:W1:Y:S02]  /*1b50*/  LDS.128 R12, [R0+-0x3ff0] ;  /* 0xffc01000000c7984 */ /* 0x000e640000000c00 */
[----:B------:R-:W-:Y:S02]  /*1b60*/  ISETP.GE.AND P1, PT, R40, R7, PT ;  /* 0x000000072800720c */ /* 0x000fe40003f26270 */
[----:B------:R-:W2:Y:S04]  /*1b70*/  LDS.64 R42, [R0+-0x2000] ;  /* 0xffe00000002a7984 */ /* 0x000ea80000000a00 */
[----:B------:R-:W3:Y:S04]  /*1b80*/  LDS.128 R32, [R0+-0x1ff0] ;  /* 0xffe0100000207984 */ /* 0x000ee80000000c00 */
[----:B------:R-:W4:Y:S04]  /*1b90*/  LDS.64 R44, [R0] ;  /* 0x00000000002c7984 */ /* 0x000f280000000a00 */
[----:B------:R-:W5:Y:S04]  /*1ba0*/  LDS.128 R28, [R0+0x10] ;  /* 0x00001000001c7984 */ /* 0x000f680000000c00 */
[----:B------:R-:W5:Y:S04]  /*1bb0*/  LDS.64 R46, [R0+0x2000] ;  /* 0x00200000002e7984 */ /* 0x000f680000000a00 */
[----:B------:R-:W5:Y:S04]  /*1bc0*/  LDS.128 R24, [R0+0x2010] ;  /* 0x0020100000187984 */ /* 0x000f680000000c00 */
[----:B------:R-:W5:Y:S04]  /*1bd0*/  LDS.64 R48, [R0+0x4000] ;  /* 0x0040000000307984 */ /* 0x000f680000000a00 */
[----:B------:R-:W5:Y:S04]  /*1be0*/  LDS.128 R20, [R0+0x4010] ;  /* 0x0040100000147984 */ /* 0x000f680000000c00 */
[----:B------:R-:W5:Y:S04]  /*1bf0*/  LDS.64 R50, [R0+0x6000] ;  /* 0x0060000000327984 */ /* 0x000f680000000a00 */
[----:B------:R-:W5:Y:S04]  /*1c00*/  LDS.128 R36, [R0+0x6010] ;  /* 0x0060100000247984 */ /* 0x000f680000000c00 */
[----:B------:R-:W5:Y:S04]  /*1c10*/  LDS.64 R52, [R0+0x8000] ;  /* 0x0080000000347984 */ /* 0x000f680000000a00 */
[----:B------:R-:W5:Y:S04]  /*1c20*/  LDS.128 R8, [R0+0x8010] ;  /* 0x0080100000087984 */ /* 0x000f680000000c00 */
[----:B0-----:R-:W-:Y:S04]  /*1c30*/  STG.E.64 desc[UR10][R4.64+-0x1000], R18 ;  /* 0xfff0001204007986 */ /* 0x001fe8000c101b0a */
[----:B-1----:R-:W-:Y:S04]  /*1c40*/  STG.E.128 desc[UR10][R2.64+-0x2000], R12 ;  /* 0xffe0000c02007986 */ /* 0x002fe8000c101d0a */
[----:B--2---:R-:W-:Y:S04]  /*1c50*/  STG.E.64 desc[UR10][R4.64+-0x800], R42 ;  /* 0xfff8002a04007986 */ /* 0x004fe8000c101b0a */
[----:B---3--:R-:W-:Y:S04]  /*1c60*/  STG.E.128 desc[UR10][R2.64+-0x1000], R32 ;  /* 0xfff0002002007986 */ /* 0x008fe8000c101d0a */
[----:B------:R-:W0:Y:S04]  /*1c70*/  LDS.64 R18, [R0+0xa000] ;  /* 0x00a0000000127984 */ /* 0x000e280000000a00 */
[----:B----4-:R-:W-:Y:S04]  /*1c80*/  STG.E.64 desc[UR10][R4.64], R44 ;  /* 0x0000002c04007986 */ /* 0x010fe8000c101b0a */
[----:B------:R-:W1:Y:S04]  /*1c90*/  LDS.128 R12, [R0+0xa010] ;  /* 0x00a01000000c7984 */ /* 0x000e680000000c00 */
[----:B-----5:R-:W-:Y:S04]  /*1ca0*/  STG.E.128 desc[UR10][R2.64], R28 ;  /* 0x0000001c02007986 */ /* 0x020fe8000c101d0a */
[----:B------:R-:W2:Y:S04]  /*1cb0*/  LDS.64 R42, [R0+0xc000] ;  /* 0x00c00000002a7984 */ /* 0x000ea80000000a00 */
[----:B------:R-:W-:Y:S04]  /*1cc0*/  STG.E.64 desc[UR10][R4.64+0x800], R46 ;  /* 0x0008002e04007986 */ /* 0x000fe8000c101b0a */
[----:B------:R-:W3:Y:S04]  /*1cd0*/  LDS.128 R28, [R0+0xc010] ;  /* 0x00c01000001c7984 */ /* 0x000ee80000000c00 */
[----:B------:R-:W-:Y:S04]  /*1ce0*/  STG.E.128 desc[UR10][R2.64+0x1000], R24 ;  /* 0x0010001802007986 */ /* 0x000fe8000c101d0a */
[----:B------:R-:W4:Y:S04]  /*1cf0*/  LDS.64 R54, [R0+0xe000] ;  /* 0x00e0000000367984 */ /* 0x000f280000000a00 */
[----:B------:R-:W-:Y:S04]  /*1d00*/  STG.E.64 desc[UR10][R4.64+0x1000], R48 ;  /* 0x0010003004007986 */ /* 0x000fe8000c101b0a */
[----:B------:R-:W5:Y:S04]  /*1d10*/  LDS.128 R24, [R0+0xe010] ;  /* 0x00e0100000187984 */ /* 0x000f680000000c00 */
[----:B------:R-:W-:Y:S04]  /*1d20*/  STG.E.128 desc[UR10][R2.64+0x2000], R20 ;  /* 0x0020001402007986 */ /* 0x000fe8000c101d0a */
[----:B------:R-:W5:Y:S04]  /*1d30*/  LDS.64 R56, [R0+0x10000] ;  /* 0x0100000000387984 */ /* 0x000f680000000a00 */
[----:B------:R-:W-:Y:S04]  /*1d40*/  STG.E.64 desc[UR10][R4.64+0x1800], R50 ;  /* 0x0018003204007986 */ /* 0x000fe8000c101b0a */
[----:B------:R-:W5:Y:S04]  /*1d50*/  LDS.128 R20, [R0+0x10010] ;  /* 0x0100100000147984 */ /* 0x000f680000000c00 */
[----:B------:R-:W-:Y:S04]  /*1d60*/  STG.E.128 desc[UR10][R2.64+0x3000], R36 ;  /* 0x0030002402007986 */ /* 0x000fe8000c101d0a */
[----:B------:R-:W5:Y:S04]  /*1d70*/  LDS.64 R58, [R0+0x12000] ;  /* 0x01200000003a7984 */ /* 0x000f680000000a00 */
[----:B------:R-:W-:Y:S04]  /*1d80*/  STG.E.64 desc[UR10][R4.64+0x2000], R52 ;  /* 0x0020003404007986 */ /* 0x000fe8000c101b0a */
[----:B------:R-:W5:Y:S04]  /*1d90*/  LDS.128 R32, [R0+0x12010] ;  /* 0x0120100000207984 */ /* 0x000f680000000c00 */
[----:B------:R-:W5:Y:S04]  /*1da0*/  LDS.64 R52, [R0+0x14000] ;  /* 0x0140000000347984 */ /* 0x000f680000000a00 */
[----:B------:R-:W5:Y:S04]  /*1db0*/  LDS.128 R36, [R0+0x14010] ;  /* 0x0140100000247984 */ /* 0x000f680000000c00 */
[----:B------:R-:W-:Y:S04]  /*1dc0*/  STG.E.128 desc[UR10][R2.64+0x4000], R8 ;  /* 0x0040000802007986 */ /* 0x000fe8000c101d0a */
[----:B------:R-:W5:Y:S04]  /*1dd0*/  LDS.64 R60, [R0+0x16000] ;  /* 0x01600000003c7984 */ /* 0x000f680000000a00 */
[----:B------:R-:W5:Y:S04]  /*1de0*/  LDS.128 R8, [R0+0x16010] ;  /* 0x0160100000087984 */ /* 0x000f680000000c00 */
[----:B------:R-:W5:Y:S04]  /*1df0*/  LDS.64 R62, [R0+0x18000] ;  /* 0x01800000003e7984 */ /* 0x000f680000000a00 */
[----:B------:R-:W5:Y:S04]  /*1e00*/  LDS.128 R44, [R0+0x18010] ;  /* 0x01801000002c7984 */ /* 0x000f680000000c00 */
[----:B------:R-:W5:Y:S04]  /*1e10*/  LDS.64 R64, [R0+0x1a000] ;  /* 0x01a0000000407984 */ /* 0x000f680000000a00 */
[----:B------:R2:W5:Y:S04]  /*1e20*/  LDS.128 R48, [R0+0x1a010] ;  /* 0x01a0100000307984 */ /* 0x0005680000000c00 */
[----:B0-----:R-:W-:Y:S04]  /*1e30*/  STG.E.64 desc[UR10][R4.64+0x2800], R18 ;  /* 0x0028001204007986 */ /* 0x001fe8000c101b0a */
[----:B-1----:R0:W-:Y:S01]  /*1e40*/  STG.E.128 desc[UR10][R2.64+0x5000], R12 ;  /* 0x0050000c02007986 */ /* 0x0021e2000c101d0a */
[----:B--2---:R-:W-:-:S03]  /*1e50*/  VIADD R0, R0, 0x20000 ;  /* 0x0002000000007836 */ /* 0x004fc60000000000 */
[----:B------:R-:W-:Y:S04]  /*1e60*/  STG.E.64 desc[UR10][R4.64+0x3000], R42 ;  /* 0x0030002a04007986 */ /* 0x000fe8000c101b0a */
[----:B---3--:R-:W-:Y:S04]  /*1e70*/  STG.E.128 desc[UR10][R2.64+0x6000], R28 ;  /* 0x0060001c02007986 */ /* 0x008fe8000c101d0a */
[----:B----4-:R-:W-:Y:S04]  /*1e80*/  STG.E.64 desc[UR10][R4.64+0x3800], R54 ;  /* 0x0038003604007986 */ /* 0x010fe8000c101b0a */
[----:B-----5:R-:W-:Y:S01]  /*1e90*/  STG.E.128 desc[UR10][R2.64+0x7000], R24 ;  /* 0x0070001802007986 */ /* 0x020fe2000c101d0a */
[----:B0-----:R-:W-:-:S03]  /*1ea0*/  IADD3 R12, P2, PT, R4, 0x8000, RZ ;  /* 0x00008000040c7810 */ /* 0x001fc60007f5e0ff */
[----:B------:R-:W-:Y:S01]  /*1eb0*/  STG.E.64 desc[UR10][R4.64+0x4000], R56 ;  /* 0x0040003804007986 */ /* 0x000fe2000c101b0a */
[----:B------:R-:W-:Y:S01]  /*1ec0*/  IADD3.X R13, PT, PT, RZ, R3, RZ, P3, !PT ;  /* 0x00000003ff0d7210 */ /* 0x000fe20001ffe4ff */
[----:B------:R-:W-:Y:S02]  /*1ed0*/  IMAD.X R15, RZ, RZ, R5, P2 ;  /* 0x000000ffff0f7224 */ /* 0x000fe400010e0605 */
[----:B------:R-:W-:Y:S04]  /*1ee0*/  STG.E.128 desc[UR10][R2.64+0x8000], R20 ;  /* 0x0080001402007986 */ /* 0x000fe8000c101d0a */
[----:B------:R-:W-:Y:S04]  /*1ef0*/  STG.E.64 desc[UR10][R4.64+0x4800], R58 ;  /* 0x0048003a04007986 */ /* 0x000fe8000c101b0a */
[----:B------:R-:W-:Y:S04]  /*1f00*/  STG.E.128 desc[UR10][R2.64+0x9000], R32 ;  /* 0x0090002002007986 */ /* 0x000fe8000c101d0a */
[----:B------:R-:W-:Y:S04]  /*1f10*/  STG.E.64 desc[UR10][R4.64+0x5000], R52 ;  /* 0x0050003404007986 */ /* 0x000fe8000c101b0a */
[----:B------:R-:W-:Y:S04]  /*1f20*/  STG.E.128 desc[UR10][R2.64+0xa000], R36 ;  /* 0x00a0002402007986 */ /* 0x000fe8000c101d0a */
[----:B------:R-:W-:Y:S04]  /*1f30*/  STG.E.64 desc[UR10][R4.64+0x5800], R60 ;  /* 0x0058003c04007986 */ /* 0x000fe8000c101b0a */
[----:B------:R-:W-:Y:S04]  /*1f40*/  STG.E.128 desc[UR10][R2.64+0xb000], R8 ;  /* 0x00b0000802007986 */ /* 0x000fe8000c101d0a */
[----:B------:R-:W-:Y:S04]  /*1f50*/  STG.E.64 desc[UR10][R4.64+0x6000], R62 ;  /* 0x0060003e04007986 */ /* 0x000fe8000c101b0a */
[----:B------:R-:W-:Y:S04]  /*1f60*/  STG.E.128 desc[UR10][R2.64+0xc000], R44 ;  /* 0x00c0002c02007986 */ /* 0x000fe8000c101d0a */
[----:B------:R0:W-:Y:S04]  /*1f70*/  STG.E.64 desc[UR10][R4.64+0x6800], R64 ;  /* 0x0068004004007986 */ /* 0x0001e8000c101b0a */
[----:B------:R1:W-:Y:S01]  /*1f80*/  STG.E.128 desc[UR10][R2.64+0xd000], R48 ;  /* 0x00d0003002007986 */ /* 0x0003e2000c101d0a */
[----:B0-----:R-:W-:-:S02]  /*1f90*/  IMAD.MOV.U32 R4, RZ, RZ, R12 ;  /* 0x000000ffff047224 */ /* 0x001fc400078e000c */
[----:B------:R-:W-:Y:S02]  /*1fa0*/  IMAD.MOV.U32 R5, RZ, RZ, R15 ;  /* 0x000000ffff057224 */ /* 0x000fe400078e000f */
[----:B-1----:R-:W-:Y:S02]  /*1fb0*/  IMAD.MOV.U32 R2, RZ, RZ, R6 ;  /* 0x000000ffff027224 */ /* 0x002fe400078e0006 */
[----:B------:R-:W-:Y:S01]  /*1fc0*/  IMAD.MOV.U32 R3, RZ, RZ, R13 ;  /* 0x000000ffff037224 */ /* 0x000fe200078e000d */
[----:B------:R-:W-:Y:S06]  /*1fd0*/  @!P1 BRA `(.L_x_1195) ;  /* 0xfffffff800d09947 */ /* 0x000fec000383ffff */
.L_x_1194:
[----:B------:R-:W-:Y:S05]  /*1fe0*/  BSYNC.RECONVERGENT B0 ;  /* 0x0000000000007941 */ /* 0x000fea0003800200 */
.L_x_1193:
[----:B------:R-:W-:Y:S01]  /*1ff0*/  IMAD.IADD R6, R17, 0x1, -R40 ;  /* 0x0000000111067824 */ /* 0x000fe200078e0a28 */
[----:B------:R-:W-:Y:S04]  /*2000*/  BSSY.RECONVERGENT B0, `(.L_x_1196) ;  /* 0x000002e000007945 */ /* 0x000fe80003800200 */
[----:B------:R-:W-:-:S13]  /*2010*/  ISETP.GT.AND P1, PT, R6, 0x400, PT ;  /* 0x000004000600780c */ /* 0x000fda0003f24270 */
[----:B------:R-:W-:Y:S05]  /*2020*/  @!P1 BRA `(.L_x_1197) ;  /* 0x0000000000ac9947 */ /* 0x000fea0003800000 */
[----:B------:R-:W0:Y:S01]  /*2030*/  LDS.64 R6, [R0+-0x4000] ;  /* 0xffc0000000067984 */ /* 0x000e220000000a00 */
[----:B------:R-:W-:Y:S01]  /*2040*/  PLOP3.LUT P0, PT, PT, PT, PT, 0x8, 0x80 ;  /* 0x000000000080781c */ /* 0x000fe20003f0e170 */
[----:B------:R-:W-:Y:S02]  /*2050*/  VIADD R40, R40, 0x800 ;  /* 0x0000080028287836 */ /* 0x000fe40000000000 */
[----:B------:R-:W1:Y:S04]  /*2060*/  LDS.128 R8, [R0+-0x3ff0] ;  /* 0xffc0100000087984 */ /* 0x000e680000000c00 */
        /* <DEDUP_REMOVED lines=13> */
[----:B------:R2:W5:Y:S04]  /*2140*/  LDS.128 R44, [R0+0xa010] ;  /* 0x00a01000002c7984 */ /* 0x0005680000000c00 */
[----:B0-----:R0:W-:Y:S04]  /*2150*/  STG.E.64 desc[UR10][R4.64+-0x1000], R6 ;  /* 0xfff0000604007986 */ /* 0x0011e8000c101b0a */
[----:B-1----:R1:W-:Y:S01]  /*2160*/  STG.E.128 desc[UR10][R2.64+-0x2000], R8 ;  /* 0xffe0000802007986 */ /* 0x0023e2000c101d0a */
[----:B--2---:R-:W-:-:S03]  /*2170*/  VIADD R0, R0, 0x10000 ;  /* 0x0001000000007836 */ /* 0x004fc60000000000 */
[----:B------:R-:W-:Y:S04]  /*2180*/  STG.E.64 desc[UR10][R4.64+-0x800], R18 ;  /* 0xfff8001204007986 */ /* 0x000fe8000c101b0a */
[----:B---3--:R-:W-:Y:S01]  /*2190*/  STG.E.128 desc[UR10][R2.64+-0x1000], R12 ;  /* 0xfff0000c02007986 */ /* 0x008fe2000c101d0a */
[----:B0-----:R-:W-:-:S03]  /*21a0*/  IADD3 R6, P2, PT, R2, 0x8000, RZ ;  /* 0x0000800002067810 */ /* 0x001fc60007f5e0ff */
[----:B----4-:R-:W-:Y:S02]  /*21b0*/  STG.E.64 desc[UR10][R4.64], R42 ;  /* 0x0000002a04007986 */ /* 0x010fe4000c101b0a */
[----:B------:R-:W-:Y:S02]  /*21c0*/  IMAD.X R7, RZ, RZ, R3, P2 ;  /* 0x000000ffff077224 */ /* 0x000fe400010e0603 */
[----:B-----5:R-:W-:Y:S01]  /*21d0*/  STG.E.128 desc[UR10][R2.64], R28 ;  /* 0x0000001c02007986 */ /* 0x020fe2000c101d0a */
[----:B-1----:R-:W-:-:S03]  /*21e0*/  IADD3 R8, P1, PT, R4, 0x4000, RZ ;  /* 0x0000400004087810 */ /* 0x002fc60007f3e0ff */
[----:B------:R-:W-:Y:S02]  /*21f0*/  STG.E.64 desc[UR10][R4.64+0x800], R48 ;  /* 0x0008003004007986 */ /* 0x000fe4000c101b0a */
        /* <DEDUP_REMOVED lines=13> */
[----:B------:R-:W-:-:S07]  /*22d0*/  IMAD.MOV.U32 R3, RZ, RZ, R7 ;  /* 0x000000ffff037224 */ /* 0x000fce00078e0007 */
.L_x_1197:
[----:B------:R-:W-:Y:S05]  /*22e0*/  BSYNC.RECONVERGENT B0 ;  /* 0x0000000000007941 */ /* 0x000fea0003800200 */
.L_x_1196:
[----:B------:R-:W-:-:S13]  /*22f0*/  ISETP.LT.OR P0, PT, R40, R17, P0 ;  /* 0x000000112800720c */ /* 0x000fda0000701670 */
[----:B------:R-:W-:Y:S05]  /*2300*/  @!P0 EXIT ;  /* 0x000000000000894d */ /* 0x000fea0003800000 */
[----:B------:R-:W0:Y:S04]  /*2310*/  LDS.64 R6, [R0+-0x4000] ;  /* 0xffc0000000067984 */ /* 0x000e280000000a00 */
[----:B------:R-:W1:Y:S04]  /*2320*/  LDS.128 R8, [R0+-0x3ff0] ;  /* 0xffc0100000087984 */ /* 0x000e680000000c00 */
[----:B------:R-:W2:Y:S04]  /*2330*/  LDS.64 R12, [R0+-0x2000] ;  /* 0xffe00000000c7984 */ /* 0x000ea80000000a00 */
[----:B------:R-:W3:Y:S04]  /*2340*/  LDS.128 R16, [R0+-0x1ff0] ;  /* 0xffe0100000107984 */ /* 0x000ee80000000c00 */
[----:B------:R-:W4:Y:S04]  /*2350*/  LDS.64 R14, [R0] ;  /* 0x00000000000e7984 */ /* 0x000f280000000a00 */
[----:B------:R-:W5:Y:S04]  /*2360*/  LDS.128 R20, [R0+0x10] ;  /* 0x0000100000147984 */ /* 0x000f680000000c00 */
[----:B------:R-:W5:Y:S04]  /*2370*/  LDS.64 R24, [R0+0x2000] ;  /* 0x0020000000187984 */ /* 0x000f680000000a00 */
[----:B------:R-:W5:Y:S04]  /*2380*/  LDS.128 R28, [R0+0x2010] ;  /* 0x00201000001c7984 */ /* 0x000f680000000c00 */
[----:B0-----:R-:W-:Y:S04]  /*2390*/  STG.E.64 desc[UR10][R4.64+-0x1000], R6 ;  /* 0xfff0000604007986 */ /* 0x001fe8000c101b0a */
[----:B-1----:R-:W-:Y:S04]  /*23a0*/  STG.E.128 desc[UR10][R2.64+-0x2000], R8 ;  /* 0xffe0000802007986 */ /* 0x002fe8000c101d0a */
[----:B--2---:R-:W-:Y:S04]  /*23b0*/  STG.E.64 desc[UR10][R4.64+-0x800], R12 ;  /* 0xfff8000c04007986 */ /* 0x004fe8000c101b0a */
[----:B---3--:R-:W-:Y:S04]  /*23c0*/  STG.E.128 desc[UR10][R2.64+-0x1000], R16 ;  /* 0xfff0001002007986 */ /* 0x008fe8000c101d0a */
[----:B----4-:R-:W-:Y:S04]  /*23d0*/  STG.E.64 desc[UR10][R4.64], R14 ;  /* 0x0000000e04007986 */ /* 0x010fe8000c101b0a */
[----:B-----5:R-:W-:Y:S04]  /*23e0*/  STG.E.128 desc[UR10][R2.64], R20 ;  /* 0x0000001402007986 */ /* 0x020fe8000c101d0a */
[----:B------:R-:W-:Y:S04]  /*23f0*/  STG.E.64 desc[UR10][R4.64+0x800], R24 ;  /* 0x0008001804007986 */ /* 0x000fe8000c101b0a */
[----:B------:R-:W-:Y:S01]  /*2400*/  STG.E.128 desc[UR10][R2.64+0x1000], R28 ;  /* 0x0010001c02007986 */ /* 0x000fe2000c101d0a */
[----:B------:R-:W-:Y:S05]  /*2410*/  EXIT ;  /* 0x000000000000794d */ /* 0x000fea0003800000 */
.L_x_1189:
[----:B------:R-:W0:Y:S01]  /*2420*/  LDC.64 R12, c[0x0][0x390] ;  /* 0x0000e400ff0c7b82 */ /* 0x000e220000000a00 */
[----:B------:R-:W-:Y:S02]  /*2430*/  ISETP.NE.U32.AND P0, PT, R2, R32, PT ;  /* 0x000000200200720c */ /* 0x000fe40003f05070 */
[----:B------:R-:W-:Y:S02]  /*2440*/  ISETP.NE.AND P2, PT, R39, RZ, PT ;  /* 0x000000ff2700720c */ /* 0x000fe40003f45270 */
[----:B------:R-:W-:Y:S02]  /*2450*/  ISETP.NE.AND.EX P0, PT, R3, R33, PT, P0 ;  /* 0x000000210300720c */ /* 0x000fe40003f05300 */
[----:B------:R-:W-:Y:S01]  /*2460*/  ISETP.NE.U32.AND P1, PT, R32, R34, PT ;  /* 0x000000222000720c */ /* 0x000fe20003f25070 */
[----:B------:R-:W1:Y:S03]  /*2470*/  LDC.64 R14, c[0x0][0x398] ;  /* 0x0000e600ff0e7b82 */ /* 0x000e660000000a00 */
[----:B------:R-:W-:-:S05]  /*2480*/  ISETP.NE.AND.EX P1, PT, R33, R35, PT, P1 ;  /* 0x000000232100720c */ /* 0x000fca0003f25310 */
[----:B------:R-:W2:Y:S08]  /*2490*/  LDC.64 R16, c[0x0][0x390] ;  /* 0x0000e400ff107b82 */ /* 0x000eb00000000a00 */
[----:B------:R-:W3:Y:S01]  /*24a0*/  LDC.64 R24, c[0x0][0x398] ;  /* 0x0000e600ff187b82 */ /* 0x000ee20000000a00 */
[----:B0-----:R-:W-:-:S05]  /*24b0*/  @P2 IMAD.WIDE R12, R28, 0x8, R12 ;  /* 0x000000081c0c2825 */ /* 0x001fca00078e020c */
[----:B------:R0:W-:Y:S01]  /*24c0*/  @P2 STG.E.64 desc[UR10][R12.64], R36 ;  /* 0x000000240c002986 */ /* 0x0001e2000c101b0a */
[----:B-1----:R-:W-:-:S05]  /*24d0*/  @P2 IMAD.WIDE R28, R28, 0x10, R14 ;  /* 0x000000101c1c2825 */ /* 0x002fca00078e020e */
[----:B------:R0:W-:Y:S01]  /*24e0*/  @P2 STG.E.128 desc[UR10][R28.64], R20 ;  /* 0x000000141c002986 */ /* 0x0001e2000c101d0a */
[----:B--2---:R-:W-:-:S05]  /*24f0*/  @P0 IMAD.WIDE R14, R19, 0x8, R16 ;  /* 0x00000008130e0825 */ /* 0x004fca00078e0210 */
[----:B------:R0:W-:Y:S01]  /*2500*/  @P0 STG.E.64 desc[UR10][R14.64], R2 ;  /* 0x000000020e000986 */ /* 0x0001e2000c101b0a */
[----:B---3--:R-:W-:-:S05]  /*2510*/  @P0 IMAD.WIDE R16, R19, 0x10, R24 ;  /* 0x0000001013100825 */ /* 0x008fca00078e0218 */
[----:B------:R0:W-:Y:S01]  /*2520*/  @P0 STG.E.128 desc[UR10][R16.64], R4 ;  /* 0x0000000410000986 */ /* 0x0001e2000c101d0a */
[----:B------:R-:W-:Y:S05]  /*2530*/  @!P1 EXIT ;  /* 0x000000000000994d */ /* 0x000fea0003800000 */
[----:B0-----:R-:W0:Y:S08]  /*2540*/  LDC.64 R2, c[0x0][0x390] ;  /* 0x0000e400ff027b82 */ /* 0x001e300000000a00 */
[----:B------:R-:W1:Y:S01]  /*2550*/  LDC.64 R4, c[0x0][0x398] ;  /* 0x0000e600ff047b82 */ /* 0x000e620000000a00 */
[----:B0-----:R-:W-:-:S05]  /*2560*/  IMAD.WIDE R2, R27, 0x8, R2 ;  /* 0x000000081b027825 */ /* 0x001fca00078e0202 */
[----:B------:R-:W-:Y:S01]  /*2570*/  STG.E.64 desc[UR10][R2.64], R32 ;  /* 0x0000002002007986 */ /* 0x000fe2000c101b0a */
[----:B-1----:R-:W-:-:S05]  /*2580*/  IMAD.WIDE R4, R27, 0x10, R4 ;  /* 0x000000101b047825 */ /* 0x002fca00078e0204 */
[----:B------:R-:W-:Y:S01]  /*2590*/  STG.E.128 desc[UR10][R4.64], R8 ;  /* 0x0000000804007986 */ /* 0x000fe2000c101d0a */
[----:B------:R-:W-:Y:S05]  /*25a0*/  EXIT ;  /* 0x000000000000794d */ /* 0x000fea0003800000 */
.L_x_1182:
[----:B------:R-:W0:Y:S01]  /*25b0*/  S2R R0, SR_TID.X ;  /* 0x0000000000007919 */ /* 0x000e220000002100 */
[----:B------:R-:W1:Y:S01]  /*25c0*/  LDC.64 R4, c[0x0][0x380] ;  /* 0x0000e000ff047b82 */ /* 0x000e620000000a00 */
[C---:B0-----:R-:W-:Y:S02]  /*25d0*/  LOP3.LUT R6, R0.reuse, 0x1f, RZ, 0xc0, !PT ;  /* 0x0000001f00067812 */ /* 0x041fe400078ec0ff */
[----:B------:R-:W-:-:S03]  /*25e0*/  LOP3.LUT R3, R0, 0x3e0, RZ, 0xc0, !PT ;  /* 0x000003e000037812 */ /* 0x000fc600078ec0ff */
[----:B------:R-:W-:Y:S02]  /*25f0*/  IMAD.IADD R8, R33, 0x1, R6 ;  /* 0x0000000121087824 */ /* 0x000fe400078e0206 */
[----:B------:R-:W0:Y:S02]  /*2600*/  LDC.64 R6, c[0x0][0x388] ;  /* 0x0000e200ff067b82 */ /* 0x000e240000000a00 */
[----:B------:R-:W-:-:S04]  /*2610*/  IMAD R3, R3, 0x3, R8 ;  /* 0x0000000303037824 */ /* 0x000fc800078e0208 */
[----:B-1----:R-:W-:-:S05]  /*2620*/  IMAD.WIDE.U32 R8, R3, 0x8, R4 ;  /* 0x0000000803087825 */ /* 0x002fca00078e0004 */
[----:B------:R-:W2:Y:S04]  /*2630*/  LDG.E.64.CONSTANT R10, desc[UR10][R8.64] ;  /* 0x0000000a080a7981 */ /* 0x000ea8000c1e9b00 */
[----:B------:R-:W3:Y:S04]  /*2640*/  LDG.E.64.CONSTANT R12, desc[UR10][R8.64+0x100] ;  /* 0x0001000a080c7981 */ /* 0x000ee8000c1e9b00 */
[----:B------:R-:W4:Y:S01]  /*2650*/  LDG.E.64.CONSTANT R14, desc[UR10][R8.64+0x200] ;  /* 0x0002000a080e7981 */ /* 0x000f22000c1e9b00 */
[----:B0-----:R-:W-:-:S05]  /*2660*/  IMAD.WIDE.U32 R16, R3, 0x10, R6 ;  /* 0x0000001003107825 */ /* 0x001fca00078e0006 */
[----:B------:R-:W5:Y:S04]  /*2670*/  LDG.E.128.CONSTANT R20, desc[UR10][R16.64] ;  /* 0x0000000a10147981 */ /* 0x000f68000c1e9d00 */
[----:B------:R-:W5:Y:S04]  /*2680*/  LDG.E.128.CONSTANT R24, desc[UR10][R16.64+0x200] ;  /* 0x0002000a10187981 */ /* 0x000f68000c1e9d00 */
[----:B------:R-:W5:Y:S01]  /*2690*/  LDG.E.128.CONSTANT R28, desc[UR10][R16.64+0x400] ;  /* 0x0004000a101c7981 */ /* 0x000f62000c1e9d00 */
[----:B------:R-:W-:Y:S02]  /*26a0*/  ISETP.NE.AND P0, PT, R0, RZ, PT ;  /* 0x000000ff0000720c */ /* 0x000fe40003f05270 */
[----:B------:R-:W-:-:S11]  /*26b0*/  CS2R R36, SRZ ;  /* 0x0000000000247805 */ /* 0x000fd6000001ff00 */
[----:B------:R-:W-:-:S05]  /*26c0*/  @!P0 IMAD.WIDE.U32 R4, R33, 0x8, R4 ;  /* 0x0000000821048825 */ /* 0x000fca00078e0004 */
[----:B------:R0:W5:Y:S01]  /*26d0*/  @!P0 LDG.E.64.CONSTANT R36, desc[UR10][R4.64+-0x8] ;  /* 0xfffff80a04248981 */ /* 0x000162000c1e9b00 */
[----:B------:R-:W1:Y:S01]  /*26e0*/  S2UR UR5, SR_CgaCtaId ;  /* 0x00000000000579c3 */ /* 0x000e620000008800 */
[--C-:B------:R-:W-:Y:S01]  /*26f0*/  SHF.R.U32.HI R59, RZ, 0x5, R0.reuse ;  /* 0x00000005ff3b7819 */ /* 0x100fe20000011600 */
[----:B------:R-:W-:Y:S01]  /*2700*/  UMOV UR4, 0x400 ;  /* 0x0000040000047882 */ /* 0x000fe20000000000 */
[----:B------:R-:W1:Y:S01]  /*2710*/  S2R R6, SR_LANEID ;  /* 0x0000000000067919 */ /* 0x000e620000000000 */
[----:B------:R-:W-:Y:S01]  /*2720*/  IMAD.MOV.U32 R45, RZ, RZ, RZ ;  /* 0x000000ffff2d7224 */ /* 0x000fe200078e00ff */
[----:B------:R-:W-:Y:S02]  /*2730*/  CS2R R46, SRZ ;  /* 0x00000000002e7805 */ /* 0x000fe4000001ff00 */
[C---:B------:R-:W-:Y:S02]  /*2740*/  ISETP.NE.AND P5, PT, R59.reuse, 0x2, PT ;  /* 0x000000023b00780c */ /* 0x040fe40003fa5270 */
[C---:B------:R-:W-:Y:S01]  /*2750*/  ISETP.NE.AND P4, PT, R59.reuse, 0x3, PT ;  /* 0x000000033b00780c */ /* 0x040fe20003f85270 */
[----:B0-----:R-:W-:Y:S01]  /*2760*/  IMAD.MOV.U32 R4, RZ, RZ, R0 ;  /* 0x000000ffff047224 */ /* 0x001fe200078e0000 */
[----:B------:R-:W-:-:S04]  /*2770*/  ISETP.NE.AND P3, PT, R59, 0x4, PT ;  /* 0x000000043b00780c */ /* 0x000fc80003f65270 */
[----:B------:R-:W-:Y:S01]  /*2780*/  ISETP.NE.AND P0, PT, R4, RZ, PT ;  /* 0x000000ff0400720c */ /* 0x000fe20003f05270 */
[----:B-1----:R-:W-:Y:S01]  /*2790*/  ULEA UR4, UR5, UR4, 0x18 ;  /* 0x0000000405047291 */ /* 0x002fe2000f8ec0ff */
[----:B------:R-:W-:-:S04]  /*27a0*/  IMAD R3, R59, 0x60, R6 ;  /* 0x000000603b037824 */ /* 0x000fc800078e0206 */
[----:B------:R-:W-:Y:S01]  /*27b0*/  IMAD R9, R6, 0x2, R3 ;  /* 0x0000000206097824 */ /* 0x000fe200078e0203 */
[----:B------:R-:W-:-:S05]  /*27c0*/  LEA R7, R3, UR4, 0x3 ;  /* 0x0000000403077c11 */ /* 0x000fca000f8e18ff */
[--C-:B------:R-:W-:Y:S02]  /*27d0*/  IMAD R32, R6, 0x10, R7.reuse ;  /* 0x0000001006207824 */ /* 0x100fe400078e0207 */
[----:B------:R-:W-:Y:S01]  /*27e0*/  IMAD R5, R3, 0x8, R7 ;  /* 0x0000000803057824 */ /* 0x000fe200078e0207 */
[----:B------:R-:W-:Y:S01]  /*27f0*/  LEA R3, R4, UR4, 0x3 ;  /* 0x0000000404037c11 */ /* 0x000fe2000f8e18ff */
[----:B------:R-:W-:Y:S01]  /*2800*/  IMAD R33, R9, 0x8, R32 ;  /* 0x0000000809217824 */ /* 0x000fe200078e0220 */
[----:B--2---:R-:W-:Y:S04]  /*2810*/  STS.64 [R7], R10 ;  /* 0x0000000a07007388 */ /* 0x004fe80000000a00 */
[----:B---3--:R-:W-:Y:S04]  /*2820*/  STS.64 [R7+0x100], R12 ;  /* 0x0001000c07007388 */ /* 0x008fe80000000a00 */
[----:B----4-:R-:W-:Y:S01]  /*2830*/  STS.64 [R7+0x200], R14 ;  /* 0x0002000e07007388 */ /* 0x010fe20000000a00 */
[----:B------:R-:W-:-:S03]  /*2840*/  NOP ;  /* 0x0000000000007918 */ /* 0x000fc60000000000 */
[----:B------:R-:W-:Y:S04]  /*2850*/  LDS.64 R38, [R32] ;  /* 0x0000000020267984 */ /* 0x000fe80000000a00 */
[----:B------:R-:W0:Y:S04]  /*2860*/  LDS.64 R40, [R32+0x8] ;  /* 0x0000080020287984 */ /* 0x000e280000000a00 */
[----:B------:R-:W1:Y:S01]  /*2870*/  LDS.64 R42, [R32+0x10] ;  /* 0x00001000202a7984 */ /* 0x000e620000000a00 */
[----:B------:R-:W-:Y:S06]  /*2880*/  BAR.SYNC.DEFER_BLOCKING 0x0 ;  /* 0x0000000000007b1d */ /* 0x000fec0000010000 */
[----:B-----5:R-:W-:Y:S04]  /*2890*/  STS.128 [R5], R20 ;  /* 0x0000001405007388 */ /* 0x020fe80000000c00 */
[----:B------:R-:W-:Y:S04]  /*28a0*/  STS.128 [R5+0x200], R24 ;  /* 0x0002001805007388 */ /* 0x000fe80000000c00 */
        /* <DEDUP_REMOVED lines=8> */
[----:B------:R-:W1:Y:S01]  /*2930*/  LDS.128 R16, [R33+0x20] ;  /* 0x0000200021107984 */ /* 0x000e620000000c00 */
        /* <DEDUP_REMOVED lines=11> */
[----:B------:R-:W-:-:S06]  /*29f0*/  DADD R22, R18, R22 ;  /* 0x0000000012167229 */ /* 0x000fcc0000000016 */
[----:B------:R-:W-:Y:S02]  /*2a00*/  FSEL R0, R16, R20, P2 ;  /* 0x0000001410007208 */ /* 0x000fe40001000000 */
[----:B------:R-:W-:Y:S02]  /*2a10*/  FSEL R17, R17, R21, P2 ;  /* 0x0000001511117208 */ /* 0x000fe40001000000 */
[----:B------:R-:W-:Y:S01]  /*2a20*/  FSEL R16, R18, R22, P2 ;  /* 0x0000001612107208 */ /* 0x000fe20001000000 */
[----:B------:R-:W-:Y:S01]  /*2a30*/  SHFL.UP PT, R20, R0, 0x1, RZ ;  /* 0x0420000000147989 */ /* 0x000fe200000e00ff */
[----:B------:R-:W-:Y:S01]  /*2a40*/  FSEL R19, R19, R23, P2 ;  /* 0x0000001713137208 */ /* 0x000fe20001000000 */
[----:B------:R-:W-:Y:S02]  /*2a50*/  IMAD.MOV.U32 R24, RZ, RZ, R0 ;  /* 0x000000ffff187224 */ /* 0x000fe400078e0000 */
[----:B------:R-:W-:Y:S01]  /*2a60*/  SHFL.UP PT, R22, R16, 0x1, RZ ;  /* 0x0420000010167989 */ /* 0x000fe200000e00ff */
[----:B------:R-:W-:-:S02]  /*2a70*/  IMAD.MOV.U32 R18, RZ, RZ, R16 ;  /* 0x000000ffff127224 */ /* 0x000fc400078e0010 */
[----:B------:R-:W-:Y:S01]  /*2a80*/  IMAD.MOV.U32 R25, RZ, RZ, R17 ;  /* 0x000000ffff197224 */ /* 0x000fe200078e0011 */
[----:B------:R-:W1:Y:S04]  /*2a90*/  SHFL.UP PT, R23, R19, 0x1, RZ ;  /* 0x0420000013177989 */ /* 0x000e6800000e00ff */
[----:B------:R-:W2:Y:S01]  /*2aa0*/  SHFL.UP PT, R21, R17, 0x1, RZ ;  /* 0x0420000011157989 */ /* 0x000ea200000e00ff */
[----:B0-----:R-:W-:-:S04]  /*2ab0*/  ISETP.NE.U32.AND P0, PT, R36, R38, PT ;  /* 0x000000262400720c */ /* 0x001fc80003f05070 */
[----:B------:R-:W-:-:S04]  /*2ac0*/  ISETP.NE.AND.EX P0, PT, R37, R39, PT, P0 ;  /* 0x000000272500720c */ /* 0x000fc80003f05300 */
[----:B------:R-:W-:Y:S01]  /*2ad0*/  SEL R5, RZ, 0x1, !P0 ;  /* 0x00000001ff057807 */ /* 0x000fe20004000000 */
[----:B-1----:R-:W-:-:S03]  /*2ae0*/  DADD R22, R22, R18 ;  /* 0x0000000016167229 */ /* 0x002fc60000000012 */
[----:B------:R-:W-:Y:S01]  /*2af0*/  IADD3 R3, PT, PT, R5, 0x1, RZ ;  /* 0x0000000105037810 */ /* 0x000fe20007ffe0ff */
[----:B------:R-:W-:Y:S01]  /*2b00*/  @!P1 IMAD.MOV R3, RZ, RZ, R5 ;  /* 0x000000ffff039224 */ /* 0x000fe200078e0205 */
[C---:B------:R-:W-:Y:S01]  /*2b10*/  ISETP.GE.AND P1, PT, R6.reuse, 0x1, PT ;  /* 0x000000010600780c */ /* 0x040fe20003f26270 */
[----:B--2---:R-:W-:Y:S02]  /*2b20*/  DADD R20, R20, R24 ;  /* 0x0000000014147229 */ /* 0x004fe40000000018 */
[----:B------:R-:W-:Y:S02]  /*2b30*/  VIADD R7, R3, 0x1 ;  /* 0x0000000103077836 */ /* 0x000fe40000000000 */
[----:B------:R-:W-:Y:S01]  /*2b40*/  @!P2 IMAD.MOV R7, RZ, RZ, R3 ;  /* 0x000000ffff07a224 */ /* 0x000fe200078e0203 */
[----:B------:R-:W-:-:S04]  /*2b50*/  ISETP.NE.AND P2, PT, R6, 0x1f, PT ;  /* 0x0000001f0600780c */ /* 0x000fc80003f45270 */
[----:B------:R-:W0:Y:S01]  /*2b60*/  SHFL.UP PT, R18, R7, 0x1, RZ ;  /* 0x0420000007127989 */ /* 0x000e2200000e00ff */
[----:B------:R-:W-:-:S04]  /*2b70*/  ISETP.NE.AND P0, PT, R7, RZ, PT ;  /* 0x000000ff0700720c */ /* 0x000fc80003f05270 */
[----:B------:R-:W-:Y:S02]  /*2b80*/  @P1 FSEL R0, R20, R0, !P0 ;  /* 0x0000000014001208 */ /* 0x000fe40004000000 */
[----:B------:R-:W-:Y:S02]  /*2b90*/  @P1 FSEL R17, R21, R17, !P0 ;  /* 0x0000001115111208 */ /* 0x000fe40004000000 */
[----:B------:R-:W-:Y:S01]  /*2ba0*/  @P1 FSEL R16, R22, R16, !P0 ;  /* 0x0000001016101208 */ /* 0x000fe20004000000 */
[----:B------:R-:W-:Y:S01]  /*2bb0*/  SHFL.UP PT, R20, R0, 0x2, RZ ;  /* 0x0440000000147989 */ /* 0x000fe200000e00ff */
[----:B------:R-:W-:Y:S01]  /*2bc0*/  @P1 FSEL R19, R23, R19, !P0 ;  /* 0x0000001317131208 */ /* 0x000fe20004000000 */
[----:B------:R-:W-:Y:S01]  /*2bd0*/  IMAD.MOV.U32 R24, RZ, RZ, R0 ;  /* 0x000000ffff187224 */ /* 0x000fe200078e0000 */
[----:B------:R-:W-:Y:S01]  /*2be0*/  @!P2 LEA R61, R59, UR4, 0x5 ;  /* 0x000000043b3dac11 */ /* 0x000fe2000f8e28ff */
[----:B------:R-:W1:Y:S01]  /*2bf0*/  SHFL.UP PT, R21, R17, 0x2, RZ ;  /* 0x0440000011157989 */ /* 0x000e6200000e00ff */
[----:B------:R-:W-:-:S03]  /*2c00*/  IMAD.MOV.U32 R25, RZ, RZ, R17 ;  /* 0x000000ffff197224 */ /* 0x000fc600078e0011 */
[----:B------:R-:W-:Y:S04]  /*2c10*/  SHFL.UP PT, R22, R16, 0x2, RZ ;  /* 0x0440000010167989 */ /* 0x000fe800000e00ff */
[----:B------:R-:W2:Y:S01]  /*2c20*/  SHFL.UP PT, R23, R19, 0x2, RZ ;  /* 0x0440000013177989 */ /* 0x000ea200000e00ff */
[----:B0-----:R-:W-:Y:S02]  /*2c30*/  SEL R18, R18, RZ, P1 ;  /* 0x000000ff12127207 */ /* 0x001fe40000800000 */
[----:B------:R-:W-:-:S03]  /*2c40*/  ISETP.GE.AND P1, PT, R6, 0x2, PT ;  /* 0x000000020600780c */ /* 0x000fc60003f26270 */
[----:B------:R-:W-:Y:S02]  /*2c50*/  IMAD.IADD R26, R18, 0x1, R7 ;  /* 0x00000001121a7824 */ /* 0x000fe400078e0207 */
[----:B------:R-:W-:-:S03]  /*2c60*/  IMAD.MOV.U32 R18, RZ, RZ, R16 ;  /* 0x000000ffff127224 */ /* 0x000fc600078e0010 */
[----:B------:R-:W0:Y:S01]  /*2c70*/  SHFL.UP PT, R7, R26, 0x2, RZ ;  /* 0x044000001a077989 */ /* 0x000e2200000e00ff */
[----:B------:R-:W-:Y:S01]  /*2c80*/  ISETP.NE.AND P0, PT, R26, RZ, PT ;  /* 0x000000ff1a00720c */ /* 0x000fe20003f05270 */
[----:B-1----:R-:W-:Y:S02]  /*2c90*/  DADD R20, R20, R24 ;  /* 0x0000000014147229 */ /* 0x002fe40000000018 */
[----:B--2---:R-:W-:-:S08]  /*2ca0*/  DADD R22, R22, R18 ;  /* 0x0000000016167229 */ /* 0x004fd00000000012 */
[----:B------:R-:W-:Y:S02]  /*2cb0*/  @P1 FSEL R0, R20, R0, !P0 ;  /* 0x0000000014001208 */ /* 0x000fe40004000000 */
[----:B------:R-:W-:-:S03]  /*2cc0*/  @P1 FSEL R17, R21, R17, !P0 ;  /* 0x0000001115111208 */ /* 0x000fc60004000000 */
[----:B------:R-:W-:Y:S01]  /*2cd0*/  SHFL.UP PT, R20, R0, 0x4, RZ ;  /* 0x0480000000147989 */ /* 0x000fe200000e00ff */
[----:B------:R-:W-:Y:S01]  /*2ce0*/  IMAD.MOV.U32 R24, RZ, RZ, R0 ;  /* 0x000000ffff187224 */ /* 0x000fe200078e0000 */
[----:B------:R-:W-:Y:S02]  /*2cf0*/  @P1 FSEL R16, R22, R16, !P0 ;  /* 0x0000001016101208 */ /* 0x000fe40004000000 */
[----:B------:R-:W1:Y:S01]  /*2d00*/  SHFL.UP PT, R21, R17, 0x4, RZ ;  /* 0x0480000011157989 */ /* 0x000e6200000e00ff */
[----:B------:R-:W-:Y:S01]  /*2d10*/  @P1 FSEL R19, R23, R19, !P0 ;  /* 0x0000001317131208 */ /* 0x000fe20004000000 */
[----:B------:R-:W-:Y:S01]  /*2d20*/  IMAD.MOV.U32 R25, RZ, RZ, R17 ;  /* 0x000000ffff197224 */ /* 0x000fe200078e0011 */
[----:B0-----:R-:W-:Y:S01]  /*2d30*/  SEL R7, R7, RZ, P1 ;  /* 0x000000ff07077207 */ /* 0x001fe20000800000 */
[----:B------:R-:W-:Y:S01]  /*2d40*/  SHFL.UP PT, R22, R16, 0x4, RZ ;  /* 0x0480000010167989 */ /* 0x000fe200000e00ff */
[----:B------:R-:W-:Y:S01]  /*2d50*/  IMAD.MOV.U32 R18, RZ, RZ, R16 ;  /* 0x000000ffff127224 */ /* 0x000fe200078e0010 */
[----:B------:R-:W-:-:S02]  /*2d60*/  ISETP.GE.AND P1, PT, R6, 0x4, PT ;  /* 0x000000040600780c */ /* 0x000fc40003f26270 */
        /* <DEDUP_REMOVED lines=9> */
[----:B------:R-:W-:Y:S01]  /*2e00*/  SHFL.UP PT, R20, R0, 0x8, RZ ;  /* 0x0500000000147989 */ /* 0x000fe200000e00ff */
[----:B------:R-:W-:Y:S01]  /*2e10*/  IMAD.MOV.U32 R24, RZ, RZ, R0 ;  /* 0x000000ffff187224 */ /* 0x000fe200078e0000 */
[----:B------:R-:W-:Y:S02]  /*2e20*/  @P1 FSEL R16, R22, R16, !P0 ;  /* 0x0000001016101208 */ /* 0x000fe40004000000 */
[----:B------:R-:W0:Y:S01]  /*2e30*/  SHFL.UP PT, R21, R17, 0x8, RZ ;  /* 0x0500000011157989 */ /* 0x000e2200000e00ff */
[----:B------:R-:W-:Y:S01]  /*2e40*/  @P1 FSEL R19, R23, R19, !P0 ;  /* 0x0000001317131208 */ /* 0x000fe20004000000 */
[----:B------:R-:W-:Y:S01]  /*2e50*/  IMAD.IADD R26, R7, 0x1, R26 ;  /* 0x00000001071a7824 */ /* 0x000fe200078e021a */
[----:B------:R-:W-:Y:S01]  /*2e60*/  ISETP.GE.AND P1, PT, R6, 0x8, PT ;  /* 0x000000080600780c */ /* 0x000fe20003f26270 */
[----:B------:R-:W-:Y:S01]  /*2e70*/  SHFL.UP PT, R22, R16, 0x8, RZ ;  /* 0x0500000010167989 */ /* 0x000fe200000e00ff */
[----:B------:R-:W-:-:S02]  /*2e80*/  IMAD.MOV.U32 R25, RZ, RZ, R17 ;  /* 0x000000ffff197224 */ /* 0x000fc400078e0011 */
[----:B------:R-:W-:Y:S01]  /*2e90*/  IMAD.MOV.U32 R18, RZ, RZ, R16 ;  /* 0x000000ffff127224 */ /* 0x000fe200078e0010 */
[----:B------:R-:W1:Y:S01]  /*2ea0*/  SHFL.UP PT, R23, R19, 0x8, RZ ;  /* 0x0500000013177989 */ /* 0x000e6200000e00ff */
[----:B------:R-:W-:-:S03]  /*2eb0*/  ISETP.NE.AND P0, PT, R26, RZ, PT ;  /* 0x000000ff1a00720c */ /* 0x000fc60003f05270 */
[----:B------:R-:W2:Y:S01]  /*2ec0*/  SHFL.UP PT, R7, R26, 0x8, RZ ;  /* 0x050000001a077989 */ /* 0x000ea200000e00ff */
[----:B0-----:R-:W-:Y:S02]  /*2ed0*/  DADD R20, R20, R24 ;  /* 0x0000000014147229 */ /* 0x001fe40000000018 */
[----:B-1----:R-:W-:-:S08]  /*2ee0*/  DADD R22, R22, R18 ;  /* 0x0000000016167229 */ /* 0x002fd00000000012 */
[----:B------:R-:W-:Y:S02]  /*2ef0*/  @P1 FSEL R0, R20, R0, !P0 ;  /* 0x0000000014001208 */ /* 0x000fe40004000000 */
[----:B--2---:R-:W-:Y:S02]  /*2f00*/  SEL R7, R7, RZ, P1 ;  /* 0x000000ff07077207 */ /* 0x004fe40000800000 */
[----:B------:R-:W-:Y:S01]  /*2f10*/  @P1 FSEL R17, R21, R17, !P0 ;  /* 0x0000001115111208 */ /* 0x000fe20004000000 */
[----:B------:R-:W-:Y:S01]  /*2f20*/  SHFL.UP PT, R20, R0, 0x10, RZ ;  /* 0x0600000000147989 */ /* 0x000fe200000e00ff */
[----:B------:R-:W-:Y:S01]  /*2f30*/  IMAD.MOV.U32 R24, RZ, RZ, R0 ;  /* 0x000000ffff187224 */ /* 0x000fe200078e0000 */
[----:B------:R-:W-:Y:S01]  /*2f40*/  @P1 FSEL R16, R22, R16, !P0 ;  /* 0x0000001016101208 */ /* 0x000fe20004000000 */
[----:B------:R-:W-:Y:S01]  /*2f50*/  IMAD.IADD R7, R26, 0x1, R7 ;  /* 0x000000011a077824 */ /* 0x000fe200078e0207 */
[----:B------:R-:W-:Y:S01]  /*2f60*/  @P1 FSEL R19, R23, R19, !P0 ;  /* 0x0000001317131208 */ /* 0x000fe20004000000 */
[----:B------:R-:W0:Y:S01]  /*2f70*/  SHFL.UP PT, R21, R17, 0x10, RZ ;  /* 0x0600000011157989 */ /* 0x000e2200000e00ff */
[----:B------:R-:W-:Y:S01]  /*2f80*/  MOV R25, R17 ;  /* 0x0000001100197202 */ /* 0x000fe20000000f00 */
[----:B------:R-:W-:Y:S01]  /*2f90*/  IMAD.MOV.U32 R18, RZ, RZ, R16 ;  /* 0x000000ffff127224 */ /* 0x000fe200078e0010 */
[----:B------:R-:W-:Y:S01]  /*2fa0*/  ISETP.GE.AND P1, PT, R6, 0x10, PT ;  /* 0x000000100600780c */ /* 0x000fe20003f26270 */
[----:B------:R-:W-:Y:S01]  /*2fb0*/  SHFL.UP PT, R22, R16, 0x10, RZ ;  /* 0x0600000010167989 */ /* 0x000fe200000e00ff */
[----:B------:R-:W-:-:S03]  /*2fc0*/  ISETP.NE.AND P0, PT, R7, RZ, PT ;  /* 0x000000ff0700720c */ /* 0x000fc60003f05270 */
[----:B------:R-:W1:Y:S04]  /*2fd0*/  SHFL.UP PT, R23, R19, 0x10, RZ ;  /* 0x0600000013177989 */ /* 0x000e6800000e00ff */
[----:B------:R-:W2:Y:S01]  /*2fe0*/  SHFL.UP PT, R26, R7, 0x10, RZ ;  /* 0x06000000071a7989 */ /* 0x000ea200000e00ff */
[----:B0-----:R-:W-:Y:S02]  /*2ff0*/  DADD R20, R20, R24 ;  /* 0x0000000014147229 */ /* 0x001fe40000000018 */
[----:B-1----:R-:W-:-:S08]  /*3000*/  DADD R22, R22, R18 ;  /* 0x0000000016167229 */ /* 0x002fd00000000012 */
[----:B------:R-:W-:Y:S02]  /*3010*/  FSEL R53, R20, R0, !P0 ;  /* 0x0000000014357208 */ /* 0x000fe40004000000 */
[----:B--2---:R-:W-:Y:S02]  /*3020*/  SEL R26, R26, RZ, P1 ;  /* 0x000000ff1a1a7207 */ /* 0x004fe40000800000 */
[----:B------:R-:W-:Y:S01]  /*3030*/  FSEL R18, R21, R17, !P0 ;  /* 0x0000001115127208 */ /* 0x000fe20004000000 */
[----:B------:R-:W-:Y:S02]  /*3040*/  @!P2 IMAD.MOV.U32 R48, RZ, RZ, R53 ;  /* 0x000000ffff30a224 */ /* 0x000fe400078e0035 */
[----:B------:R-:W-:Y:S01]  /*3050*/  IMAD.IADD R44, R7, 0x1, R26 ;  /* 0x00000001072c7824 */ /* 0x000fe200078e021a */
[----:B------:R-:W-:Y:S01]  /*3060*/  FSEL R7, R22, R16, !P0 ;  /* 0x0000001016077208 */ /* 0x000fe20004000000 */
[----:B------:R-:W-:Y:S01]  /*3070*/  @!P2 IMAD.MOV.U32 R49, RZ, RZ, R18 ;  /* 0x000000ffff31a224 */ /* 0x000fe200078e0012 */
[----:B------:R-:W-:-:S02]  /*3080*/  FSEL R52, R23, R19, !P0 ;  /* 0x0000001317347208 */ /* 0x000fc40004000000 */
[----:B------:R0:W-:Y:S01]  /*3090*/  @!P2 STS.128 [R61], R44 ;  /* 0x0000002c3d00a388 */ /* 0x0001e20000000c00 */
[----:B------:R-:W-:Y:S01]  /*30a0*/  @!P2 IMAD.MOV.U32 R50, RZ, RZ, R7 ;  /* 0x000000ffff32a224 */ /* 0x000fe200078e0007 */
[----:B------:R-:W-:Y:S01]  /*30b0*/  FSEL R7, R16, R7, !P1 ;  /* 0x0000000710077208 */ /* 0x000fe20004800000 */
[----:B------:R-:W-:-:S05]  /*30c0*/  @!P2 IMAD.MOV.U32 R51, RZ, RZ, R52 ;  /* 0x000000ffff33a224 */ /* 0x000fca00078e0034 */
[----:B------:R1:W-:Y:S01]  /*30d0*/  @!P2 STS.128 [R61+0x10], R48 ;  /* 0x000010303d00a388 */ /* 0x0003e20000000c00 */
[----:B------:R-:W-:Y:S01]  /*30e0*/  BAR.SYNC.DEFER_BLOCKING 0x0 ;  /* 0x0000000000007b1d */ /* 0x000fe20000010000 */
[----:B------:R-:W-:Y:S02]  /*30f0*/  ISETP.NE.AND P2, PT, R59, 0x5, PT ;  /* 0x000000053b00780c */ /* 0x000fe40003f45270 */
[----:B0-----:R-:W-:-:S03]  /*3100*/  FSEL R45, R19, R52, !P1 ;  /* 0x00000034132d7208 */ /* 0x001fc60004800000 */
[----:B------:R-:W-:Y:S01]  /*3110*/  SHFL.UP PT, R7, R7, 0x1, RZ ;  /* 0x0420000007077989 */ /* 0x000fe200000e00ff */
[----:B-1----:R-:W-:Y:S02]  /*3120*/  FSEL R50, R17, R18, !P1 ;  /* 0x0000001211327208 */ /* 0x002fe40004800000 */
[----:B------:R-:W-:Y:S02]  /*3130*/  FSEL R51, R0, R53, !P1 ;  /* 0x0000003500337208 */ /* 0x000fe40004800000 */
[----:B------:R-:W-:Y:S01]  /*3140*/  ISETP.NE.AND P1, PT, R59, 0x6, PT ;  /* 0x000000063b00780c */ /* 0x000fe20003f25270 */
[----:B------:R-:W-:Y:S04]  /*3150*/  SHFL.UP PT, R0, R44, 0x1, RZ ;  /* 0x042000002c007989 */ /* 0x000fe800000e00ff */
[----:B------:R-:W-:Y:S04]  /*3160*/  LDS.128 R20, [UR4+0x10] ;  /* 0x00001004ff147984 */ /* 0x000fe80008000c00 */
[----:B------:R-:W0:Y:S04]  /*3170*/  LDS.128 R32, [UR4+0x30] ;  /* 0x00003004ff207984 */ /* 0x000e280008000c00 */
[----:B------:R-:W1:Y:S04]  /*3180*/  LDS R62, [UR4+0x20] ;  /* 0x00002004ff3e7984 */ /* 0x000e680008000800 */
[----:B------:R-:W2:Y:S04]  /*3190*/  LDS.128 R24, [UR4+0x50] ;  /* 0x00005004ff187984 */ /* 0x000ea80008000c00 */
[----:B------:R-:W3:Y:S04]  /*31a0*/  LDS R55, [UR4+0x40] ;  /* 0x00004004ff377984 */ /* 0x000ee80008000800 */
[----:B------:R-:W-:Y:S04]  /*31b0*/  LDS.128 R28, [UR4+0x70] ;  /* 0x00007004ff1c7984 */ /* 0x000fe80008000c00 */
[----:B------:R-:W-:Y:S04]  /*31c0*/  LDS R54, [UR4+0x60] ;  /* 0x00006004ff367984 */ /* 0x000fe80008000800 */
[----:B------:R-:W4:Y:S04]  /*31d0*/  LDS R57, [UR4] ;  /* 0x00000004ff397984 */ /* 0x000f280008000800 */
[----:B------:R-:W-:Y:S04]  /*31e0*/  LDS.128 R16, [UR4+0x90] ;  /* 0x00009004ff107984 */ /* 0x000fe80008000c00 */
[----:B------:R-:W5:Y:S04]  /*31f0*/  LDS R56, [UR4+0x80] ;  /* 0x00008004ff387984 */ /* 0x000f680008000800 */
[----:B------:R-:W-:Y:S01]  /*3200*/  LDS R58, [UR4+0xa0] ;  /* 0x0000a004ff3a7984 */ /* 0x000fe20008000800 */
[----:B0-----:R-:W-:-:S03]  /*3210*/  DADD R46, R20, R32 ;  /* 0x00000000142e7229 */ /* 0x001fc60000000020 */
[----:B------:R-:W-:Y:S01]  /*3220*/  LDS R44, [UR4+0xc0] ;  /* 0x0000c004ff2c7984 */ /* 0x000fe20008000800 */
[----:B------:R-:W-:Y:S01]  /*3230*/  DADD R48, R22, R34 ;  /* 0x0000000016307229 */ /* 0x000fe20000000022 */
[----:B-1----:R-:W-:-:S05]  /*3240*/  ISETP.NE.AND P0, PT, R62, RZ, PT ;  /* 0x000000ff3e00720c */ /* 0x002fca0003f05270 */
[----:B------:R-:W-:Y:S02]  /*3250*/  FSEL R46, R46, R32, !P0 ;  /* 0x000000202e2e7208 */ /* 0x000fe40004000000 */
[----:B------:R-:W-:Y:S02]  /*3260*/  FSEL R47, R47, R33, !P0 ;  /* 0x000000212f2f7208 */ /* 0x000fe40004000000 */
[----:B------:R-:W-:Y:S02]  /*3270*/  FSEL R48, R48, R34, !P0 ;  /* 0x0000002230307208 */ /* 0x000fe40004000000 */
[----:B------:R-:W-:Y:S02]  /*3280*/  FSEL R49, R49, R35, !P0 ;  /* 0x0000002331317208 */ /* 0x000fe40004000000 */
[----:B--2---:R-:W-:Y:S01]  /*3290*/  DADD R32, R24, R46 ;  /* 0x0000000018207229 */ /* 0x004fe2000000002e */
[----:B---3--:R-:W-:Y:S02]  /*32a0*/  ISETP.NE.AND P6, PT, R55, RZ, PT ;  /* 0x000000ff3700720c */ /* 0x008fe40003fc5270 */
[----:B------:R-:W-:Y:S01]  /*32b0*/  ISETP.NE.AND P0, PT, R59, 0x7, PT ;  /* 0x000000073b00780c */ /* 0x000fe20003f05270 */
[----:B------:R-:W-:Y:S01]  /*32c0*/  DADD R52, R26, R48 ;  /* 0x000000001a347229 */ /* 0x000fe20000000030 */
[----:B------:R-:W-:Y:S01]  /*32d0*/  FSEL R59, R46, R20, !P5 ;  /* 0x000000142e3b7208 */ /* 0x000fe20006800000 */
[----:B----4-:R-:W-:Y:S01]  /*32e0*/  IMAD.IADD R62, R57, 0x1, R62 ;  /* 0x00000001393e7824 */ /* 0x010fe200078e023e */
[----:B------:R-:W-:-:S02]  /*32f0*/  FSEL R67, R47, R21, !P5 ;  /* 0x000000152f437208 */ /* 0x000fc40006800000 */
[----:B------:R-:W-:Y:S01]  /*3300*/  FSEL R63, R48, R22, !P5 ;  /* 0x00000016303f7208 */ /* 0x000fe20006800000 */
[----:B------:R-:W-:Y:S01]  /*3310*/  IMAD.IADD R55, R62, 0x1, R55 ;  /* 0x000000013e377824 */ /* 0x000fe200078e0237 */
[----:B------:R-:W-:Y:S02]  /*3320*/  FSEL R24, R32, R24, !P6 ;  /* 0x0000001820187208 */ /* 0x000fe40007000000 */
[----:B------:R-:W-:Y:S02]  /*3330*/  FSEL R25, R33, R25, !P6 ;  /* 0x0000001921197208 */ /* 0x000fe40007000000 */
[----:B------:R-:W0:Y:S01]  /*3340*/  LDS.128 R32, [UR4+0xb0] ;  /* 0x0000b004ff207984 */ /* 0x000e220008000c00 */
[----:B------:R-:W-:Y:S02]  /*3350*/  FSEL R26, R52, R26, !P6 ;  /* 0x0000001a341a7208 */ /* 0x000fe40007000000 */
[----:B------:R-:W-:Y:S01]  /*3360*/  FSEL R27, R53, R27, !P6 ;  /* 0x0000001b351b7208 */ /* 0x000fe20007000000 */
[----:B------:R-:W-:Y:S01]  /*3370*/  DADD R60, R28, R24 ;  /* 0x000000001c3c7229 */ /* 0x000fe20000000018 */
[----:B------:R-:W-:Y:S01]  /*3380*/  ISETP.NE.AND P6, PT, R54, RZ, PT ;  /* 0x000000ff3600720c */ /* 0x000fe20003fc5270 */
[----:B------:R-:W-:Y:S01]  /*3390*/  IMAD.IADD R54, R55, 0x1, R54 ;  /* 0x0000000137367824 */ /* 0x000fe200078e0236 */
[----:B------:R-:W-:-:S02]  /*33a0*/  FSEL R65, R49, R23, !P5 ;  /* 0x0000001731417208 */ /* 0x000fc40006800000 */
[----:B------:R-:W-:Y:S01]  /*33b0*/  DADD R52, R30, R26 ;  /* 0x000000001e347229 */ /* 0x000fe2000000001a */
[----:B------:R-:W1:Y:S01]  /*33c0*/  LDS.128 R20, [UR4+0xd0] ;  /* 0x0000d004ff147984 */ /* 0x000e620008000c00 */
[----:B------:R-:W-:Y:S02]  /*33d0*/  SEL R57, R62, R57, !P5 ;  /* 0x000000393e397207 */ /* 0x000fe40006800000 */
[----:B-----5:R-:W-:Y:S02]  /*33e0*/  ISETP.NE.AND P5, PT, R56, RZ, PT ;  /* 0x000000ff3800720c */ /* 0x020fe40003fa5270 */
[----:B------:R-:W-:Y:S02]  /*33f0*/  FSEL R28, R60, R28, !P6 ;  /* 0x0000001c3c1c7208 */ /* 0x000fe40007000000 */
[----:B------:R-:W-:Y:S02]  /*3400*/  FSEL R29, R61, R29, !P6 ;  /* 0x0000001d3d1d7208 */ /* 0x000fe40007000000 */
[----:B------:R-:W-:-:S02]  /*3410*/  FSEL R30, R52, R30, !P6 ;  /* 0x0000001e341e7208 */ /* 0x000fc40007000000 */
[----:B------:R-:W-:Y:S02]  /*3420*/  FSEL R31, R53, R31, !P6 ;  /* 0x0000001f351f7208 */ /* 0x000fe40007000000 */
[----:B------:R-:W-:Y:S01]  /*3430*/  DADD R48, R16, R28 ;  /* 0x0000000010307229 */ /* 0x000fe2000000001c */
[----:B------:R-:W-:Y:S02]  /*3440*/  FSEL R53, R26, R63, !P4 ;  /* 0x0000003f1a357208 */ /* 0x000fe40006000000 */
[----:B------:R-:W-:Y:S01]  /*3450*/  FSEL R59, R24, R59, !P4 ;  /* 0x0000003b183b7208 */ /* 0x000fe20006000000 */
[----:B------:R-:W-:Y:S01]  /*3460*/  DADD R46, R18, R30 ;  /* 0x00000000122e7229 */ /* 0x000fe2000000001e */
[----:B------:R-:W-:Y:S02]  /*3470*/  FSEL R61, R25, R67, !P4 ;  /* 0x00000043193d7208 */ /* 0x000fe40006000000 */
[----:B------:R-:W-:Y:S02]  /*3480*/  FSEL R63, R27, R65, !P4 ;  /* 0x000000411b3f7208 */ /* 0x000fe40006000000 */
[----:B------:R-:W-:-:S02]  /*3490*/  FSEL R59, R28, R59, !P3 ;  /* 0x0000003b1c3b7208 */ /* 0x000fc40005800000 */
[----:B------:R-:W-:Y:S01]  /*34a0*/  FSEL R24, R48, R16, !P5 ;  /* 0x0000001030187208 */ /* 0x000fe20006800000 */
[----:B------:R-:W-:Y:S01]  /*34b0*/  LDS R28, [UR4+0xe0] ;  /* 0x0000e004ff1c7984 */ /* 0x000fe20008000800 */
[----:B------:R-:W-:Y:S02]  /*34c0*/  FSEL R25, R49, R17, !P5 ;  /* 0x0000001131197208 */ /* 0x000fe40006800000 */
[----:B------:R-:W-:Y:S02]  /*34d0*/  FSEL R26, R46, R18, !P5 ;  /* 0x000000122e1a7208 */ /* 0x000fe40006800000 */
[----:B------:R-:W-:Y:S02]  /*34e0*/  FSEL R27, R47, R19, !P5 ;  /* 0x000000132f1b7208 */ /* 0x000fe40006800000 */
[----:B------:R-:W2:Y:S01]  /*34f0*/  LDS.128 R16, [UR4+0xf0] ;  /* 0x0000f004ff107984 */ /* 0x000ea20008000c00 */
[----:B0-----:R-:W-:Y:S01]  /*3500*/  DADD R48, R32, R24 ;  /* 0x0000000020307229 */ /* 0x001fe20000000018 */
[----:B------:R-:W-:-:S02]  /*3510*/  SEL R57, R55, R57, !P4 ;  /* 0x0000003937397207 */ /* 0x000fc40006000000 */
[----:B------:R-:W-:Y:S01]  /*3520*/  DADD R46, R34, R26 ;  /* 0x00000000222e7229 */ /* 0x000fe2000000001a */
[----:B------:R-:W-:Y:S02]  /*3530*/  ISETP.NE.AND P4, PT, R58, RZ, PT ;  /* 0x000000ff3a00720c */ /* 0x000fe40003f85270 */
[----:B------:R-:W-:Y:S02]  /*3540*/  FSEL R61, R29, R61, !P3 ;  /* 0x0000003d1d3d7208 */ /* 0x000fe40005800000 */
[----:B------:R-:W-:Y:S02]  /*3550*/  FSEL R55, R31, R63, !P3 ;  /* 0x0000003f1f377208 */ /* 0x000fe40005800000 */
[----:B------:R-:W-:Y:S02]  /*3560*/  FSEL R31, R49, R33, !P4 ;  /* 0x00000021311f7208 */ /* 0x000fe40006000000 */
[----:B------:R-:W-:Y:S02]  /*3570*/  FSEL R53, R30, R53, !P3 ;  /* 0x000000351e357208 */ /* 0x000fe40005800000 */
[----:B------:R-:W-:-:S02]  /*3580*/  FSEL R29, R24, R59, !P2 ;  /* 0x0000003b181d7208 */ /* 0x000fc40005000000 */
[----:B------:R-:W-:Y:S02]  /*3590*/  FSEL R49, R25, R61, !P2 ;  /* 0x0000003d19317208 */ /* 0x000fe40005000000 */
[----:B------:R-:W-:Y:S02]  /*35a0*/  FSEL R30, R48, R32, !P4 ;  /* 0x00000020301e7208 */ /* 0x000fe40006000000 */
[----:B------:R-:W-:Y:S02]  /*35b0*/  FSEL R24, R46, R34, !P4 ;  /* 0x000000222e187208 */ /* 0x000fe40006000000 */
[----:B------:R-:W-:Y:S01]  /*35c0*/  FSEL R25, R47, R35, !P4 ;  /* 0x000000232f197208 */ /* 0x000fe20006000000 */
[----:B------:R-:W-:Y:S01]  /*35d0*/  SHFL.UP PT, R34, R45, 0x1, RZ ;  /* 0x042000002d227989 */ /* 0x000fe200000e00ff */
[C---:B------:R-:W-:Y:S01]  /*35e0*/  SEL R57, R54.reuse, R57, !P3 ;  /* 0x0000003936397207 */ /* 0x040fe20005800000 */
[----:B------:R-:W-:Y:S01]  /*35f0*/  IMAD.IADD R54, R54, 0x1, R56 ;  /* 0x0000000136367824 */ /* 0x000fe200078e0238 */
[----:B------:R-:W-:Y:S01]  /*3600*/  FSEL R53, R26, R53, !P2 ;  /* 0x000000351a357208 */ /* 0x000fe20005000000 */
[----:B-1----:R-:W-:Y:S01]  /*3610*/  DADD R32, R20, R30 ;  /* 0x0000000014207229 */ /* 0x002fe2000000001e */
[----:B------:R-:W-:Y:S01]  /*3620*/  FSEL R35, R27, R55, !P2 ;  /* 0x000000371b237208 */ /* 0x000fe20005000000 */
[----:B------:R-:W-:Y:S01]  /*3630*/  DADD R26, R22, R24 ;  /* 0x00000000161a7229 */ /* 0x000fe20000000018 */
[C---:B------:R-:W-:Y:S01]  /*3640*/  SEL R57, R54.reuse, R57, !P2 ;  /* 0x0000003936397207 */ /* 0x040fe20005000000 */
[----:B------:R-:W-:Y:S01]  /*3650*/  IMAD.IADD R54, R54, 0x1, R58 ;  /* 0x0000000136367824 */ /* 0x000fe200078e023a */
[----:B------:R-:W-:-:S02]  /*3660*/  ISETP.NE.AND P2, PT, R44, RZ, PT ;  /* 0x000000ff2c00720c */ /* 0x000fc40003f45270 */
[----:B------:R-:W-:Y:S02]  /*3670*/  FSEL R47, R30, R29, !P1 ;  /* 0x0000001d1e2f7208 */ /* 0x000fe40004800000 */
[----:B------:R-:W0:Y:S01]  /*3680*/  SHFL.UP PT, R29, R51, 0x1, RZ ;  /* 0x04200000331d7989 */ /* 0x000e2200000e00ff */
[----:B------:R-:W-:Y:S01]  /*3690*/  FSEL R20, R32, R20, !P2 ;  /* 0x0000001420147208 */ /* 0x000fe20005000000 */
[----:B------:R-:W-:Y:S01]  /*36a0*/  IMAD.IADD R32, R54, 0x1, R44 ;  /* 0x0000000136207824 */ /* 0x000fe200078e022c */
[----:B------:R-:W-:Y:S01]  /*36b0*/  FSEL R21, R33, R21, !P2 ;  /* 0x0000001521157208 */ /* 0x000fe20005000000 */
[----:B------:R-:W1:Y:S01]  /*36c0*/  SHFL.UP PT, R30, R50, 0x1, RZ ;  /* 0x04200000321e7989 */ /* 0x000e6200000e00ff */
[----:B------:R-:W-:Y:S02]  /*36d0*/  FSEL R22, R26, R22, !P2 ;  /* 0x000000161a167208 */ /* 0x000fe40005000000 */
[----:B------:R-:W-:Y:S02]  /*36e0*/  FSEL R23, R27, R23, !P2 ;  /* 0x000000171b177208 */ /* 0x000fe40005000000 */
[----:B------:R-:W-:-:S02]  /*36f0*/  FSEL R49, R31, R49, !P1 ;  /* 0x000000311f317208 */ /* 0x000fc40004800000 */
[----:B------:R-:W-:Y:S02]  /*3700*/  FSEL R31, R24, R53, !P1 ;  /* 0x00000035181f7208 */ /* 0x000fe40004800000 */
[----:B------:R-:W-:Y:S01]  /*3710*/  FSEL R35, R25, R35, !P1 ;  /* 0x0000002319237208 */ /* 0x000fe20004800000 */
[----:B--2---:R-:W-:Y:S01]  /*3720*/  DADD R24, R16, R20 ;  /* 0x0000000010187229 */ /* 0x004fe20000000014 */
[----:B------:R-:W-:Y:S01]  /*3730*/  ISETP.GE.U32.AND P2, PT, R4, 0x20, PT ;  /* 0x000000200400780c */ /* 0x000fe20003f46070 */
[----:B------:R-:W-:Y:S01]  /*3740*/  DADD R26, R18, R22 ;  /* 0x00000000121a7229 */ /* 0x000fe20000000016 */
[----:B------:R-:W-:Y:S02]  /*3750*/  SEL R57, R54, R57, !P1 ;  /* 0x0000003936397207 */ /* 0x000fe40004800000 */
[----:B------:R-:W-:Y:S02]  /*3760*/  ISETP.NE.AND P1, PT, R28, RZ, PT ;  /* 0x000000ff1c00720c */ /* 0x000fe40003f25270 */
[----:B------:R-:W-:-:S02]  /*3770*/  FSEL R46, R21, R49, !P0 ;  /* 0x00000031152e7208 */ /* 0x000fc40004000000 */
[----:B------:R-:W-:Y:S02]  /*3780*/  FSEL R33, R20, R47, !P0 ;  /* 0x0000002f14217208 */ /* 0x000fe40004000000 */
[----:B------:R-:W-:Y:S01]  /*3790*/  FSEL R48, R24, R16, !P1 ;  /* 0x0000001018307208 */ /* 0x000fe20004800000 */
[----:B0-----:R-:W-:Y:S01]  /*37a0*/  IMAD.MOV.U32 R16, RZ, RZ, R29 ;  /* 0x000000ffff107224 */ /* 0x001fe200078e001d */
[----:B------:R-:W-:Y:S01]  /*37b0*/  FSEL R49, R25, R17, !P1 ;  /* 0x0000001119317208 */ /* 0x000fe20004800000 */
[----:B-1----:R-:W-:Y:S01]  /*37c0*/  IMAD.MOV.U32 R17, RZ, RZ, R30 ;  /* 0x000000ffff117224 */ /* 0x002fe200078e001e */
        /* <DEDUP_REMOVED lines=8> */
[C---:B------:R-:W-:Y:S01]  /*3850*/  SEL R57, R32.reuse, R57, !P0 ;  /* 0x0000003920397207 */ /* 0x040fe20004000000 */
[----:B------:R-:W-:Y:S01]  /*3860*/  IMAD.IADD R32, R32, 0x1, R28 ;  /* 0x0000000120207824 */ /* 0x000fe200078e021c */
[----:B------:R-:W-:Y:S01]  /*3870*/  MOV R22, R50 ;  /* 0x0000003200167202 */ /* 0x000fe20000000f00 */
[----:B------:R-:W-:Y:S01]  /*3880*/  IMAD.MOV.U32 R23, RZ, RZ, R51 ;  /* 0x000000ffff177224 */ /* 0x000fe200078e0033 */
[----:B------:R-:W-:Y:S06]  /*3890*/  @!P2 BRA `(.L_x_1198) ;  /* 0x00000000004ca947 */ /* 0x000fec0003800000 */
[----:B------:R-:W-:Y:S01]  /*38a0*/  ISETP.NE.AND P1, PT, R6, RZ, PT ;  /* 0x000000ff0600720c */ /* 0x000fe20003f25270 */
[----:B------:R-:W-:Y:S01]  /*38b0*/  IMAD.MOV.U32 R6, RZ, RZ, R31 ;  /* 0x000000ffff067224 */ /* 0x000fe200078e001f */
[C---:B------:R-:W-:Y:S01]  /*38c0*/  ISETP.NE.AND P0, PT, R0.reuse, RZ, PT ;  /* 0x000000ff0000720c */ /* 0x040fe20003f05270 */
[----:B------:R-:W-:Y:S01]  /*38d0*/  IMAD.MOV.U32 R7, RZ, RZ, R44 ;  /* 0x000000ffff077224 */ /* 0x000fe200078e002c */
[----:B------:R-:W-:-:S05]  /*38e0*/  SEL R0, R0, RZ, P1 ;  /* 0x000000ff00007207 */ /* 0x000fca0000800000 */
[----:B------:R-:W-:Y:S01]  /*38f0*/  DADD R20, R18, R6 ;  /* 0x0000000012147229 */ /* 0x000fe20000000006 */
[----:B------:R-:W-:Y:S02]  /*3900*/  IMAD.IADD R0, R57, 0x1, R0 ;  /* 0x0000000139007824 */ /* 0x000fe400078e0200 */
[----:B------:R-:W-:Y:S02]  /*3910*/  IMAD.MOV.U32 R6, RZ, RZ, R33 ;  /* 0x000000ffff067224 */ /* 0x000fe400078e0021 */
[----:B------:R-:W-:-:S05]  /*3920*/  IMAD.MOV.U32 R7, RZ, RZ, R46 ;  /* 0x000000ffff077224 */ /* 0x000fca00078e002e */
[----:B------:R-:W-:Y:S01]  /*3930*/  @P1 FSEL R31, R20, R18, !P0 ;  /* 0x00000012141f1208 */ /* 0x000fe20004000000 */
[----:B------:R-:W-:Y:S01]  /*3940*/  DADD R6, R16, R6 ;  /* 0x0000000010067229 */ /* 0x000fe20000000006 */
[----:B------:R-:W-:-:S03]  /*3950*/  @P1 FSEL R44, R21, R19, !P0 ;  /* 0x00000013152c1208 */ /* 0x000fc60004000000 */
[----:B------:R-:W-:Y:S02]  /*3960*/  IMAD.MOV.U32 R18, RZ, RZ, R31 ;  /* 0x000000ffff127224 */ /* 0x000fe400078e001f */
[----:B------:R-:W-:-:S04]  /*3970*/  IMAD.MOV.U32 R19, RZ, RZ, R44 ;  /* 0x000000ffff137224 */ /* 0x000fc800078e002c */
[----:B------:R-:W-:Y:S02]  /*3980*/  @P1 FSEL R33, R6, R16, !P0 ;  /* 0x0000001006211208 */ /* 0x000fe40004000000 */
[----:B------:R-:W-:-:S03]  /*3990*/  @P1 FSEL R46, R7, R17, !P0 ;  /* 0x00000011072e1208 */ /* 0x000fc60004000000 */
[----:B------:R-:W-:Y:S02]  /*39a0*/  IMAD.MOV.U32 R16, RZ, RZ, R33 ;  /* 0x000000ffff107224 */ /* 0x000fe400078e0021 */
[----:B------:R-:W-:Y:S01]  /*39b0*/  IMAD.MOV.U32 R17, RZ, RZ, R46 ;  /* 0x000000ffff117224 */ /* 0x000fe200078e002e */
[----:B------:R-:W-:Y:S06]  /*39c0*/  BRA `(.L_x_1199) ;  /* 0x00000020000c7947 */ /* 0x000fec0003800000 */
.L_x_1198:
[----:B------:R-:W-:Y:S01]  /*39d0*/  ISETP.NE.AND P0, PT, R4, RZ, PT ;  /* 0x000000ff0400720c */ /* 0x000fe20003f05270 */
[----:B------:R-:W-:-:S12]  /*39e0*/  BSSY.RECONVERGENT B0, `(.L_x_1200) ;  /* 0x0000014000007945 */ /* 0x000fd80003800200 */
[----:B------:R-:W-:Y:S05]  /*39f0*/  @P0 BRA `(.L_x_1201) ;  /* 0x0000000000480947 */ /* 0x000fea0003800000 */
[----:B------:R-:W0:Y:S01]  /*3a00*/  LDC.64 R28, c[0x0][0x3b0] ;  /* 0x0000ec00ff1c7b82 */ /* 0x000e220000000a00 */
[----:B------:R-:W-:Y:S01]  /*3a10*/  IMAD.MOV.U32 R33, RZ, RZ, RZ ;  /* 0x000000ffff217224 */ /* 0x000fe200078e00ff */
[----:B------:R-:W-:Y:S02]  /*3a20*/  CS2R R34, SRZ ;  /* 0x0000000000227805 */ /* 0x000fe4000001ff00 */
[----:B------:R-:W-:Y:S01]  /*3a30*/  CS2R R26, SRZ ;  /* 0x00000000001a7805 */ /* 0x000fe2000001ff00 */
[----:B------:R-:W-:Y:S01]  /*3a40*/  IMAD.MOV.U32 R24, RZ, RZ, R32 ;  /* 0x000000ffff187224 */ /* 0x000fe200078e0020 */
[----:B------:R1:W-:Y:S01]  /*3a50*/  STS.128 [UR4+0x1a0], R20 ;  /* 0x0001a014ff007988 */ /* 0x0003e20008000c04 */
[----:B------:R-:W-:Y:S01]  /*3a60*/  IMAD.MOV.U32 R25, RZ, RZ, RZ ;  /* 0x000000ffff197224 */ /* 0x000fe200078e00ff */
[----:B------:R-:W2:Y:S01]  /*3a70*/  LDC.64 R30, c[0x0][0x3a8] ;  /* 0x0000ea00ff1e7b82 */ /* 0x000ea20000000a00 */
[----:B------:R-:W-:Y:S01]  /*3a80*/  IMAD.MOV.U32 R7, RZ, RZ, 0x64 ;  /* 0x00000064ff077424 */ /* 0x000fe200078e00ff */
[----:B------:R1:W-:Y:S01]  /*3a90*/  STS.128 [UR4+0x190], R32 ;  /* 0x00019020ff007988 */ /* 0x0003e20008000c04 */
[----:B0-----:R-:W-:-:S05]  /*3aa0*/  IMAD.WIDE.U32 R28, R2, 0x20, R28 ;  /* 0x00000020021c7825 */ /* 0x001fca00078e001c */
[----:B------:R1:W-:Y:S01]  /*3ab0*/  ST.E.128.STRONG.GPU desc[UR10][R28.64+0x400], R24 ;  /* 0x000400181c007985 */ /* 0x0003e2000c10fd0a */
[----:B--2---:R-:W-:-:S03]  /*3ac0*/  IMAD.WIDE.U32 R30, R2, 0x4, R30 ;  /* 0x00000004021e7825 */ /* 0x004fc600078e001e */
[----:B------:R1:W-:Y:S01]  /*3ad0*/  ST.E.128.STRONG.GPU desc[UR10][R28.64+0x410], R20 ;  /* 0x000410141c007985 */ /* 0x0003e2000c10fd0a */
[----:B------:R-:W-:Y:S06]  /*3ae0*/  MEMBAR.ALL.GPU ;  /* 0x0000000000007992 */ /* 0x000fec000000a000 */
[----:B------:R-:W-:-:S00]  /*3af0*/  ERRBAR ;  /* 0x00000000000079ab */ /* 0x000fc00000000000 */
[----:B------:R-:W-:Y:S06]  /*3b00*/  CGAERRBAR ;  /* 0x00000000000075ab */ /* 0x000fec0000000000 */
[----:B------:R1:W-:Y:S02]  /*3b10*/  ST.E.STRONG.GPU desc[UR10][R30.64+0x80], R7 ;  /* 0x000080071e007985 */ /* 0x0003e4000c10f90a */
.L_x_1201:
[----:B------:R-:W-:Y:S05]  /*3b20*/  BSYNC.RECONVERGENT B0 ;  /* 0x0000000000007941 */ /* 0x000fea0003800200 */
.L_x_1200:
[----:B------:R-:W0:Y:S01]  /*3b30*/  LDCU UR5, c[0x0][0x370] ;  /* 0x00006e00ff0577ac */ /* 0x000e220008000800 */
[----:B-1----:R-:W-:-:S05]  /*3b40*/  LOP3.LUT R7, RZ, R4, RZ, 0x33, !PT ;  /* 0x00000004ff077212 */ /* 0x002fca00078e33ff */
[----:B------:R-:W-:Y:S01]  /*3b50*/  IMAD.IADD R7, R7, 0x1, R2 ;  /* 0x0000000107077824 */ /* 0x000fe200078e0202 */
[----:B0-----:R-:W-:-:S09]  /*3b60*/  UISETP.GT.U32.AND UP0, UPT, UR5, 0x1f3, UPT ;  /* 0x000001f30500788c */ /* 0x001fd2000bf04070 */
[----:B------:R-:W-:Y:S05]  /*3b70*/  BRA.U UP0, `(.L_x_1202) ;  /* 0x0000000100087547 */ /* 0x000fea000b800000 */
[----:B------:R0:W-:Y:S06]  /*3b80*/  MEMBAR.SC.CTA ;  /* 0x0000000000007992 */ /* 0x0001ec0000000000 */
[----:B0-----:R-:W-:Y:S05]  /*3b90*/  BRA `(.L_x_1203) ;  /* 0x0000000000087947 */ /* 0x001fea0003800000 */
.L_x_1202:
[----:B------:R-:W-:Y:S05]  /*3ba0*/  NANOSLEEP 0x1c2 ;  /* 0x000001c20000795d */ /* 0x000fea0003800000 */
[----:B------:R-:W-:Y:S01]  /*3bb0*/  NOP ;  /* 0x0000000000007918 */ /* 0x000fe20000000000 */
.L_x_1203:
[----:B------:R-:W0:Y:S02]  /*3bc0*/  LDC.64 R20, c[0x0][0x3a8] ;  /* 0x0000ea00ff147b82 */ /* 0x000e240000000a00 */
[----:B0-----:R-:W-:-:S07]  /*3bd0*/  IMAD.WIDE R20, R7, 0x4, R20 ;  /* 0x0000000407147825 */ /* 0x001fce00078e0214 */
.L_x_1205:
        /* <DEDUP_REMOVED lines=10> */
.L_x_1425:
        /* <DEDUP_REMOVED lines=10> */
[--C-:B--2---:R-:W-:Y:S02]  /*3d20*/  SHF.R.U32.HI R35, RZ, 0x8, R27.reuse ;  /* 0x00000008ff237819 */ /* 0x104fe4000001161b */
[C---:B------:R-:W-:Y:S02]  /*3d30*/  SHF.R.U64 R31, R26.reuse, 0x8, R27 ;  /* 0x000000081a1f7819 */ /* 0x040fe4000000121b */
[----:B------:R-:W-:Y:S02]  /*3d40*/  PRMT R34, R27, 0x3340, R35 ;  /* 0x000033401b227816 */ /* 0x000fe40000000023 */
[----:B------:R-:W-:-:S02]  /*3d50*/  SHF.R.U64 R46, R26, 0x10, R27 ;  /* 0x000000101a2e7819 */ /* 0x000fc4000000121b */
[--C-:B------:R-:W-:Y:S02]  /*3d60*/  SHF.R.U64 R45, R26, 0x18, R27.reuse ;  /* 0x000000181a2d7819 */ /* 0x100fe4000000121b */
[--C-:B------:R-:W-:Y:S02]  /*3d70*/  SHF.R.U32.HI R44, RZ, 0x10, R27.reuse ;  /* 0x00000010ff2c7819 */ /* 0x100fe4000001161b */
[----:B------:R-:W-:Y:S02]  /*3d80*/  SHF.R.U32.HI R33, RZ, 0x18, R27 ;  /* 0x00000018ff217819 */ /* 0x000fe4000001161b */
[--C-:B------:R-:W-:Y:S02]  /*3d90*/  SHF.R.U32.HI R52, RZ, 0x10, R25.reuse ;  /* 0x00000010ff347819 */ /* 0x100fe40000011619 */
[--C-:B------:R-:W-:Y:S02]  /*3da0*/  SHF.R.U32.HI R35, RZ, 0x18, R25.reuse ;  /* 0x00000018ff237819 */ /* 0x100fe40000011619 */
[----:B0-----:R-:W-:-:S02]  /*3db0*/  SHF.R.U32.HI R29, RZ, 0x8, R25 ;  /* 0x00000008ff1d7819 */ /* 0x001fc40000011619 */
[----:B------:R-:W-:Y:S02]  /*3dc0*/  PRMT R31, R26, 0x3340, R31 ;  /* 0x000033401a1f7816 */ /* 0x000fe4000000001f */
[----:B------:R-:W-:Y:S02]  /*3dd0*/  PRMT R26, R46, 0x3340, R45 ;  /* 0x000033402e1a7816 */ /* 0x000fe4000000002d */
[----:B------:R-:W-:Y:S02]  /*3de0*/  PRMT R27, R44, 0x3340, R33 ;  /* 0x000033402c1b7816 */ /* 0x000fe40000000021 */
[----:B------:R-:W-:Y:S02]  /*3df0*/  PRMT R28, R52, 0x3340, R35 ;  /* 0x00003340341c7816 */ /* 0x000fe40000000023 */
[----:B------:R-:W-:Y:S02]  /*3e00*/  PRMT R25, R25, 0x3340, R29 ;  /* 0x0000334019197816 */ /* 0x000fe4000000001d */
[----:B------:R-:W-:-:S02]  /*3e10*/  PRMT R26, R31, 0x5410, R26 ;  /* 0x000054101f1a7816 */ /* 0x000fc4000000001a */
[----:B------:R-:W-:Y:S02]  /*3e20*/  PRMT R27, R34, 0x5410, R27 ;  /* 0x00005410221b7816 */ /* 0x000fe4000000001b */
[----:B------:R-:W-:Y:S01]  /*3e30*/  PRMT R25, R25, 0x5410, R28 ;  /* 0x0000541019197816 */ /* 0x000fe2000000001c */
[----:B------:R-:W-:Y:S06]  /*3e40*/  BRA `(.L_x_1208) ;  /* 0x0000000000587947 */ /* 0x000fec0003800000 */
.L_x_1207:
        /* <DEDUP_REMOVED lines=21> */
[----:B------:R-:W-:-:S07]  /*3fa0*/  PRMT R25, R25, 0x5410, R28 ;  /* 0x0000541019197816 */ /* 0x000fce000000001c */
.L_x_1208:
[----:B------:R-:W-:Y:S05]  /*3fb0*/  BSYNC.RECONVERGENT B0 ;  /* 0x0000000000007941 */ /* 0x000fea0003800200 */
.L_x_1206:
        /* <DEDUP_REMOVED lines=8> */
[----:B0-----:R0:W1:Y:S02]  /*4040*/  SHFL.DOWN PT, R31, R24, 0x1, R61 ;  /* 0x08200000181f7989 */ /* 0x00106400000e003d */
.L_x_1429:
[----:B------:R-:W-:-:S03]  /*4050*/  UMOV UR5, 0xffffffff ;  /* 0xffffffff00057882 */ /* 0x000fc60000000000 */
[----:B------:R-:W-:Y:S05]  /*4060*/  BRA.DIV UR5, `(.L_x_1210) ;  /* 0x0000009a059c7947 */ /* 0x000fea000b800000 */
.L_x_1432:
[----:B------:R-:W-:-:S03]  /*4070*/  UMOV UR5, 0xffffffff ;  /* 0xffffffff00057882 */ /* 0x000fc60000000000 */
[----:B------:R-:W-:Y:S05]  /*4080*/  BRA.DIV UR5, `(.L_x_1211) ;  /* 0x0000009a05b87947 */ /* 0x000fea000b800000 */
.L_x_1435:
[----:B------:R-:W-:-:S03]  /*4090*/  UMOV UR5, 0xffffffff ;  /* 0xffffffff00057882 */ /* 0x000fc60000000000 */
[----:B------:R-:W-:Y:S05]  /*40a0*/  BRA.DIV UR5, `(.L_x_1212) ;  /* 0x0000009a05d47947 */ /* 0x000fea000b800000 */
.L_x_1438:
[----:B------:R-:W-:-:S03]  /*40b0*/  UMOV UR5, 0xffffffff ;  /* 0xffffffff00057882 */ /* 0x000fc60000000000 */
[----:B------:R-:W-:Y:S05]  /*40c0*/  BRA.DIV UR5, `(.L_x_1213) ;  /* 0x0000009a05f07947 */ /* 0x000fea000b800000 */
[----:B-----5:R2:W3:Y:S04]  /*40d0*/  SHFL.DOWN PT, R28, R20, 0x1, R61 ;  /* 0x08200000141c7989 */ /* 0x0204e800000e003d */
[----:B------:R2:W4:Y:S04]  /*40e0*/  SHFL.DOWN PT, R29, R21, 0x1, R61 ;  /* 0x08200000151d7989 */ /* 0x00052800000e003d */
[----:B------:R2:W0:Y:S04]  /*40f0*/  SHFL.DOWN PT, R34, R22, 0x1, R61 ;  /* 0x0820000016227989 */ /* 0x00042800000e003d */
[----:B------:R2:W0:Y:S02]  /*4100*/  SHFL.DOWN PT, R64, R23, 0x1, R61 ;  /* 0x0820000017407989 */ /* 0x00042400000e003d */
.L_x_1444:
[----:B------:R-:W-:Y:S01]  /*4110*/  ISETP.GE.AND P0, PT, R6, R61, PT ;  /* 0x0000003d0600720c */ /* 0x000fe20003f06270 */
[----:B------:R-:W-:-:S12]  /*4120*/  BSSY.RECONVERGENT B0, `(.L_x_1214) ;  /* 0x0000008000007945 */ /* 0x000fd80003800200 */
[----:B------:R-:W-:Y:S05]  /*4130*/  @P0 BRA `(.L_x_1215) ;  /* 0x0000000000180947 */ /* 0x000fea0003800000 */
[C---:B------:R-:W-:Y:S01]  /*4140*/  ISETP.NE.AND P0, PT, R24.reuse, RZ, PT ;  /* 0x000000ff1800720c */ /* 0x040fe20003f05270 */
[----:B01----:R-:W-:-:S12]  /*4150*/  IMAD.IADD R24, R24, 0x1, R31 ;  /* 0x0000000118187824 */ /* 0x003fd800078e021f */
[----:B--234-:R-:W-:Y:S01]  /*4160*/  @!P0 DADD R20, R20, R28 ;  /* 0x0000000014148229 */ /* 0x01cfe2000000001c */
[----:B------:R-:W-:Y:S02]  /*4170*/  @!P0 IMAD.MOV.U32 R28, RZ, RZ, R34 ;  /* 0x000000ffff1c8224 */ /* 0x000fe400078e0022 */
[----:B------:R-:W-:-:S06]  /*4180*/  @!P0 IMAD.MOV.U32 R29, RZ, RZ, R64 ;  /* 0x000000ffff1d8224 */ /* 0x000fcc00078e0040 */
[----:B------:R-:W-:-:S11]  /*4190*/  @!P0 DADD R22, R22, R28 ;  /* 0x0000000016168229 */ /* 0x000fd6000000001c */
.L_x_1215:
[----:B------:R-:W-:Y:S05]  /*41a0*/  BSYNC.RECONVERGENT B0 ;  /* 0x0000000000007941 */ /* 0x000fea0003800200 */
.L_x_1214:
[----:B------:R-:W-:-:S03]  /*41b0*/  UMOV UR5, 0xffffffff ;  /* 0xffffffff00057882 */ /* 0x000fc60000000000 */
[----:B------:R-:W-:Y:S05]  /*41c0*/  BRA.DIV UR5, `(.L_x_1216) ;  /* 0x0000009e05187947 */ /* 0x000fea000b800000 */
[----:B----4-:R4:W0:Y:S02]  /*41d0*/  SHFL.DOWN PT, R29, R24, 0x2, R61 ;  /* 0x08400000181d7989 */ /* 0x01082400000e003d */
.L_x_1447:
[----:B------:R-:W-:-:S03]  /*41e0*/  UMOV UR5, 0xffffffff ;  /* 0xffffffff00057882 */ /* 0x000fc60000000000 */
[----:B------:R-:W-:Y:S05]  /*41f0*/  BRA.DIV UR5, `(.L_x_1217) ;  /* 0x0000009e05347947 */ /* 0x000fea000b800000 */
.L_x_1450:
[----:B------:R-:W-:-:S03]  /*4200*/  UMOV UR5, 0xffffffff ;  /* 0xffffffff00057882 */ /* 0x000fc60000000000 */
[----:B------:R-:W-:Y:S05]  /*4210*/  BRA.DIV UR5, `(.L_x_1218) ;  /* 0x0000009e05507947 */ /* 0x000fea000b800000 */
.L_x_1453:
[----:B------:R-:W-:-:S03]  /*4220*/  UMOV UR5, 0xffffffff ;  /* 0xffffffff00057882 */ /* 0x000fc60000000000 */
[----:B------:R-:W-:Y:S05]  /*4230*/  BRA.DIV UR5, `(.L_x_1219) ;  /* 0x0000009e056c7947 */ /* 0x000fea000b800000 */
.L_x_1456:
[----:B------:R-:W-:-:S03]  /*4240*/  UMOV UR5, 0xffffffff ;  /* 0xffffffff00057882 */ /* 0x000fc60000000000 */
[----:B------:R-:W-:Y:S05]  /*4250*/  BRA.DIV UR5, `(.L_x_1220) ;  /* 0x0000009e05887947 */ /* 0x000fea000b800000 */
[----:B---3--:R3:W2:Y:S04]  /*4260*/  SHFL.DOWN PT, R28, R20, 0x2, R61 ;  /* 0x08400000141c7989 */ /* 0x0086a800000e003d */
[----:B-1----:R3:W1:Y:S04]  /*4270*/  SHFL.DOWN PT, R31, R21, 0x2, R61 ;  /* 0x08400000151f7989 */ /* 0x00266800000e003d */
[----:B------:R3:W1:Y:S04]  /*4280*/  SHFL.DOWN PT, R35, R22, 0x2, R61 ;  /* 0x0840000016237989 */ /* 0x00066800000e003d */
[----:B0-----:R3:W0:Y:S02]  /*4290*/  SHFL.DOWN PT, R64, R23, 0x2, R61 ;  /* 0x0840000017407989 */ /* 0x00162400000e003d */
.L_x_1462:
[----:B------:R-:W-:Y:S01]  /*42a0*/  VIADD R34, R6, 0x2 ;  /* 0x0000000206227836 */ /* 0x000fe20000000000 */
[----:B------:R-:W-:Y:S04]  /*42b0*/  BSSY.RECONVERGENT B0, `(.L_x_1221) ;  /* 0x000000a000007945 */ /* 0x000fe80003800200 */
[----:B------:R-:W-:-:S13]  /*42c0*/  ISETP.GT.AND P0, PT, R34, R61, PT ;  /* 0x0000003d2200720c */ /* 0x000fda0003f04270 */
[----:B------:R-:W-:Y:S05]  /*42d0*/  @P0 BRA `(.L_x_1222) ;  /* 0x00000000001c0947 */ /* 0x000fea0003800000 */
[C---:B------:R-:W-:Y:S02]  /*42e0*/  ISETP.NE.AND P0, PT, R24.reuse, RZ, PT ;  /* 0x000000ff1800720c */ /* 0x040fe40003f05270 */
[----:B----4-:R-:W-:-:S11]  /*42f0*/  IADD3 R24, PT, PT, R24, R29, RZ ;  /* 0x0000001d18187210 */ /* 0x010fd60007ffe0ff */
[----:B-1----:R-:W-:-:S06]  /*4300*/  @!P0 IMAD.MOV.U32 R29, RZ, RZ, R31 ;  /* 0x000000ffff1d8224 */ /* 0x002fcc00078e001f */
[----:B--23--:R-:W-:Y:S01]  /*4310*/  @!P0 DADD R20, R20, R28 ;  /* 0x0000000014148229 */ /* 0x00cfe2000000001c */
[----:B------:R-:W-:Y:S02]  /*4320*/  @!P0 IMAD.MOV.U32 R28, RZ, RZ, R35 ;  /* 0x000000ffff1c8224 */ /* 0x000fe400078e0023 */
[----:B0-----:R-:W-:-:S06]  /*4330*/  @!P0 IMAD.MOV.U32 R29, RZ, RZ, R64 ;  /* 0x000000ffff1d8224 */ /* 0x001fcc00078e0040 */
[----:B------:R-:W-:-:S11]  /*4340*/  @!P0 DADD R22, R22, R28 ;  /* 0x0000000016168229 */ /* 0x000fd6000000001c */
.L_x_1222:
[----:B------:R-:W-:Y:S05]  /*4350*/  BSYNC.RECONVERGENT B0 ;  /* 0x0000000000007941 */ /* 0x000fea0003800200 */
.L_x_1221:
[----:B------:R-:W-:-:S03]  /*4360*/  UMOV UR5, 0xffffffff ;  /* 0xffffffff00057882 */ /* 0x000fc60000000000 */
[----:B------:R-:W-:Y:S05]  /*4370*/  BRA.DIV UR5, `(.L_x_1223) ;  /* 0x0000009e05a87947 */ /* 0x000fea000b800000 */
[----:B------:R0:W0:Y:S02]  /*4380*/  SHFL.DOWN PT, R29, R24, 0x4, R61 ;  /* 0x08800000181d7989 */ /* 0x00002400000e003d */
.L_x_1465:
[----:B------:R-:W-:-:S03]  /*4390*/  UMOV UR5, 0xffffffff ;  /* 0xffffffff00057882 */ /* 0x000fc60000000000 */
[----:B------:R-:W-:Y:S05]  /*43a0*/  BRA.DIV UR5, `(.L_x_1224) ;  /* 0x0000009e05c47947 */ /* 0x000fea000b800000 */
.L_x_1468:
[----:B------:R-:W-:-:S03]  /*43b0*/  UMOV UR5, 0xffffffff ;  /* 0xffffffff00057882 */ /* 0x000fc60000000000 */
[----:B------:R-:W-:Y:S05]  /*43c0*/  BRA.DIV UR5, `(.L_x_1225) ;  /* 0x0000009e05e07947 */ /* 0x000fea000b800000 */
.L_x_1471:
[----:B------:R-:W-:-:S03]  /*43d0*/  UMOV UR5, 0xffffffff ;  /* 0xffffffff00057882 */ /* 0x000fc60000000000 */
[----:B------:R-:W-:Y:S05]  /*43e0*/  BRA.DIV UR5, `(.L_x_1226) ;  /* 0x0000009e05fc7947 */ /* 0x000fea000b800000 */
.L_x_1474:
[----:B------:R-:W-:-:S03]  /*43f0*/  UMOV UR5, 0xffffffff ;  /* 0xffffffff00057882 */ /* 0x000fc60000000000 */
[----:B------:R-:W-:Y:S05]  /*4400*/  BRA.DIV UR5, `(.L_x_1227) ;  /* 0x000000a205187947 */ /* 0x000fea000b800000 */
[----:B--2---:R2:W2:Y:S04]  /*4410*/  SHFL.DOWN PT, R28, R20, 0x4, R61 ;  /* 0x08800000141c7989 */ /* 0x0044a800000e003d */
[----:B-1----:R1:W1:Y:S04]  /*4420*/  SHFL.DOWN PT, R31, R21, 0x4, R61 ;  /* 0x08800000151f7989 */ /* 0x00226800000e003d */
[----:B------:R1:W1:Y:S04]  /*4430*/  SHFL.DOWN PT, R44, R22, 0x4, R61 ;  /* 0x08800000162c7989 */ /* 0x00026800000e003d */
[----:B0-----:R0:W0:Y:S02]  /*4440*/  SHFL.DOWN PT, R64, R23, 0x4, R61 ;  /* 0x0880000017407989 */ /* 0x00102400000e003d */
.L_x_1480:
[----:B------:R-:W-:Y:S01]  /*4450*/  VIADD R35, R6, 0x4 ;  /* 0x0000000406237836 */ /* 0x000fe20000000000 */
[----:B------:R-:W-:Y:S04]  /*4460*/  BSSY.RECONVERGENT B0, `(.L_x_1228) ;  /* 0x000000a000007945 */ /* 0x000fe80003800200 */
[----:B------:R-:W-:-:S13]  /*4470*/  ISETP.GT.AND P0, PT, R35, R61, PT ;  /* 0x0000003d2300720c */ /* 0x000fda0003f04270 */
[----:B------:R-:W-:Y:S05]  /*4480*/  @P0 BRA `(.L_x_1229) ;  /* 0x00000000001c0947 */ /* 0x000fea0003800000 */
[C---:B------:R-:W-:Y:S01]  /*4490*/  ISETP.NE.AND P0, PT, R24.reuse, RZ, PT ;  /* 0x000000ff1800720c */ /* 0x040fe20003f05270 */
[----:B----4-:R-:W-:-:S12]  /*44a0*/  IMAD.IADD R24, R24, 0x1, R29 ;  /* 0x0000000118187824 */ /* 0x010fd800078e021d */
[----:B-1----:R-:W-:-:S06]  /*44b0*/  @!P0 IMAD.MOV.U32 R29, RZ, RZ, R31 ;  /* 0x000000ffff1d8224 */ /* 0x002fcc00078e001f */
[----:B--23--:R-:W-:Y:S01]  /*44c0*/  @!P0 DADD R20, R20, R28 ;  /* 0x0000000014148229 */ /* 0x00cfe2000000001c */
[----:B------:R-:W-:Y:S02]  /*44d0*/  @!P0 IMAD.MOV.U32 R28, RZ, RZ, R44 ;  /* 0x000000ffff1c8224 */ /* 0x000fe400078e002c */
[----:B0-----:R-:W-:-:S06]  /*44e0*/  @!P0 IMAD.MOV.U32 R29, RZ, RZ, R64 ;  /* 0x000000ffff1d8224 */ /* 0x001fcc00078e0040 */
[----:B------:R-:W-:-:S11]  /*44f0*/  @!P0 DADD R22, R22, R28 ;  /* 0x0000000016168229 */ /* 0x000fd6000000001c */
.L_x_1229:
[----:B------:R-:W-:Y:S05]  /*4500*/  BSYNC.RECONVERGENT B0 ;  /* 0x0000000000007941 */ /* 0x000fea0003800200 */
.L_x_1228:
[----:B------:R-:W-:-:S03]  /*4510*/  UMOV UR5, 0xffffffff ;  /* 0xffffffff00057882 */ /* 0x000fc60000000000 */
[----:B------:R-:W-:Y:S05]  /*4520*/  BRA.DIV UR5, `(.L_x_1230) ;  /* 0x000000a205387947 */ /* 0x000fea000b800000 */
[----:B------:R0:W0:Y:S02]  /*4530*/  SHFL.DOWN PT, R29, R24, 0x8, R61 ;  /* 0x09000000181d7989 */ /* 0x00002400000e003d */
.L_x_1483:
[----:B------:R-:W-:-:S03]  /*4540*/  UMOV UR5, 0xffffffff ;  /* 0xffffffff00057882 */ /* 0x000fc60000000000 */
[----:B------:R-:W-:Y:S05]  /*4550*/  BRA.DIV UR5, `(.L_x_1231) ;  /* 0x000000a205547947 */ /* 0x000fea000b800000 */
.L_x_1486:
[----:B------:R-:W-:-:S03]  /*4560*/  UMOV UR5, 0xffffffff ;  /* 0xffffffff00057882 */ /* 0x000fc60000000000 */
[----:B------:R-:W-:Y:S05]  /*4570*/  BRA.DIV UR5, `(.L_x_1232) ;  /* 0x000000a205707947 */ /* 0x000fea000b800000 */
.L_x_1489:
[----:B------:R-:W-:-:S03]  /*4580*/  UMOV UR5, 0xffffffff ;  /* 0xffffffff00057882 */ /* 0x000fc60000000000 */
[----:B------:R-:W-:Y:S05]  /*4590*/  BRA.DIV UR5, `(.L_x_1233) ;  /* 0x000000a2058c7947 */ /* 0x000fea000b800000 */
.L_x_1492:
[----:B------:R-:W-:-:S03]  /*45a0*/  UMOV UR5, 0xffffffff ;  /* 0xffffffff00057882 */ /* 0x000fc60000000000 */
[----:B------:R-:W-:Y:S05]  /*45b0*/  BRA.DIV UR5, `(.L_x_1234) ;  /* 0x000000a205a87947 */ /* 0x000fea000b800000 */
[----:B--2---:R2:W2:Y:S04]  /*45c0*/  SHFL.DOWN PT, R28, R20, 0x8, R61 ;  /* 0x09000000141c7989 */ /* 0x0044a800000e003d */
[----:B-1----:R1:W1:Y:S04]  /*45d0*/  SHFL.DOWN PT, R31, R21, 0x8, R61 ;  /* 0x09000000151f7989 */ /* 0x00226800000e003d */
[----:B------:R1:W1:Y:S04]  /*45e0*/  SHFL.DOWN PT, R44, R22, 0x8, R61 ;  /* 0x09000000162c7989 */ /* 0x00026800000e003d */
[----:B0-----:R0:W0:Y:S02]  /*45f0*/  SHFL.DOWN PT, R64, R23, 0x8, R61 ;  /* 0x0900000017407989 */ /* 0x00102400000e003d */
.L_x_1498:
        /* <DEDUP_REMOVED lines=11> */
.L_x_1236:
[----:B------:R-:W-:Y:S05]  /*46b0*/  BSYNC.RECONVERGENT B0 ;  /* 0x0000000000007941 */ /* 0x000fea0003800200 */
.L_x_1235:
[----:B------:R-:W-:-:S03]  /*46c0*/  UMOV UR5, 0xffffffff ;  /* 0xffffffff00057882 */ /* 0x000fc60000000000 */
[----:B------:R-:W-:Y:S05]  /*46d0*/  BRA.DIV UR5, `(.L_x_1237) ;  /* 0x000000a205c87947 */ /* 0x000fea000b800000 */
[----:B------:R0:W0:Y:S02]  /*46e0*/  SHFL.DOWN PT, R29, R24, 0x10, R61 ;  /* 0x0a000000181d7989 */ /* 0x00002400000e003d */
.L_x_1501:
[----:B------:R-:W-:-:S03]  /*46f0*/  UMOV UR5, 0xffffffff ;  /* 0xffffffff00057882 */ /* 0x000fc60000000000 */
[----:B------:R-:W-:Y:S05]  /*4700*/  BRA.DIV UR5, `(.L_x_1238) ;  /* 0x000000a205e47947 */ /* 0x000fea000b800000 */
.L_x_1504:
[----:B------:R-:W-:-:S03]  /*4710*/  UMOV UR5, 0xffffffff ;  /* 0xffffffff00057882 */ /* 0x000fc60000000000 */
[----:B------:R-:W-:Y:S05]  /*4720*/  BRA.DIV UR5, `(.L_x_1239) ;  /* 0x000000a605007947 */ /* 0x000fea000b800000 */
.L_x_1507:
[----:B------:R-:W-:-:S03]  /*4730*/  UMOV UR5, 0xffffffff ;  /* 0xffffffff00057882 */ /* 0x000fc60000000000 */
[----:B------:R-:W-:Y:S05]  /*4740*/  BRA.DIV UR5, `(.L_x_1240) ;  /* 0x000000a6051c7947 */ /* 0x000fea000b800000 */
.L_x_1510:
[----:B------:R-:W-:-:S03]  /*4750*/  UMOV UR5, 0xffffffff ;  /* 0xffffffff00057882 */ /* 0x000fc60000000000 */
[----:B------:R-:W-:Y:S05]  /*4760*/  BRA.DIV UR5, `(.L_x_1241) ;  /* 0x000000a605387947 */ /* 0x000fea000b800000 */
[----:B--2---:R2:W2:Y:S04]  /*4770*/  SHFL.DOWN PT, R28, R20, 0x10, R61 ;  /* 0x0a000000141c7989 */ /* 0x0044a800000e003d */
[----:B-1----:R1:W1:Y:S04]  /*4780*/  SHFL.DOWN PT, R31, R21, 0x10, R61 ;  /* 0x0a000000151f7989 */ /* 0x00226800000e003d */
[----:B------:R1:W1:Y:S04]  /*4790*/  SHFL.DOWN PT, R44, R22, 0x10, R61 ;  /* 0x0a000000162c7989 */ /* 0x00026800000e003d */
[----:B0-----:R0:W0:Y:S02]  /*47a0*/  SHFL.DOWN PT, R64, R23, 0x10, R61 ;  /* 0x0a00000017407989 */ /* 0x00102400000e003d */
.L_x_1516:
[----:B------:R-:W-:Y:S01]  /*47b0*/  VIADD R53, R6, 0x10 ;  /* 0x0000001006357836 */ /* 0x000fe20000000000 */
[----:B------:R-:W-:Y:S01]  /*47c0*/  BSSY.RECONVERGENT B0, `(.L_x_1242) ;  /* 0x000000b000007945 */ /* 0x000fe20003800200 */
[----:B------:R-:W-:-:S03]  /*47d0*/  ISETP.NE.AND P0, PT, R30, 0x65, PT ;  /* 0x000000651e00780c */ /* 0x000fc60003f05270 */
        /* <DEDUP_REMOVED lines=9> */
.L_x_1243:
[----:B------:R-:W-:Y:S05]  /*4870*/  BSYNC.RECONVERGENT B0 ;  /* 0x0000000000007941 */ /* 0x000fea0003800200 */
.L_x_1242:
[----:B------:R-:W-:-:S03]  /*4880*/  UMOV UR5, 0xffffffff ;  /* 0xffffffff00057882 */ /* 0x000fc60000000000 */
[----:B------:R-:W-:Y:S05]  /*4890*/  BRA.DIV UR5, `(.L_x_1244) ;  /* 0x000000a605547947 */ /* 0x000fea000b800000 */
[----:B------:R-:W-:-:S13]  /*48a0*/  VOTE.ALL P0, P0 ;  /* 0x0000000000ff7806 */ /* 0x000fda0000000000 */
.L_x_1519:
[----:B------:R-:W-:Y:S05]  /*48b0*/  @!P0 BRA `(.L_x_1245) ;  /* 0x0000000c00888947 */ /* 0x000fea0003800000 */
.L_x_1287:
[----:B-1----:R-:W1:Y:S01]  /*48c0*/  LDC.64 R44, c[0x0][0x3a8] ;  /* 0x0000ea00ff2c7b82 */ /* 0x002e620000000a00 */
[----:B------:R-:W-:Y:S05]  /*48d0*/  YIELD ;  /* 0x0000000000007946 */ /* 0x000fea0003800000 */
[----:B-12---:R-:W-:-:S07]  /*48e0*/  IMAD.WIDE R44, R7, 0x4, R44 ;  /* 0x00000004072c7825 */ /* 0x006fce00078e022c */
.L_x_1247:
        /* <DEDUP_REMOVED lines=10> */
.L_x_1522:
        /* <DEDUP_REMOVED lines=8> */
[----:B------:R-:W3:Y:S04]  /*4a10*/  LD.E.128.STRONG.GPU R44, desc[UR10][R56.64] ;  /* 0x0000000a382c7980 */ /* 0x000ee8000c10fd00 */
[----:B--2---:R1:W5:Y:S01]  /*4a20*/  LD.E.128.STRONG.GPU R28, desc[UR10][R56.64+0x10] ;  /* 0x0000100a381c7980 */ /* 0x004362000c10fd00 */
[C-C-:B---3--:R-:W-:Y:S02]  /*4a30*/  SHF.R.U64 R59, R46.reuse, 0x8, R47.reuse ;  /* 0x000000082e3b7819 */ /* 0x148fe4000000122f */
[C-C-:B------:R-:W-:Y:S02]  /*4a40*/  SHF.R.U64 R63, R46.reuse, 0x10, R47.reuse ;  /* 0x000000102e3f7819 */ /* 0x140fe4000000122f */
[--C-:B------:R-:W-:Y:S02]  /*4a50*/  SHF.R.U64 R62, R46, 0x18, R47.reuse ;  /* 0x000000182e3e7819 */ /* 0x100fe4000000122f */
[----:B0---4-:R-:W-:-:S02]  /*4a60*/  SHF.R.U32.HI R61, RZ, 0x8, R47 ;  /* 0x00000008ff3d7819 */ /* 0x011fc4000001162f */
[----:B------:R-:W-:Y:S02]  /*4a70*/  PRMT R59, R46, 0x3340, R59 ;  /* 0x000033402e3b7816 */ /* 0x000fe4000000003b */
[--C-:B------:R-:W-:Y:S02]  /*4a80*/  SHF.R.U32.HI R60, RZ, 0x10, R47.reuse ;  /* 0x00000010ff3c7819 */ /* 0x100fe4000001162f */
[----:B------:R-:W-:Y:S02]  /*4a90*/  SHF.R.U32.HI R55, RZ, 0x18, R47 ;  /* 0x00000018ff377819 */ /* 0x000fe4000001162f */
[----:B------:R-:W-:Y:S02]  /*4aa0*/  PRMT R58, R47, 0x3340, R61 ;  /* 0x000033402f3a7816 */ /* 0x000fe4000000003d */
[----:B------:R-:W-:Y:S02]  /*4ab0*/  PRMT R46, R63, 0x3340, R62 ;  /* 0x000033403f2e7816 */ /* 0x000fe4000000003e */
[----:B------:R-:W-:-:S02]  /*4ac0*/  SHF.R.U32.HI R62, RZ, 0x10, R45 ;  /* 0x00000010ff3e7819 */ /* 0x000fc4000001162d */
[--C-:B------:R-:W-:Y:S02]  /*4ad0*/  SHF.R.U32.HI R47, RZ, 0x18, R45.reuse ;  /* 0x00000018ff2f7819 */ /* 0x100fe4000001162d */
[----:B------:R-:W-:Y:S02]  /*4ae0*/  SHF.R.U32.HI R61, RZ, 0x8, R45 ;  /* 0x00000008ff3d7819 */ /* 0x000fe4000001162d */
[----:B-1----:R-:W-:Y:S01]  /*4af0*/  PRMT R57, R60, 0x3340, R55 ;  /* 0x000033403c397816 */ /* 0x002fe20000000037 */
[----:B------:R-:W-:Y:S01]  /*4b00*/  IMAD.MOV.U32 R55, RZ, RZ, R44 ;  /* 0x000000ffff377224 */ /* 0x000fe200078e002c */
[----:B------:R-:W-:Y:S02]  /*4b10*/  PRMT R60, R62, 0x3340, R47 ;  /* 0x000033403e3c7816 */ /* 0x000fe4000000002f */
[----:B------:R-:W-:Y:S02]  /*4b20*/  PRMT R45, R45, 0x3340, R61 ;  /* 0x000033402d2d7816 */ /* 0x000fe4000000003d */
[----:B------:R-:W-:-:S02]  /*4b30*/  PRMT R56, R59, 0x5410, R46 ;  /* 0x000054103b387816 */ /* 0x000fc4000000002e */
[----:B------:R-:W-:Y:S02]  /*4b40*/  PRMT R57, R58, 0x5410, R57 ;  /* 0x000054103a397816 */ /* 0x000fe40000000039 */
[----:B------:R-:W-:Y:S01]  /*4b50*/  PRMT R60, R45, 0x5410, R60 ;  /* 0x000054102d3c7816 */ /* 0x000fe2000000003c */
[----:B------:R-:W-:Y:S06]  /*4b60*/  BRA `(.L_x_1250) ;  /* 0x00000000005c7947 */ /* 0x000fec0003800000 */
.L_x_1249:
        /* <DEDUP_REMOVED lines=22> */
[----:B------:R-:W-:-:S07]  /*4cd0*/  PRMT R60, R45, 0x5410, R60 ;  /* 0x000054102d3c7816 */ /* 0x000fce000000003c */
.L_x_1250:
[----:B------:R-:W-:Y:S05]  /*4ce0*/  BSYNC.RECONVERGENT B0 ;  /* 0x0000000000007941 */ /* 0x000fea0003800200 */
.L_x_1248:
[----:B------:R-:W-:-:S03]  /*4cf0*/  UMOV UR5, 0xffffffff ;  /* 0xffffffff00057882 */ /* 0x000fc60000000000 */
[----:B------:R-:W-:Y:S05]  /*4d00*/  BRA.DIV UR5, `(.L_x_1251) ;  /* 0x000000a205807947 */ /* 0x000fea000b800000 */
[----:B------:R-:W-:-:S04]  /*4d10*/  VOTE.ANY R58, PT, !P0 ;  /* 0x00000000003a7806 */ /* 0x000fc800040e0100 */
[----:B------:R-:W-:-:S04]  /*4d20*/  LOP3.LUT R58, R58, 0x80000000, R33, 0xec, !PT ;  /* 0x800000003a3a7812 */ /* 0x000fc800078eec21 */
[----:B------:R-:W-:-:S04]  /*4d30*/  IADD3 R45, PT, PT, R58, -0x1, RZ ;  /* 0xffffffff3a2d7810 */ /* 0x000fc80007ffe0ff */
[----:B------:R-:W-:-:S04]  /*4d40*/  LOP3.LUT R45, R58, R45, RZ, 0xc, !PT ;  /* 0x0000002d3a2d7212 */ /* 0x000fc800078e0cff */
[----:B0-234-:R-:W0:Y:S02]  /*4d50*/  POPC R61, R45 ;  /* 0x0000002d003d7309 */ /* 0x01de240000000000 */
[----:B0-----:R0:W1:Y:S02]  /*4d60*/  SHFL.DOWN PT, R62, R55, 0x1, R61 ;  /* 0x08200000373e7989 */ /* 0x00106400000e003d */
.L_x_1526:
[----:B------:R-:W-:-:S03]  /*4d70*/  UMOV UR5, 0xffffffff ;  /* 0xffffffff00057882 */ /* 0x000fc60000000000 */
[----:B------:R-:W-:Y:S05]  /*4d80*/  BRA.DIV UR5, `(.L_x_1252) ;  /* 0x000000a205ac7947 */ /* 0x000fea000b800000 */
.L_x_1529:
[----:B------:R-:W-:-:S03]  /*4d90*/  UMOV UR5, 0xffffffff ;  /* 0xffffffff00057882 */ /* 0x000fc60000000000 */
[----:B------:R-:W-:Y:S05]  /*4da0*/  BRA.DIV UR5, `(.L_x_1253) ;  /* 0x000000a205c87947 */ /* 0x000fea000b800000 */
.L_x_1532:
[----:B------:R-:W-:-:S03]  /*4db0*/  UMOV UR5, 0xffffffff ;  /* 0xffffffff00057882 */ /* 0x000fc60000000000 */
[----:B------:R-:W-:Y:S05]  /*4dc0*/  BRA.DIV UR5, `(.L_x_1254) ;  /* 0x000000a205e47947 */ /* 0x000fea000b800000 */
.L_x_1535:
[----:B------:R-:W-:-:S03]  /*4dd0*/  UMOV UR5, 0xffffffff ;  /* 0xffffffff00057882 */ /* 0x000fc60000000000 */
[----:B------:R-:W-:Y:S05]  /*4de0*/  BRA.DIV UR5, `(.L_x_1255) ;  /* 0x000000a605007947 */ /* 0x000fea000b800000 */
[----:B-----5:R2:W3:Y:S04]  /*4df0*/  SHFL.DOWN PT, R66, R28, 0x1, R61 ;  /* 0x082000001c427989 */ /* 0x0204e800000e003d */
[----:B------:R2:W4:Y:S04]  /*4e00*/  SHFL.DOWN PT, R67, R29, 0x1, R61 ;  /* 0x082000001d437989 */ /* 0x00052800000e003d */
[----:B------:R2:W0:Y:S04]  /*4e10*/  SHFL.DOWN PT, R68, R30, 0x1, R61 ;  /* 0x082000001e447989 */ /* 0x00042800000e003d */
[----:B------:R2:W0:Y:S02]  /*4e20*/  SHFL.DOWN PT, R64, R31, 0x1, R61 ;  /* 0x082000001f407989 */ /* 0x00042400000e003d */
.L_x_1541:
[----:B------:R-:W-:Y:S01]  /*4e30*/  ISETP.GE.AND P0, PT, R6, R61, PT ;  /* 0x0000003d0600720c */ /* 0x000fe20003f06270 */
[----:B------:R-:W-:Y:S01]  /*4e40*/  BSSY.RECONVERGENT B0, `(.L_x_1256) ;  /* 0x000000f000007945 */ /* 0x000fe20003800200 */
[----:B------:R-:W-:Y:S02]  /*4e50*/  IMAD.MOV.U32 R65, RZ, RZ, R55 ;  /* 0x000000ffff417224 */ /* 0x000fe400078e0037 */
[----:B------:R-:W-:Y:S02]  /*4e60*/  IMAD.MOV.U32 R44, RZ, RZ, R28 ;  /* 0x000000ffff2c7224 */ /* 0x000fe400078e001c */
[----:B------:R-:W-:Y:S02]  /*4e70*/  IMAD.MOV.U32 R45, RZ, RZ, R29 ;  /* 0x000000ffff2d7224 */ /* 0x000fe400078e001d */
[----:B------:R-:W-:Y:S02]  /*4e80*/  IMAD.MOV.U32 R46, RZ, RZ, R30 ;  /* 0x000000ffff2e7224 */ /* 0x000fe400078e001e */
[----:B------:R-:W-:-:S03]  /*4e90*/  IMAD.MOV.U32 R47, RZ, RZ, R31 ;  /* 0x000000ffff2f7224 */ /* 0x000fc600078e001f */
[----:B------:R-:W-:Y:S05]  /*4ea0*/  @P0 BRA `(.L_x_1257) ;  /* 0x0000000000200947 */ /* 0x000fea0003800000 */
[C---:B------:R-:W-:Y:S01]  /*4eb0*/  ISETP.NE.AND P0, PT, R55.reuse, RZ, PT ;  /* 0x000000ff3700720c */ /* 0x040fe20003f05270 */
[----:B-1----:R-:W-:-:S12]  /*4ec0*/  IMAD.IADD R65, R55, 0x1, R62 ;  /* 0x0000000137417824 */ /* 0x002fd800078e023e */
[----:B---3--:R-:W-:Y:S02]  /*4ed0*/  @!P0 IMAD.MOV.U32 R58, RZ, RZ, R66 ;  /* 0x000000ffff3a8224 */ /* 0x008fe400078e0042 */
[----:B----4-:R-:W-:-:S06]  /*4ee0*/  @!P0 IMAD.MOV.U32 R59, RZ, RZ, R67 ;  /* 0x000000ffff3b8224 */ /* 0x010fcc00078e0043 */
[----:B------:R-:W-:Y:S01]  /*4ef0*/  @!P0 DADD R44, R28, R58 ;  /* 0x000000001c2c8229 */ /* 0x000fe2000000003a */
[----:B0-----:R-:W-:Y:S02]  /*4f00*/  @!P0 IMAD.MOV.U32 R58, RZ, RZ, R68 ;  /* 0x000000ffff3a8224 */ /* 0x001fe400078e0044 */
[----:B------:R-:W-:-:S06]  /*4f10*/  @!P0 IMAD.MOV.U32 R59, RZ, RZ, R64 ;  /* 0x000000ffff3b8224 */ /* 0x000fcc00078e0040 */
[----:B------:R-:W-:-:S11]  /*4f20*/  @!P0 DADD R46, R30, R58 ;  /* 0x000000001e2e8229 */ /* 0x000fd6000000003a */
.L_x_1257:
[----:B------:R-:W-:Y:S05]  /*4f30*/  BSYNC.RECONVERGENT B0 ;  /* 0x0000000000007941 */ /* 0x000fea0003800200 */
.L_x_1256:
[----:B------:R-:W-:-:S03]  /*4f40*/  UMOV UR5, 0xffffffff ;  /* 0xffffffff00057882 */ /* 0x000fc60000000000 */
[----:B------:R-:W-:Y:S05]  /*4f50*/  BRA.DIV UR5, `(.L_x_1258) ;  /* 0x000000a6050c7947 */ /* 0x000fea000b800000 */
[----:B-1----:R1:W0:Y:S02]  /*4f60*/  SHFL.DOWN PT, R62, R65, 0x2, R61 ;  /* 0x08400000413e7989 */ /* 0x00222400000e003d */
.L_x_1544:
[----:B------:R-:W-:-:S03]  /*4f70*/  UMOV UR5, 0xffffffff ;  /* 0xffffffff00057882 */ /* 0x000fc60000000000 */
[----:B------:R-:W-:Y:S05]  /*4f80*/  BRA.DIV UR5, `(.L_x_1259) ;  /* 0x000000a605287947 */ /* 0x000fea000b800000 */
.L_x_1547:
[----:B------:R-:W-:-:S03]  /*4f90*/  UMOV UR5, 0xffffffff ;  /* 0xffffffff00057882 */ /* 0x000fc60000000000 */
[----:B------:R-:W-:Y:S05]  /*4fa0*/  BRA.DIV UR5, `(.L_x_1260) ;  /* 0x000000a605447947 */ /* 0x000fea000b800000 */
.L_x_1550:
[----:B------:R-:W-:-:S03]  /*4fb0*/  UMOV UR5, 0xffffffff ;  /* 0xffffffff00057882 */ /* 0x000fc60000000000 */
[----:B------:R-:W-:Y:S05]  /*4fc0*/  BRA.DIV UR5, `(.L_x_1261) ;  /* 0x000000a605607947 */ /* 0x000fea000b800000 */
.L_x_1553:
[----:B------:R-:W-:-:S03]  /*4fd0*/  UMOV UR5, 0xffffffff ;  /* 0xffffffff00057882 */ /* 0x000fc60000000000 */
[----:B------:R-:W-:Y:S05]  /*4fe0*/  BRA.DIV UR5, `(.L_x_1262) ;  /* 0x000000a6057c7947 */ /* 0x000fea000b800000 */
[----:B---3--:R3:W1:Y:S04]  /*4ff0*/  SHFL.DOWN PT, R66, R44, 0x2, R61 ;  /* 0x084000002c427989 */ /* 0x00866800000e003d */
[----:B----4-:R3:W4:Y:S04]  /*5000*/  SHFL.DOWN PT, R67, R45, 0x2, R61 ;  /* 0x084000002d437989 */ /* 0x01072800000e003d */
[----:B0-----:R3:W0:Y:S04]  /*5010*/  SHFL.DOWN PT, R68, R46, 0x2, R61 ;  /* 0x084000002e447989 */ /* 0x00162800000e003d */
[----:B------:R3:W0:Y:S02]  /*5020*/  SHFL.DOWN PT, R64, R47, 0x2, R61 ;  /* 0x084000002f407989 */ /* 0x00062400000e003d */
.L_x_1559:
[----:B------:R-:W-:Y:S01]  /*5030*/  ISETP.GT.AND P0, PT, R34, R61, PT ;  /* 0x0000003d2200720c */ /* 0x000fe20003f04270 */
[----:B------:R-:W-:-:S12]  /*5040*/  BSSY.RECONVERGENT B0, `(.L_x_1263) ;  /* 0x000000a000007945 */ /* 0x000fd80003800200 */
[----:B------:R-:W-:Y:S05]  /*5050*/  @P0 BRA `(.L_x_1264) ;  /* 0x0000000000200947 */ /* 0x000fea0003800000 */
[C---:B------:R-:W-:Y:S01]  /*5060*/  ISETP.NE.AND P0, PT, R65.reuse, RZ, PT ;  /* 0x000000ff4100720c */ /* 0x040fe20003f05270 */
[----:B-1----:R-:W-:-:S12]  /*5070*/  IMAD.IADD R65, R65, 0x1, R62 ;  /* 0x0000000141417824 */ /* 0x002fd800078e023e */
[----:B------:R-:W-:Y:S02]  /*5080*/  @!P0 IMAD.MOV.U32 R58, RZ, RZ, R66 ;  /* 0x000000ffff3a8224 */ /* 0x000fe400078e0042 */
[----:B----4-:R-:W-:-:S06]  /*5090*/  @!P0 IMAD.MOV.U32 R59, RZ, RZ, R67 ;  /* 0x000000ffff3b8224 */ /* 0x010fcc00078e0043 */
[----:B---3--:R-:W-:Y:S01]  /*50a0*/  @!P0 DADD R44, R44, R58 ;  /* 0x000000002c2c8229 */ /* 0x008fe2000000003a */
[----:B0-----:R-:W-:Y:S02]  /*50b0*/  @!P0 IMAD.MOV.U32 R58, RZ, RZ, R68 ;  /* 0x000000ffff3a8224 */ /* 0x001fe400078e0044 */
[----:B------:R-:W-:-:S06]  /*50c0*/  @!P0 IMAD.MOV.U32 R59, RZ, RZ, R64 ;  /* 0x000000ffff3b8224 */ /* 0x000fcc00078e0040 */
[----:B------:R-:W-:-:S11]  /*50d0*/  @!P0 DADD R46, R46, R58 ;  /* 0x000000002e2e8229 */ /* 0x000fd6000000003a */
.L_x_1264:
[----:B------:R-:W-:Y:S05]  /*50e0*/  BSYNC.RECONVERGENT B0 ;  /* 0x0000000000007941 */ /* 0x000fea0003800200 */
.L_x_1263:
[----:B------:R-:W-:-:S03]  /*50f0*/  UMOV UR5, 0xffffffff ;  /* 0xffffffff00057882 */ /* 0x000fc60000000000 */
[----:B------:R-:W-:Y:S05]  /*5100*/  BRA.DIV UR5, `(.L_x_1265) ;  /* 0x000000a6059c7947 */ /* 0x000fea000b800000 */
[----:B------:R0:W0:Y:S02]  /*5110*/  SHFL.DOWN PT, R62, R65, 0x4, R61 ;  /* 0x08800000413e7989 */ /* 0x00002400000e003d */
.L_x_1562:
[----:B------:R-:W-:-:S03]  /*5120*/  UMOV UR5, 0xffffffff ;  /* 0xffffffff00057882 */ /* 0x000fc60000000000 */
[----:B------:R-:W-:Y:S05]  /*5130*/  BRA.DIV UR5, `(.L_x_1266) ;  /* 0x000000a605b87947 */ /* 0x000fea000b800000 */
.L_x_1565:
[----:B------:R-:W-:-:S03]  /*5140*/  UMOV UR5, 0xffffffff ;  /* 0xffffffff00057882 */ /* 0x000fc60000000000 */
[----:B------:R-:W-:Y:S05]  /*5150*/  BRA.DIV UR5, `(.L_x_1267) ;  /* 0x000000a605d47947 */ /* 0x000fea000b800000 */
.L_x_1568:
[----:B------:R-:W-:-:S03]  /*5160*/  UMOV UR5, 0xffffffff ;  /* 0xffffffff00057882 */ /* 0x000fc60000000000 */
[----:B------:R-:W-:Y:S05]  /*5170*/  BRA.DIV UR5, `(.L_x_1268) ;  /* 0x000000a605f07947 */ /* 0x000fea000b800000 */
.L_x_1571:
[----:B------:R-:W-:-:S03]  /*5180*/  UMOV UR5, 0xffffffff ;  /* 0xffffffff00057882 */ /* 0x000fc60000000000 */
[----:B------:R-:W-:Y:S05]  /*5190*/  BRA.DIV UR5, `(.L_x_1269) ;  /* 0x000000aa050c7947 */ /* 0x000fea000b800000 */
[----:B-1----:R1:W1:Y:S04]  /*51a0*/  SHFL.DOWN PT, R66, R44, 0x4, R61 ;  /* 0x088000002c427989 */ /* 0x00226800000e003d */
[----:B----4-:R4:W1:Y:S04]  /*51b0*/  SHFL.DOWN PT, R67, R45, 0x4, R61 ;  /* 0x088000002d437989 */ /* 0x01086800000e003d */
[----:B0-----:R4:W0:Y:S04]  /*51c0*/  SHFL.DOWN PT, R68, R46, 0x4, R61 ;  /* 0x088000002e447989 */ /* 0x00182800000e003d */
[----:B------:R4:W0:Y:S02]  /*51d0*/  SHFL.DOWN PT, R64, R47, 0x4, R61 ;  /* 0x088000002f407989 */ /* 0x00082400000e003d */
.L_x_1577:
[----:B------:R-:W-:Y:S01]  /*51e0*/  ISETP.GT.AND P0, PT, R35, R61, PT ;  /* 0x0000003d2300720c */ /* 0x000fe20003f04270 */
[----:B------:R-:W-:-:S12]  /*51f0*/  BSSY.RECONVERGENT B0, `(.L_x_1270) ;  /* 0x000000a000007945 */ /* 0x000fd80003800200 */
[----:B------:R-:W-:Y:S05]  /*5200*/  @P0 BRA `(.L_x_1271) ;  /* 0x0000000000200947 */ /* 0x000fea0003800000 */
[C---:B------:R-:W-:Y:S01]  /*5210*/  ISETP.NE.AND P0, PT, R65.reuse, RZ, PT ;  /* 0x000000ff4100720c */ /* 0x040fe20003f05270 */
[----:B------:R-:W-:-:S12]  /*5220*/  IMAD.IADD R65, R65, 0x1, R62 ;  /* 0x0000000141417824 */ /* 0x000fd800078e023e */
[----:B-1----:R-:W-:Y:S02]  /*5230*/  @!P0 IMAD.MOV.U32 R58, RZ, RZ, R66 ;  /* 0x000000ffff3a8224 */ /* 0x002fe400078e0042 */
[----:B------:R-:W-:-:S06]  /*5240*/  @!P0 IMAD.MOV.U32 R59, RZ, RZ, R67 ;  /* 0x000000ffff3b8224 */ /* 0x000fcc00078e0043 */
[----:B---34-:R-:W-:Y:S01]  /*5250*/  @!P0 DADD R44, R44, R58 ;  /* 0x000000002c2c8229 */ /* 0x018fe2000000003a */
[----:B0-----:R-:W-:Y:S02]  /*5260*/  @!P0 IMAD.MOV.U32 R58, RZ, RZ, R68 ;  /* 0x000000ffff3a8224 */ /* 0x001fe400078e0044 */
[----:B------:R-:W-:-:S06]  /*5270*/  @!P0 IMAD.MOV.U32 R59, RZ, RZ, R64 ;  /* 0x000000ffff3b8224 */ /* 0x000fcc00078e0040 */
[----:B------:R-:W-:-:S11]  /*5280*/  @!P0 DADD R46, R46, R58 ;  /* 0x000000002e2e8229 */ /* 0x000fd6000000003a */
.L_x_1271:
[----:B------:R-:W-:Y:S05]  /*5290*/  BSYNC.RECONVERGENT B0 ;  /* 0x0000000000007941 */ /* 0x000fea0003800200 */
.L_x_1270:
[----:B------:R-:W-:-:S03]  /*52a0*/  UMOV UR5, 0xffffffff ;  /* 0xffffffff00057882 */ /* 0x000fc60000000000 */
[----:B------:R-:W-:Y:S05]  /*52b0*/  BRA.DIV UR5, `(.L_x_1272) ;  /* 0x000000aa052c7947 */ /* 0x000fea000b800000 */
[----:B------:R0:W0:Y:S02]  /*52c0*/  SHFL.DOWN PT, R62, R65, 0x8, R61 ;  /* 0x09000000413e7989 */ /* 0x00002400000e003d */
.L_x_1580:
[----:B------:R-:W-:-:S03]  /*52d0*/  UMOV UR5, 0xffffffff ;  /* 0xffffffff00057882 */ /* 0x000fc60000000000 */
[----:B------:R-:W-:Y:S05]  /*52e0*/  BRA.DIV UR5, `(.L_x_1273) ;  /* 0x000000aa05487947 */ /* 0x000fea000b800000 */
.L_x_1583:
[----:B------:R-:W-:-:S03]  /*52f0*/  UMOV UR5, 0xffffffff ;  /* 0xffffffff00057882 */ /* 0x000fc60000000000 */
[----:B------:R-:W-:Y:S05]  /*5300*/  BRA.DIV UR5, `(.L_x_1274) ;  /* 0x000000aa05647947 */ /* 0x000fea000b800000 */
.L_x_1586:
[----:B------:R-:W-:-:S03]  /*5310*/  UMOV UR5, 0xffffffff ;  /* 0xffffffff00057882 */ /* 0x000fc60000000000 */
[----:B------:R-:W-:Y:S05]  /*5320*/  BRA.DIV UR5, `(.L_x_1275) ;  /* 0x000000aa05807947 */ /* 0x000fea000b800000 */
.L_x_1589:
[----:B------:R-:W-:-:S03]  /*5330*/  UMOV UR5, 0xffffffff ;  /* 0xffffffff00057882 */ /* 0x000fc60000000000 */
[----:B------:R-:W-:Y:S05]  /*5340*/  BRA.DIV UR5, `(.L_x_1276) ;  /* 0x000000aa059c7947 */ /* 0x000fea000b800000 */
[----:B-1----:R1:W1:Y:S04]  /*5350*/  SHFL.DOWN PT, R66, R44, 0x8, R61 ;  /* 0x090000002c427989 */ /* 0x00226800000e003d */
[----:B------:R1:W1:Y:S04]  /*5360*/  SHFL.DOWN PT, R67, R45, 0x8, R61 ;  /* 0x090000002d437989 */ /* 0x00026800000e003d */
[----:B0-----:R0:W0:Y:S04]  /*5370*/  SHFL.DOWN PT, R68, R46, 0x8, R61 ;  /* 0x090000002e447989 */ /* 0x00102800000e003d */
[----:B------:R0:W0:Y:S02]  /*5380*/  SHFL.DOWN PT, R64, R47, 0x8, R61 ;  /* 0x090000002f407989 */ /* 0x00002400000e003d */
.L_x_1595:
[----:B------:R-:W-:Y:S01]  /*5390*/  ISETP.GT.AND P0, PT, R52, R61, PT ;  /* 0x0000003d3400720c */ /* 0x000fe20003f04270 */
[----:B------:R-:W-:-:S12]  /*53a0*/  BSSY.RECONVERGENT B0, `(.L_x_1277) ;  /* 0x000000a000007945 */ /* 0x000fd80003800200 */
[----:B------:R-:W-:Y:S05]  /*53b0*/  @P0 BRA `(.L_x_1278) ;  /* 0x0000000000200947 */ /* 0x000fea0003800000 */
[C---:B------:R-:W-:Y:S01]  /*53c0*/  ISETP.NE.AND P0, PT, R65.reuse, RZ, PT ;  /* 0x000000ff4100720c */ /* 0x040fe20003f05270 */
[----:B------:R-:W-:-:S12]  /*53d0*/  IMAD.IADD R65, R65, 0x1, R62 ;  /* 0x0000000141417824 */ /* 0x000fd800078e023e */
[----:B-1----:R-:W-:Y:S01]  /*53e0*/  @!P0 MOV R58, R66 ;  /* 0x00000042003a8202 */ /* 0x002fe20000000f00 */
[----:B------:R-:W-:-:S06]  /*53f0*/  @!P0 IMAD.MOV.U32 R59, RZ, RZ, R67 ;  /* 0x000000ffff3b8224 */ /* 0x000fcc00078e0043 */
[----:B---34-:R-:W-:Y:S01]  /*5400*/  @!P0 DADD R44, R44, R58 ;  /* 0x000000002c2c8229 */ /* 0x018fe2000000003a */
[----:B0-----:R-:W-:Y:S02]  /*5410*/  @!P0 IMAD.MOV.U32 R58, RZ, RZ, R68 ;  /* 0x000000ffff3a8224 */ /* 0x001fe400078e0044 */
[----:B------:R-:W-:-:S06]  /*5420*/  @!P0 IMAD.MOV.U32 R59, RZ, RZ, R64 ;  /* 0x000000ffff3b8224 */ /* 0x000fcc00078e0040 */
[----:B------:R-:W-:-:S11]  /*5430*/  @!P0 DADD R46, R46, R58 ;  /* 0x000000002e2e8229 */ /* 0x000fd6000000003a */
.L_x_1278:
[----:B------:R-:W-:Y:S05]  /*5440*/  BSYNC.RECONVERGENT B0 ;  /* 0x0000000000007941 */ /* 0x000fea0003800200 */
.L_x_1277:
[----:B------:R-:W-:-:S03]  /*5450*/  UMOV UR5, 0xffffffff ;  /* 0xffffffff00057882 */ /* 0x000fc60000000000 */
[----:B------:R-:W-:Y:S05]  /*5460*/  BRA.DIV UR5, `(.L_x_1279) ;  /* 0x000000aa05bc7947 */ /* 0x000fea000b800000 */
[----:B------:R0:W0:Y:S02]  /*5470*/  SHFL.DOWN PT, R62, R65, 0x10, R61 ;  /* 0x0a000000413e7989 */ /* 0x00002400000e003d */
.L_x_1598:
[----:B------:R-:W-:-:S03]  /*5480*/  UMOV UR5, 0xffffffff ;  /* 0xffffffff00057882 */ /* 0x000fc60000000000 */
[----:B------:R-:W-:Y:S05]  /*5490*/  BRA.DIV UR5, `(.L_x_1280) ;  /* 0x000000aa05d87947 */ /* 0x000fea000b800000 */
.L_x_1601:
[----:B------:R-:W-:-:S03]  /*54a0*/  UMOV UR5, 0xffffffff ;  /* 0xffffffff00057882 */ /* 0x000fc60000000000 */
[----:B------:R-:W-:Y:S05]  /*54b0*/  BRA.DIV UR5, `(.L_x_1281) ;  /* 0x000000aa05f47947 */ /* 0x000fea000b800000 */
.L_x_1604:
[----:B------:R-:W-:-:S03]  /*54c0*/  UMOV UR5, 0xffffffff ;  /* 0xffffffff00057882 */ /* 0x000fc60000000000 */
[----:B------:R-:W-:Y:S05]  /*54d0*/  BRA.DIV UR5, `(.L_x_1282) ;  /* 0x000000ae05107947 */ /* 0x000fea000b800000 */
.L_x_1607:
[----:B------:R-:W-:-:S03]  /*54e0*/  UMOV UR5, 0xffffffff ;  /* 0xffffffff00057882 */ /* 0x000fc60000000000 */
[----:B------:R-:W-:Y:S05]  /*54f0*/  BRA.DIV UR5, `(.L_x_1283) ;  /* 0x000000ae052c7947 */ /* 0x000fea000b800000 */
[----:B-1----:R1:W1:Y:S04]  /*5500*/  SHFL.DOWN PT, R66, R44, 0x10, R61 ;  /* 0x0a0000002c427989 */ /* 0x00226800000e003d */
[----:B------:R1:W1:Y:S04]  /*5510*/  SHFL.DOWN PT, R67, R45, 0x10, R61 ;  /* 0x0a0000002d437989 */ /* 0x00026800000e003d */
[----:B0-----:R0:W0:Y:S04]  /*5520*/  SHFL.DOWN PT, R68, R46, 0x10, R61 ;  /* 0x0a0000002e447989 */ /* 0x00102800000e003d */
[----:B------:R0:W0:Y:S02]  /*5530*/  SHFL.DOWN PT, R64, R47, 0x10, R61 ;  /* 0x0a0000002f407989 */ /* 0x00002400000e003d */
.L_x_1613:
        /* <DEDUP_REMOVED lines=11> */
.L_x_1285:
[----:B------:R-:W-:Y:S05]  /*55f0*/  BSYNC.RECONVERGENT B0 ;  /* 0x0000000000007941 */ /* 0x000fea0003800200 */
.L_x_1284:
[----:B-1-34-:R-:W-:Y:S01]  /*5600*/  DADD R44, R44, R20 ;  /* 0x000000002c2c7229 */ /* 0x01afe20000000014 */
[----:B------:R-:W-:Y:S01]  /*5610*/  UMOV UR5, 0xffffffff ;  /* 0xffffffff00057882 */ /* 0x000fe20000000000 */
[----:B0-----:R-:W-:Y:S01]  /*5620*/  DADD R46, R46, R22 ;  /* 0x000000002e2e7229 */ /* 0x001fe20000000016 */
[----:B------:R-:W-:Y:S01]  /*5630*/  ISETP.NE.AND P1, PT, R24, RZ, PT ;  /* 0x000000ff1800720c */ /* 0x000fe20003f25270 */
[----:B------:R-:W-:Y:S01]  /*5640*/  IMAD.IADD R24, R65, 0x1, R24 ;  /* 0x0000000141187824 */ /* 0x000fe200078e0218 */
[----:B------:R-:W-:Y:S01]  /*5650*/  ISETP.NE.AND P0, PT, R54, 0x65, PT ;  /* 0x000000653600780c */ /* 0x000fe20003f05270 */
[----:B------:R-:W-:-:S04]  /*5660*/  VIADD R7, R7, 0xffffffe0 ;  /* 0xffffffe007077836 */ /* 0x000fc80000000000 */
[----:B------:R-:W-:Y:S02]  /*5670*/  FSEL R20, R44, R20, !P1 ;  /* 0x000000142c147208 */ /* 0x000fe40004800000 */
[----:B------:R-:W-:Y:S02]  /*5680*/  FSEL R21, R45, R21, !P1 ;  /* 0x000000152d157208 */ /* 0x000fe40004800000 */
[----:B------:R-:W-:Y:S02]  /*5690*/  FSEL R22, R46, R22, !P1 ;  /* 0x000000162e167208 */ /* 0x000fe40004800000 */
[----:B------:R-:W-:Y:S01]  /*56a0*/  FSEL R23, R47, R23, !P1 ;  /* 0x000000172f177208 */ /* 0x000fe20004800000 */
[----:B------:R-:W-:Y:S06]  /*56b0*/  BRA.DIV UR5, `(.L_x_1286) ;  /* 0x000000ae05247947 */ /* 0x000fec000b800000 */
[----:B------:R-:W-:-:S13]  /*56c0*/  VOTE.ALL P0, P0 ;  /* 0x0000000000ff7806 */ /* 0x000fda0000000000 */
.L_x_1616:
[----:B------:R-:W-:Y:S05]  /*56d0*/  @P0 BRA `(.L_x_1287) ;  /* 0xfffffff000780947 */ /* 0x000fea000383ffff */
.L_x_1245:
[----:B------:R-:W-:Y:S01]  /*56e0*/  ISETP.NE.AND P1, PT, R6, RZ, PT ;  /* 0x000000ff0600720c */ /* 0x000fe20003f25270 */
[----:B------:R-:W-:Y:S01]  /*56f0*/  BSSY.RECONVERGENT B0, `(.L_x_1288) ;  /* 0x0000029000007945 */ /* 0x000fe20003800200 */
[----:B------:R-:W-:-:S11]  /*5700*/  ISETP.NE.AND P0, PT, R4, RZ, PT ;  /* 0x000000ff0400720c */ /* 0x000fd60003f05270 */
[----:B------:R-:W5:Y:S01]  /*5710*/  @!P1 S2R R7, SR_CgaCtaId ;  /* 0x0000000000079919 */ /* 0x000f620000008800 */
[----:B------:R-:W-:-:S04]  /*5720*/  @!P1 MOV R6, 0x400 ;  /* 0x0000040000069802 */ /* 0x000fc80000000f00 */
[----:B-----5:R-:W-:Y:S01]  /*5730*/  @!P1 LEA R53, R7, R6, 0x18 ;  /* 0x0000000607359211 */ /* 0x020fe200078ec0ff */
[----:B------:R-:W-:Y:S06]  /*5740*/  @P0 BRA `(.L_x_1289) ;  /* 0x00000000008c0947 */ /* 0x000fec0003800000 */
[----:B-1----:R-:W1:Y:S01]  /*5750*/  LDC.64 R44, c[0x0][0x3b8] ;  /* 0x0000ee00ff2c7b82 */ /* 0x002e620000000a00 */
[----:B------:R-:W-:Y:S01]  /*5760*/  DADD R6, R48, R20 ;  /* 0x0000000030067229 */ /* 0x000fe20000000014 */
[C---:B------:R-:W-:Y:S01]  /*5770*/  ISETP.NE.AND P0, PT, R32.reuse, RZ, PT ;  /* 0x000000ff2000720c */ /* 0x040fe20003f05270 */
[----:B--2---:R-:W-:Y:S01]  /*5780*/  DADD R28, R50, R22 ;  /* 0x00000000321c7229 */ /* 0x004fe20000000016 */
[----:B------:R-:W-:Y:S01]  /*5790*/  IMAD.IADD R32, R32, 0x1, R24 ;  /* 0x0000000120207824 */ /* 0x000fe200078e0218 */
[----:B------:R-:W-:Y:S01]  /*57a0*/  CS2R R30, SRZ ;  /* 0x00000000001e7805 */ /* 0x000fe2000001ff00 */
[----:B------:R-:W-:Y:S01]  /*57b0*/  UMOV UR5, 0x400 ;  /* 0x0000040000057882 */ /* 0x000fe20000000000 */
[----:B------:R-:W-:Y:S01]  /*57c0*/  IMAD.MOV.U32 R33, RZ, RZ, RZ ;  /* 0x000000ffff217224 */ /* 0x000fe200078e00ff */
[----:B------:R-:W2:Y:S03]  /*57d0*/  S2UR UR6, SR_CgaCtaId ;  /* 0x00000000000679c3 */ /* 0x000ea60000008800 */
[----:B------:R-:W-:-:S02]  /*57e0*/  FSEL R46, R6, R48, !P0 ;  /* 0x00000030062e7208 */ /* 0x000fc40004000000 */
[----:B------:R-:W-:Y:S02]  /*57f0*/  FSEL R47, R7, R49, !P0 ;  /* 0x00000031072f7208 */ /* 0x000fe40004000000 */
[----:B------:R-:W-:Y:S01]  /*5800*/  FSEL R48, R28, R50, !P0 ;  /* 0x000000321c307208 */ /* 0x000fe20004000000 */
[----:B------:R-:W5:Y:S01]  /*5810*/  LDC.64 R34, c[0x0][0x3a8] ;  /* 0x0000ea00ff227b82 */ /* 0x000f620000000a00 */
[----:B------:R-:W-:Y:S01]  /*5820*/  FSEL R49, R29, R51, !P0 ;  /* 0x000000331d317208 */ /* 0x000fe20004000000 */
[----:B------:R-:W-:Y:S02]  /*5830*/  IMAD.MOV.U32 R28, RZ, RZ, R32 ;  /* 0x000000ffff1c7224 */ /* 0x000fe400078e0020 */
[----:B------:R-:W-:Y:S02]  /*5840*/  IMAD.MOV.U32 R29, RZ, RZ, RZ ;  /* 0x000000ffff1d7224 */ /* 0x000fe400078e00ff */
[----:B------:R-:W-:Y:S02]  /*5850*/  IMAD.MOV.U32 R51, RZ, RZ, 0x65 ;  /* 0x00000065ff337424 */ /* 0x000fe400078e00ff */
[----:B-1----:R-:W-:-:S05]  /*5860*/  IMAD.WIDE.U32 R44, R2, 0x20, R44 ;  /* 0x00000020022c7825 */ /* 0x002fca00078e002c */
[----:B------:R1:W-:Y:S01]  /*5870*/  ST.E.128.STRONG.GPU desc[UR10][R44.64+0x400], R28 ;  /* 0x0004001c2c007985 */ /* 0x0003e2000c10fd0a */
[----:B--2---:R-:W-:Y:S01]  /*5880*/  ULEA UR5, UR6, UR5, 0x18 ;  /* 0x0000000506057291 */ /* 0x004fe2000f8ec0ff */
[----:B-----5:R-:W-:Y:S01]  /*5890*/  IMAD.WIDE.U32 R6, R2, 0x4, R34 ;  /* 0x0000000402067825 */ /* 0x020fe200078e0022 */
[----:B------:R-:W-:-:S03]  /*58a0*/  CS2R R34, SRZ ;  /* 0x0000000000227805 */ /* 0x000fc6000001ff00 */
[----:B-1----:R-:W-:Y:S02]  /*58b0*/  IMAD.MOV.U32 R28, RZ, RZ, R46 ;  /* 0x000000ffff1c7224 */ /* 0x002fe400078e002e */
[----:B------:R-:W-:Y:S02]  /*58c0*/  IMAD.MOV.U32 R29, RZ, RZ, R47 ;  /* 0x000000ffff1d7224 */ /* 0x000fe400078e002f */
        /* <DEDUP_REMOVED lines=8> */
[----:B------:R1:W-:Y:S04]  /*5950*/  STS.128 [UR5+0x180], R28 ;  /* 0x0001801cff007988 */ /* 0x0003e80008000c05 */
[----:B------:R1:W-:Y:S04]  /*5960*/  STS.128 [UR5+0x150], R24 ;  /* 0x00015018ff007988 */ /* 0x0003e80008000c05 */
[----:B------:R1:W-:Y:S02]  /*5970*/  STS.128 [UR5+0x160], R20 ;  /* 0x00016014ff007988 */ /* 0x0003e40008000c05 */
.L_x_1289:
[----:B------:R-:W-:Y:S05]  /*5980*/  BSYNC.RECONVERGENT B0 ;  /* 0x0000000000007941 */ /* 0x000fea0003800200 */
.L_x_1288:
[----:B------:R0:W-:Y:S01]  /*5990*/  @!P1 STS.128 [R53+0x110], R24 ;  /* 0x0001101835009388 */ /* 0x0001e20000000c00 */
[----:B------:R-:W-:Y:S01]  /*59a0*/  @!P1 MOV R18, R22 ;  /* 0x0000001600129202 */ /* 0x000fe20000000f00 */
[----:B------:R-:W-:Y:S02]  /*59b0*/  @!P1 IMAD.MOV.U32 R19, RZ, RZ, R23 ;  /* 0x000000ffff139224 */ /* 0x000fe400078e0017 */
[----:B------:R0:W-:Y:S01]  /*59c0*/  @!P1 STS.128 [R53+0x120], R20 ;  /* 0x0001201435009388 */ /* 0x0001e20000000c00 */
[----:B------:R-:W-:Y:S02]  /*59d0*/  @!P1 IMAD.MOV.U32 R16, RZ, RZ, R20 ;  /* 0x000000ffff109224 */ /* 0x000fe400078e0014 */
[----:B------:R-:W-:Y:S02]  /*59e0*/  @!P1 IMAD.MOV.U32 R17, RZ, RZ, R21 ;  /* 0x000000ffff119224 */ /* 0x000fe400078e0015 */
[----:B------:R-:W-:-:S07]  /*59f0*/  @!P1 IMAD.MOV.U32 R0, RZ, RZ, R24 ;  /* 0x000000ffff009224 */ /* 0x000fce00078e0018 */
.L_x_1199:
[----:B------:R-:W-:Y:S01]  /*5a00*/  ISETP.NE.AND P0, PT, R4, RZ, PT ;  /* 0x000000ff0400720c */ /* 0x000fe20003f05270 */
[----:B------:R-:W-:Y:S05]  /*5a10*/  WARPSYNC.ALL ;  /* 0x0000000000007948 */ /* 0x000fea0003800000 */
[----:B------:R-:W-:Y:S06]  /*5a20*/  BAR.SYNC.DEFER_BLOCKING 0x0 ;  /* 0x0000000000007b1d */ /* 0x000fec0000010000 */
[----:B------:R-:W-:Y:S04]  /*5a30*/  BSSY.RECONVERGENT B0, `(.L_x_1290) ;  /* 0x000000b000007945 */ /* 0x000fe80003800200 */
[----:B------:R-:W-:Y:S05]  /*5a40*/  @!P0 BRA `(.L_x_1291) ;  /* 0x0000000000248947 */ /* 0x000fea0003800000 */
[----:B------:R-:W5:Y:S01]  /*5a50*/  S2UR UR6, SR_CgaCtaId ;  /* 0x00000000000679c3 */ /* 0x000f620000008800 */
[----:B------:R-:W-:Y:S01]  /*5a60*/  ISETP.NE.AND P0, PT, R0, RZ, PT ;  /* 0x000000ff0000720c */ /* 0x000fe20003f05270 */
[----:B------:R-:W-:Y:S02]  /*5a70*/  UMOV UR5, 0x400 ;  /* 0x0000040000057882 */ /* 0x000fe40000000000 */
[----:B-----5:R-:W-:-:S10]  /*5a80*/  ULEA UR5, UR6, UR5, 0x18 ;  /* 0x0000000506057291 */ /* 0x020fd4000f8ec0ff */
[----:B0123--:R-:W0:Y:S04]  /*5a90*/  @!P0 LDS.128 R20, [UR5+0x120] ;  /* 0x00012005ff148984 */ /* 0x00fe280008000c00 */
[----:B------:R-:W1:Y:S01]  /*5aa0*/  LDS R7, [UR5+0x110] ;  /* 0x00011005ff077984 */ /* 0x000e620008000800 */
[----:B0-----:R-:W-:Y:S02]  /*5ab0*/  @!P0 DADD R16, R16, R20 ;  /* 0x0000000010108229 */ /* 0x001fe40000000014 */
[----:B------:R-:W-:Y:S01]  /*5ac0*/  @!P0 DADD R18, R18, R22 ;  /* 0x0000000012128229 */ /* 0x000fe20000000016 */
[----:B-1----:R-:W-:-:S10]  /*5ad0*/  IMAD.IADD R0, R0, 0x1, R7 ;  /* 0x0000000100007824 */ /* 0x002fd400078e0207 */
.L_x_1291:
[----:B------:R-:W-:Y:S05]  /*5ae0*/  BSYNC.RECONVERGENT B0 ;  /* 0x0000000000007941 */ /* 0x000fea0003800200 */
.L_x_1290:
[----:B------:R-:W5:Y:S01]  /*5af0*/  S2UR UR5, SR_CgaCtaId ;  /* 0x00000000000579c3 */ /* 0x000f620000008800 */
[----:B------:R-:W-:Y:S01]  /*5b00*/  UMOV UR4, 0x400 ;  /* 0x0000040000047882 */ /* 0x000fe20000000000 */
[----:B01-3--:R-:W-:Y:S01]  /*5b10*/  DADD R22, R10, R18 ;  /* 0x000000000a167229 */ /* 0x00bfe20000000012 */
[----:B------:R-:W-:Y:S01]  /*5b20*/  ISETP.NE.U32.AND P0, PT, R36, R38, PT ;  /* 0x000000262400720c */ /* 0x000fe20003f05070 */
[----:B--2---:R-:W-:Y:S01]  /*5b30*/  DADD R20, R8, R16 ;  /* 0x0000000008147229 */ /* 0x004fe20000000010 */
[----:B------:R-:W-:Y:S02]  /*5b40*/  IMAD.IADD R25, R3, 0x1, R0 ;  /* 0x0000000103197824 */ /* 0x000fe400078e0200 */
[----:B------:R-:W-:-:S05]  /*5b50*/  ISETP.NE.AND.EX P0, PT, R37, R39, PT, P0 ;  /* 0x000000272500720c */ /* 0x000fca0003f05300 */
[----:B------:R-:W-:Y:S02]  /*5b60*/  FSEL R10, R10, R22, P0 ;  /* 0x000000160a0a7208 */ /* 0x000fe40000000000 */
[----:B------:R-:W-:Y:S02]  /*5b70*/  FSEL R11, R11, R23, P0 ;  /* 0x000000170b0b7208 */ /* 0x000fe40000000000 */
[----:B------:R-:W-:Y:S02]  /*5b80*/  FSEL R8, R8, R20, P0 ;  /* 0x0000001408087208 */ /* 0x000fe40000000000 */
[----:B------:R-:W-:Y:S02]  /*5b90*/  FSEL R9, R9, R21, P0 ;  /* 0x0000001509097208 */ /* 0x000fe40000000000 */
[----:B------:R-:W-:Y:S01]  /*5ba0*/  DADD R22, R14, R10 ;  /* 0x000000000e167229 */ /* 0x000fe2000000000a */
[----:B------:R-:W-:Y:S01]  /*5bb0*/  ISETP.NE.U32.AND P0, PT, R38, R40, PT ;  /* 0x000000282600720c */ /* 0x000fe20003f05070 */
[----:B-----5:R-:W-:-:S02]  /*5bc0*/  ULEA UR8, UR5, UR4, 0x18 ;  /* 0x0000000405087291 */ /* 0x020fc4000f8ec0ff */
[----:B------:R-:W-:Y:S01]  /*5bd0*/  DADD R20, R12, R8 ;  /* 0x000000000c147229 */ /* 0x000fe20000000008 */
[----:B------:R-:W-:-:S05]  /*5be0*/  ISETP.NE.AND.EX P0, PT, R39, R41, PT, P0 ;  /* 0x000000292700720c */ /* 0x000fca0003f05300 */
[----:B------:R-:W-:Y:S01]  /*5bf0*/  FSEL R15, R15, R23, P0 ;  /* 0x000000170f0f7208 */ /* 0x000fe20000000000 */
[----:B------:R-:W-:Y:S01]  /*5c00*/  IMAD.IADD R23, R5, 0x1, R0 ;  /* 0x0000000105177824 */ /* 0x000fe200078e0200 */
[----:B------:R-:W-:Y:S01]  /*5c10*/  FSEL R14, R14, R22, P0 ;  /* 0x000000160e0e7208 */ /* 0x000fe20000000000 */
[----:B------:R-:W0:Y:S01]  /*5c20*/  LDS R7, [UR8+0x190] ;  /* 0x00019008ff077984 */ /* 0x000e220008000800 */
[----:B------:R-:W-:Y:S02]  /*5c30*/  FSEL R12, R12, R20, P0 ;  /* 0x000000140c0c7208 */ /* 0x000fe40000000000 */
[----:B------:R-:W-:Y:S02]  /*5c40*/  FSEL R13, R13, R21, P0 ;  /* 0x000000150d0d7208 */ /* 0x000fe40000000000 */
[----:B0-----:R-:W-:-:S13]  /*5c50*/  ISETP.GE.AND P1, PT, R7, 0x101, PT ;  /* 0x000001010700780c */ /* 0x001fda0003f26270 */
[----:B------:R-:W-:Y:S05]  /*5c60*/  @!P1 BRA `(.L_x_1292) ;  /* 0x0000000c00749947 */ /* 0x000fea0003800000 */
[----:B------:R-:W0:Y:S01]  /*5c70*/  LDS R5, [UR8+0x150] ;  /* 0x00015008ff057984 */ /* 0x000e220008000800 */
[----:B------:R-:W-:Y:S01]  /*5c80*/  BAR.SYNC.DEFER_BLOCKING 0x0 ;  /* 0x0000000000007b1d */ /* 0x000fe20000010000 */
[----:B------:R-:W-:Y:S02]  /*5c90*/  ISETP.NE.U32.AND P0, PT, R36, R38, PT ;  /* 0x000000262400720c */ /* 0x000fe40003f05070 */
[----:B------:R-:W-:Y:S02]  /*5ca0*/  ISETP.NE.U32.AND P1, PT, R38, R40, PT ;  /* 0x000000282600720c */ /* 0x000fe40003f25070 */
[----:B------:R-:W-:Y:S02]  /*5cb0*/  ISETP.NE.AND.EX P0, PT, R37, R39, PT, P0 ;  /* 0x000000272500720c */ /* 0x000fe40003f05300 */
[----:B------:R-:W-:Y:S02]  /*5cc0*/  ISETP.NE.U32.AND P2, PT, R40, R42, PT ;  /* 0x0000002a2800720c */ /* 0x000fe40003f45070 */
[----:B------:R-:W-:-:S02]  /*5cd0*/  ISETP.NE.AND.EX P1, PT, R39, R41, PT, P1 ;  /* 0x000000292700720c */ /* 0x000fc40003f25310 */
[----:B------:R-:W-:Y:S02]  /*5ce0*/  ISETP.NE.AND.EX P2, PT, R41, R43, PT, P2 ;  /* 0x0000002b2900720c */ /* 0x000fe40003f45320 */
[----:B------:R-:W-:-:S05]  /*5cf0*/  ISETP.GE.AND P3, PT, R4, R7, PT ;  /* 0x000000070400720c */ /* 0x000fca0003f66270 */
[----:B0-----:R-:W-:-:S04]  /*5d00*/  @P0 IMAD.IADD R0, R0, 0x1, -R5 ;  /* 0x0000000100000824 */ /* 0x001fc800078e0a05 */
[--C-:B------:R-:W-:Y:S01]  /*5d10*/  @P1 IMAD.IADD R2, R23, 0x1, -R5.reuse ;  /* 0x0000000117021824 */ /* 0x100fe200078e0a05 */
[----:B------:R-:W-:Y:S01]  /*5d20*/  @P0 LEA R3, R0, UR8, 0x5 ;  /* 0x0000000800030c11 */ /* 0x000fe2000f8e28ff */
[----:B------:R-:W-:-:S03]  /*5d30*/  @P2 IMAD.IADD R0, R25, 0x1, -R5 ;  /* 0x0000000119002824 */ /* 0x000fc600078e0a05 */
[----:B------:R-:W-:Y:S01]  /*5d40*/  @P1 LEA R21, R2, UR8, 0x5 ;  /* 0x0000000802151c11 */ /* 0x000fe2000f8e28ff */
[----:B------:R0:W-:Y:S01]  /*5d50*/  @P0 STS.128 [R3+0x10], R16 ;  /* 0x0000101003000388 */ /* 0x0001e20000000c00 */
[----:B------:R-:W-:-:S03]  /*5d60*/  @P2 LEA R23, R0, UR8, 0x5 ;  /* 0x0000000800172c11 */ /* 0x000fc6000f8e28ff */
        /* <DEDUP_REMOVED lines=10> */
[C---:B------:R-:W-:Y:S02]  /*5e10*/  LOP3.LUT R2, R0.reuse, 0x300, RZ, 0xc0, !PT ;  /* 0x0000030000027812 */ /* 0x040fe400078ec0ff */
[----:B------:R-:W-:Y:S02]  /*5e20*/  ISETP.GE.U32.AND P1, PT, R0, 0x300, PT ;  /* 0x000003000000780c */ /* 0x000fe40003f26070 */
[----:B------:R-:W-:-:S13]  /*5e30*/  ISETP.NE.AND P0, PT, R2, 0x300, PT ;  /* 0x000003000200780c */ /* 0x000fda0003f05270 */
[----:B------:R-:W-:Y:S05]  /*5e40*/  @!P0 BRA `(.L_x_1294) ;  /* 0x0000000000588947 */ /* 0x000fea0003800000 */
[----:B0-----:R-:W0:Y:S01]  /*5e50*/  LDC.64 R18, c[0x0][0x390] ;  /* 0x0000e400ff127b82 */ /* 0x001e220000000a00 */
[----:B------:R-:W-:Y:S01]  /*5e60*/  LEA.HI R0, R0, 0x1, RZ, 0x18 ;  /* 0x0000000100007811 */ /* 0x000fe200078fc0ff */
[----:B------:R-:W-:-:S04]  /*5e70*/  IMAD.IADD R21, R4, 0x1, R5 ;  /* 0x0000000104157824 */ /* 0x000fc800078e0205 */
[C---:B------:R-:W-:Y:S01]  /*5e80*/  IMAD.SHL.U32 R2, R0.reuse, 0x100, RZ ;  /* 0x0000010000027824 */ /* 0x040fe200078e00ff */
[----:B------:R-:W-:Y:S01]  /*5e90*/  LOP3.LUT R0, R0, 0x3, RZ, 0xc0, !PT ;  /* 0x0000000300007812 */ /* 0x000fe200078ec0ff */
[----:B------:R-:W1:Y:S03]  /*5ea0*/  LDC.64 R16, c[0x0][0x398] ;  /* 0x0000e600ff107b82 */ /* 0x000e660000000a00 */
[----:B------:R-:W-:Y:S01]  /*5eb0*/  LOP3.LUT R3, R2, 0x300, RZ, 0xc0, !PT ;  /* 0x0000030002037812 */ /* 0x000fe200078ec0ff */
[----:B------:R-:W-:Y:S01]  /*5ec0*/  IMAD.MOV R0, RZ, RZ, -R0 ;  /* 0x000000ffff007224 */ /* 0x000fe200078e0a00 */
[----:B------:R-:W-:-:S03]  /*5ed0*/  LEA R2, R4, UR8, 0x5 ;  /* 0x0000000804027c11 */ /* 0x000fc6000f8e28ff */
[----:B------:R-:W-:Y:S02]  /*5ee0*/  IMAD.IADD R4, R4, 0x1, R3 ;  /* 0x0000000104047824 */ /* 0x000fe400078e0203 */
[----:B------:R-:W-:-:S07]  /*5ef0*/  VIADD R6, R2, 0x10 ;  /* 0x0000001002067836 */ /* 0x000fce0000000000 */
.L_x_1295:
[----:B--2---:R-:W2:Y:S01]  /*5f00*/  LDS.64 R10, [R6+-0x10] ;  /* 0xfffff000060a7984 */ /* 0x004ea20000000a00 */
[----:B0-----:R-:W-:-:S03]  /*5f10*/  IMAD.WIDE R8, R21, 0x8, R18 ;  /* 0x0000000815087825 */ /* 0x001fc600078e0212 */
[----:B------:R0:W3:Y:S01]  /*5f20*/  LDS.128 R12, [R6] ;  /* 0x00000000060c7984 */ /* 0x0000e20000000c00 */
[----:B-1----:R-:W-:-:S04]  /*5f30*/  IMAD.WIDE R2, R21, 0x10, R16 ;  /* 0x0000001015027825 */ /* 0x002fc800078e0210 */
[----:B------:R-:W-:Y:S02]  /*5f40*/  VIADD R0, R0, 0x1 ;  /* 0x0000000100007836 */ /* 0x000fe40000000000 */
[----:B------:R-:W-:Y:S02]  /*5f50*/  VIADD R21, R21, 0x100 ;  /* 0x0000010015157836 */ /* 0x000fe40000000000 */
[----:B0-----:R-:W-:Y:S01]  /*5f60*/  VIADD R6, R6, 0x2000 ;  /* 0x0000200006067836 */ /* 0x001fe20000000000 */
[----:B------:R-:W-:Y:S01]  /*5f70*/  ISETP.NE.AND P0, PT, R0, RZ, PT ;  /* 0x000000ff0000720c */ /* 0x000fe20003f05270 */
[----:B--2---:R2:W-:Y:S04]  /*5f80*/  STG.E.64 desc[UR10][R8.64], R10 ;  /* 0x0000000a08007986 */ /* 0x0045e8000c101b0a */
[----:B---3--:R2:W-:Y:S08]  /*5f90*/  STG.E.128 desc[UR10][R2.64], R12 ;  /* 0x0000000c02007986 */ /* 0x0085f0000c101d0a */
[----:B------:R-:W-:Y:S05]  /*5fa0*/  @P0 BRA `(.L_x_1295) ;  /* 0xfffffffc00d40947 */ /* 0x000fea000383ffff */
.L_x_1294:
[----:B------:R-:W-:Y:S05]  /*5fb0*/  BSYNC.RECONVERGENT B0 ;  /* 0x0000000000007941 */ /* 0x000fea0003800200 */
.L_x_1293:
[----:B------:R-:W-:Y:S05]  /*5fc0*/  @!P1 EXIT ;  /* 0x000000000000994d */ /* 0x000fea0003800000 */
[----:B------:R-:W1:Y:S01]  /*5fd0*/  LDCU.128 UR4, c[0x0][0x390] ;  /* 0x00007200ff0477ac */ /* 0x000e620008000c00 */
[----:B------:R-:W-:Y:S01]  /*5fe0*/  IMAD.IADD R0, R7, 0x1, -R4 ;  /* 0x0000000107007824 */ /* 0x000fe200078e0a04 */
[----:B------:R-:W-:Y:S01]  /*5ff0*/  BSSY.RECONVERGENT B0, `(.L_x_1296) ;  /* 0x0000061000007945 */ /* 0x000fe20003800200 */
[----:B------:R-:W-:Y:S01]  /*6000*/  IMAD.IADD R5, R4, 0x1, R5 ;  /* 0x0000000104057824 */ /* 0x000fe200078e0205 */
[----:B------:R-:W-:Y:S02]  /*6010*/  PLOP3.LUT P0, PT, PT, PT, PT, 0x80, 0x8 ;  /* 0x000000000008781c */ /* 0x000fe40003f0f070 */
[----:B------:R-:W-:Y:S02]  /*6020*/  ISETP.GT.AND P1, PT, R0, 0xc00, PT ;  /* 0x00000c000000780c */ /* 0x000fe40003f24270 */
[----:B------:R-:W-:-:S05]  /*6030*/  LEA R0, R4, UR8, 0x5 ;  /* 0x0000000804007c11 */ /* 0x000fca000f8e28ff */
[----:B------:R-:W-:Y:S01]  /*6040*/  VIADD R0, R0, 0x4000 ;  /* 0x0000400000007836 */ /* 0x000fe20000000000 */
[----:B-1----:R-:W-:Y:S02]  /*6050*/  UIADD3 UR4, UP0, UPT, UR4, 0x1000, URZ ;  /* 0x0000100004047890 */ /* 0x002fe4000ff1e0ff */
[----:B------:R-:W-:Y:S02]  /*6060*/  UIADD3 UR6, UP1, UPT, UR6, 0x2000, URZ ;  /* 0x0000200006067890 */ /* 0x000fe4000ff3e0ff */
[----:B------:R-:W-:Y:S02]  /*6070*/  UIADD3.X UR5, UPT, UPT, URZ, UR5, URZ, UP0, !UPT ;  /* 0x00000005ff057290 */ /* 0x000fe400087fe4ff */
[----:B------:R-:W-:Y:S01]  /*6080*/  UIADD3.X UR7, UPT, UPT, URZ, UR7, URZ, UP1, !UPT ;  /* 0x00000007ff077290 */ /* 0x000fe20008ffe4ff */
[----:B--2---:R-:W-:Y:S01]  /*6090*/  MOV R2, UR4 ;  /* 0x0000000400027c02 */ /* 0x004fe20008000f00 */
[----:B0-----:R-:W-:Y:S02]  /*60a0*/  IMAD.U32 R12, RZ, RZ, UR6 ;  /* 0x00000006ff0c7e24 */ /* 0x001fe4000f8e00ff */
[----:B------:R-:W-:-:S02]  /*60b0*/  IMAD.U32 R3, RZ, RZ, UR5 ;  /* 0x00000005ff037e24 */ /* 0x000fc4000f8e00ff */
[----:B------:R-:W-:Y:S01]  /*60c0*/  IMAD.U32 R13, RZ, RZ, UR7 ;  /* 0x00000007ff0d7e24 */ /* 0x000fe2000f8e00ff */
[----:B------:R-:W-:Y:S06]  /*60d0*/  @!P1 BRA `(.L_x_1297) ;  /* 0x0000000400489947 */ /* 0x000fec0003800000 */
[----:B------:R-:W-:Y:S01]  /*60e0*/  PLOP3.LUT P0, PT, PT, PT, PT, 0x8, 0x80 ;  /* 0x000000000080781c */ /* 0x000fe20003f0e170 */
[----:B------:R-:W-:-:S12]  /*60f0*/  VIADD R15, R7, 0xfffff400 ;  /* 0xfffff400070f7836 */ /* 0x000fd80000000000 */
.L_x_1298:
[----:B0-----:R-:W0:Y:S01]  /*6100*/  LDS.64 R52, [R0+-0x4000] ;  /* 0xffc0000000347984 */ /* 0x001e220000000a00 */
[----:B------:R-:W-:-:S03]  /*6110*/  IMAD.WIDE R48, R5, 0x8, R2 ;  /* 0x0000000805307825 */ /* 0x000fc600078e0202 */
[----:B------:R-:W1:Y:S01]  /*6120*/  LDS.128 R20, [R0+-0x3ff0] ;  /* 0xffc0100000147984 */ /* 0x000e620000000c00 */
[----:B------:R-:W-:-:S03]  /*6130*/  IMAD.WIDE R50, R5, 0x10, R12 ;  /* 0x0000001005327825 */ /* 0x000fc600078e020c */
[----:B------:R-:W2:Y:S01]  /*6140*/  LDS.64 R54, [R0+-0x2000] ;  /* 0xffe0000000367984 */ /* 0x000ea20000000a00 */
[C---:B------:R-:W-:Y:S02]  /*6150*/  VIADD R29, R5.reuse, 0x400 ;  /* 0x00000400051d7836 */ /* 0x040fe40000000000 */
[----:B------:R-:W-:Y:S01]  /*6160*/  VIADD R73, R5, 0xc00 ;  /* 0x00000c0005497836 */ /* 0x000fe20000000000 */
[----:B------:R-:W3:Y:S01]  /*6170*/  LDS.128 R44, [R0+-0x1ff0] ;  /* 0xffe01000002c7984 */ /* 0x000ee20000000c00 */
[----:B------:R-:W-:-:S03]  /*6180*/  IMAD.WIDE R68, R29, 0x8, R2 ;  /* 0x000000081d447825 */ /* 0x000fc600078e0202 */
[----:B------:R-:W5:Y:S01]  /*6190*/  LDS.64 R56, [R0] ;  /* 0x0000000000387984 */ /* 0x000f620000000a00 */
[----:B------:R-:W-:-:S03]  /*61a0*/  IMAD.WIDE R28, R29, 0x10, R12 ;  /* 0x000000101d1c7825 */ /* 0x000fc600078e020c */
[----:B----4-:R-:W4:Y:S01]  /*61b0*/  LDS.128 R24, [R0+0x10] ;  /* 0x0000100000187984 */ /* 0x010f220000000c00 */
[----:B------:R-:W-:-:S03]  /*61c0*/  VIADD R4, R4, 0x1000 ;  /* 0x0000100004047836 */ /* 0x000fc60000000000 */
[----:B------:R-:W4:Y:S02]  /*61d0*/  LDS.64 R58, [R0+0x2000] ;  /* 0x00200000003a7984 */ /* 0x000f240000000a00 */
[----:B------:R-:W-:Y:S02]  /*61e0*/  ISETP.GE.AND P1, PT, R4, R15, PT ;  /* 0x0000000f0400720c */ /* 0x000fe40003f26270 */
[----:B------:R-:W4:Y:S04]  /*61f0*/  LDS.128 R40, [R0+0x2010] ;  /* 0x0020100000287984 */ /* 0x000f280000000c00 */
[----:B------:R-:W4:Y:S04]  /*6200*/  LDS.64 R60, [R0+0x4000] ;  /* 0x00400000003c7984 */ /* 0x000f280000000a00 */
[----:B------:R-:W4:Y:S04]  /*6210*/  LDS.128 R32, [R0+0x4010] ;  /* 0x0040100000207984 */ /* 0x000f280000000c00 */
[----:B------:R-:W4:Y:S04]  /*6220*/  LDS.64 R62, [R0+0x6000] ;  /* 0x00600000003e7984 */ /* 0x000f280000000a00 */
[----:B------:R-:W4:Y:S04]  /*6230*/  LDS.128 R36, [R0+0x6010] ;  /* 0x0060100000247984 */ /* 0x000f280000000c00 */
[----:B------:R-:W4:Y:S04]  /*6240*/  LDS.64 R70, [R0+0x8000] ;  /* 0x0080000000467984 */ /* 0x000f280000000a00 */
[----:B------:R-:W4:Y:S04]  /*6250*/  LDS.128 R16, [R0+0x8010] ;  /* 0x0080100000107984 */ /* 0x000f280000000c00 */
[----:B------:R-:W4:Y:S04]  /*6260*/  LDS.64 R30, [R0+0xa000] ;  /* 0x00a00000001e7984 */ /* 0x000f280000000a00 */
[----:B0-----:R-:W-:Y:S04]  /*6270*/  STG.E.64 desc[UR10][R48.64+-0x1000], R52 ;  /* 0xfff0003430007986 */ /* 0x001fe8000c101b0a */
[----:B-1----:R-:W-:Y:S04]  /*6280*/  STG.E.128 desc[UR10][R50.64+-0x2000], R20 ;  /* 0xffe0001432007986 */ /* 0x002fe8000c101d0a */
[----:B--2---:R-:W-:Y:S04]  /*6290*/  STG.E.64 desc[UR10][R48.64+-0x800], R54 ;  /* 0xfff8003630007986 */ /* 0x004fe8000c101b0a */
[----:B---3--:R-:W-:Y:S04]  /*62a0*/  STG.E.128 desc[UR10][R50.64+-0x1000], R44 ;  /* 0xfff0002c32007986 */ /* 0x008fe8000c101d0a */
[----:B------:R-:W0:Y:S04]  /*62b0*/  LDS.128 R8, [R0+0xa010] ;  /* 0x00a0100000087984 */ /* 0x000e280000000c00 */
[----:B-----5:R-:W-:Y:S04]  /*62c0*/  STG.E.64 desc[UR10][R48.64], R56 ;  /* 0x0000003830007986 */ /* 0x020fe8000c101b0a */
[----:B----4-:R-:W-:Y:S04]  /*62d0*/  STG.E.128 desc[UR10][R50.64], R24 ;  /* 0x0000001832007986 */ /* 0x010fe8000c101d0a */
[----:B------:R-:W1:Y:S04]  /*62e0*/  LDS.64 R52, [R0+0xc000] ;  /* 0x00c0000000347984 */ /* 0x000e680000000a00 */
[----:B------:R-:W-:Y:S04]  /*62f0*/  STG.E.64 desc[UR10][R48.64+0x800], R58 ;  /* 0x0008003a30007986 */ /* 0x000fe8000c101b0a */
[----:B------:R-:W2:Y:S04]  /*6300*/  LDS.128 R20, [R0+0xc010] ;  /* 0x00c0100000147984 */ /* 0x000ea80000000c00 */
[----:B------:R-:W-:Y:S04]  /*6310*/  STG.E.128 desc[UR10][R50.64+0x1000], R40 ;  /* 0x0010002832007986 */ /* 0x000fe8000c101d0a */
[----:B------:R-:W3:Y:S04]  /*6320*/  LDS.64 R56, [R0+0xe000] ;  /* 0x00e0000000387984 */ /* 0x000ee80000000a00 */
[----:B------:R-:W-:Y:S04]  /*6330*/  STG.E.64 desc[UR10][R68.64+-0x1000], R60 ;  /* 0xfff0003c44007986 */ /* 0x000fe8000c101b0a */
[----:B------:R-:W4:Y:S04]  /*6340*/  LDS.128 R24, [R0+0xe010] ;  /* 0x00e0100000187984 */ /* 0x000f280000000c00 */
[----:B------:R-:W-:Y:S04]  /*6350*/  STG.E.128 desc[UR10][R28.64+-0x2000], R32 ;  /* 0xffe000201c007986 */ /* 0x000fe8000c101d0a */
[----:B------:R-:W5:Y:S04]  /*6360*/  LDS.64 R54, [R0+0x10000] ;  /* 0x0100000000367984 */ /* 0x000f680000000a00 */
[----:B------:R-:W-:Y:S04]  /*6370*/  STG.E.64 desc[UR10][R68.64+-0x800], R62 ;  /* 0xfff8003e44007986 */ /* 0x000fe8000c101b0a */
[----:B------:R-:W5:Y:S04]  /*6380*/  LDS.128 R32, [R0+0x10010] ;  /* 0x0100100000207984 */ /* 0x000f680000000c00 */
[----:B------:R-:W-:Y:S04]  /*6390*/  STG.E.128 desc[UR10][R28.64+-0x1000], R36 ;  /* 0xfff000241c007986 */ /* 0x000fe8000c101d0a */
[----:B------:R-:W5:Y:S04]  /*63a0*/  LDS.64 R66, [R0+0x12000] ;  /* 0x0120000000427984 */ /* 0x000f680000000a00 */
[----:B------:R-:W5:Y:S04]  /*63b0*/  LDS.128 R36, [R0+0x12010] ;  /* 0x0120100000247984 */ /* 0x000f680000000c00 */
[----:B------:R-:W5:Y:S04]  /*63c0*/  LDS.64 R64, [R0+0x14000] ;  /* 0x0140000000407984 */ /* 0x000f680000000a00 */
[----:B------:R-:W5:Y:S04]  /*63d0*/  LDS.128 R40, [R0+0x14010] ;  /* 0x0140100000287984 */ /* 0x000f680000000c00 */
[----:B------:R-:W5:Y:S04]  /*63e0*/  LDS.64 R62, [R0+0x16000] ;  /* 0x01600000003e7984 */ /* 0x000f680000000a00 */
[----:B------:R-:W5:Y:S04]  /*63f0*/  LDS.128 R44, [R0+0x16010] ;  /* 0x01601000002c7984 */ /* 0x000f680000000c00 */
[----:B------:R-:W5:Y:S04]  /*6400*/  LDS.64 R60, [R0+0x18000] ;  /* 0x01800000003c7984 */ /* 0x000f680000000a00 */
[----:B------:R0:W-:Y:S04]  /*6410*/  STG.E.64 desc[UR10][R68.64], R70 ;  /* 0x0000004644007986 */ /* 0x0001e8000c101b0a */
[----:B------:R-:W5:Y:S04]  /*6420*/  LDS.128 R48, [R0+0x18010] ;  /* 0x0180100000307984 */ /* 0x000f680000000c00 */
[----:B------:R-:W-:Y:S04]  /*6430*/  STG.E.128 desc[UR10][R28.64], R16 ;  /* 0x000000101c007986 */ /* 0x000fe8000c101d0a */
[----:B------:R-:W5:Y:S01]  /*6440*/  LDS.64 R58, [R0+0x1a000] ;  /* 0x01a00000003a7984 */ /* 0x000f620000000a00 */
[----:B0-----:R-:W-:-:S03]  /*6450*/  IMAD.WIDE R70, R73, 0x8, R2 ;  /* 0x0000000849467825 */ /* 0x001fc600078e0202 */
[----:B------:R0:W5:Y:S04]  /*6460*/  LDS.128 R16, [R0+0x1a010] ;  /* 0x01a0100000107984 */ /* 0x0001680000000c00 */
[----:B------:R1:W-:Y:S04]  /*6470*/  STG.E.64 desc[UR10][R68.64+0x800], R30 ;  /* 0x0008001e44007986 */ /* 0x0003e8000c101b0a */
[----:B------:R2:W-:Y:S01]  /*6480*/  STG.E.128 desc[UR10][R28.64+0x1000], R8 ;  /* 0x001000081c007986 */ /* 0x0005e2000c101d0a */
[----:B0-----:R-:W-:Y:S02]  /*6490*/  VIADD R0, R0, 0x20000 ;  /* 0x0002000000007836 */ /* 0x001fe40000000000 */
[----:B-1----:R-:W-:-:S02]  /*64a0*/  VIADD R69, R5, 0x800 ;  /* 0x0000080005457836 */ /* 0x002fc40000000000 */
[----:B------:R-:W-:Y:S02]  /*64b0*/  VIADD R5, R5, 0x1000 ;  /* 0x0000100005057836 */ /* 0x000fe40000000000 */
[----:B------:R-:W-:-:S04]  /*64c0*/  IMAD.WIDE R30, R69, 0x8, R2 ;  /* 0x00000008451e7825 */ /* 0x000fc800078e0202 */
[--C-:B------:R-:W-:Y:S01]  /*64d0*/  IMAD.WIDE R68, R69, 0x10, R12.reuse ;  /* 0x0000001045447825 */ /* 0x100fe200078e020c */
[----:B------:R0:W-:Y:S03]  /*64e0*/  STG.E.64 desc[UR10][R30.64+-0x1000], R52 ;  /* 0xfff000341e007986 */ /* 0x0001e6000c101b0a */
[----:B--2---:R-:W-:Y:S01]  /*64f0*/  IMAD.WIDE R8, R73, 0x10, R12 ;  /* 0x0000001049087825 */ /* 0x004fe200078e020c */
[----:B------:R0:W-:Y:S04]  /*6500*/  STG.E.128 desc[UR10][R68.64+-0x2000], R20 ;  /* 0xffe0001444007986 */ /* 0x0001e8000c101d0a */
[----:B---3--:R0:W-:Y:S04]  /*6510*/  STG.E.64 desc[UR10][R30.64+-0x800], R56 ;  /* 0xfff800381e007986 */ /* 0x0081e8000c101b0a */
[----:B----4-:R0:W-:Y:S04]  /*6520*/  STG.E.128 desc[UR10][R68.64+-0x1000], R24 ;  /* 0xfff0001844007986 */ /* 0x0101e8000c101d0a */
[----:B-----5:R0:W-:Y:S04]  /*6530*/  STG.E.64 desc[UR10][R30.64], R54 ;  /* 0x000000361e007986 */ /* 0x0201e8000c101b0a */
[----:B------:R0:W-:Y:S04]  /*6540*/  STG.E.128 desc[UR10][R68.64], R32 ;  /* 0x0000002044007986 */ /* 0x0001e8000c101d0a */
[----:B------:R0:W-:Y:S04]  /*6550*/  STG.E.64 desc[UR10][R30.64+0x800], R66 ;  /* 0x000800421e007986 */ /* 0x0001e8000c101b0a */
        /* <DEDUP_REMOVED lines=8> */
[----:B------:R0:W-:Y:S01]  /*65e0*/  STG.E.128 desc[UR10][R8.64+0x1000], R16 ;  /* 0x0010001008007986 */ /* 0x0001e2000c101d0a */
[----:B------:R-:W-:Y:S05]  /*65f0*/  @!P1 BRA `(.L_x_1298) ;  /* 0xfffffff800c09947 */ /* 0x000fea000383ffff */
.L_x_1297:
[----:B------:R-:W-:Y:S05]  /*6600*/  BSYNC.RECONVERGENT B0 ;  /* 0x0000000000007941 */ /* 0x000fea0003800200 */
.L_x_1296:
[----:B------:R-:W-:Y:S01]  /*6610*/  IMAD.IADD R6, R7, 0x1, -R4 ;  /* 0x0000000107067824 */ /* 0x000fe200078e0a04 */
[----:B------:R-:W-:Y:S04]  /*6620*/  BSSY.RECONVERGENT B0, `(.L_x_1299) ;  /* 0x000002c000007945 */ /* 0x000fe80003800200 */
[----:B------:R-:W-:-:S13]  /*6630*/  ISETP.GT.AND P1, PT, R6, 0x400, PT ;  /* 0x000004000600780c */ /* 0x000fda0003f24270 */
[----:B------:R-:W-:Y:S05]  /*6640*/  @!P1 BRA `(.L_x_1300) ;  /* 0x0000000000a49947 */ /* 0x000fea0003800000 */
[----:B0-----:R-:W0:Y:S01]  /*6650*/  LDS.64 R46, [R0+-0x4000] ;  /* 0xffc00000002e7984 */ /* 0x001e220000000a00 */
[C---:B------:R-:W-:Y:S01]  /*6660*/  IMAD.WIDE R14, R5.reuse, 0x8, R2 ;  /* 0x00000008050e7825 */ /* 0x040fe200078e0202 */
[----:B------:R-:W-:Y:S02]  /*6670*/  PLOP3.LUT P0, PT, PT, PT, PT, 0x8, 0x80 ;  /* 0x000000000080781c */ /* 0x000fe40003f0e170 */
[----:B------:R-:W1:Y:S01]  /*6680*/  LDS.128 R16, [R0+-0x3ff0] ;  /* 0xffc0100000107984 */ /* 0x000e620000000c00 */
[----:B------:R-:W-:-:S03]  /*6690*/  IMAD.WIDE R44, R5, 0x10, R12 ;  /* 0x00000010052c7825 */ /* 0x000fc600078e020c */
[----:B------:R-:W2:Y:S01]  /*66a0*/  LDS.64 R48, [R0+-0x2000] ;  /* 0xffe0000000307984 */ /* 0x000ea20000000a00 */
[----:B------:R-:W-:Y:S02]  /*66b0*/  VIADD R57, R5, 0x400 ;  /* 0x0000040005397836 */ /* 0x000fe40000000000 */
[----:B------:R-:W-:Y:S01]  /*66c0*/  VIADD R4, R4, 0x800 ;  /* 0x0000080004047836 */ /* 0x000fe20000000000 */
[----:B------:R-:W3:Y:S01]  /*66d0*/  LDS.128 R8, [R0+-0x1ff0] ;  /* 0xffe0100000087984 */ /* 0x000ee20000000c00 */
[----:B------:R-:W-:-:S03]  /*66e0*/  IMAD.WIDE R54, R57, 0x8, R2 ;  /* 0x0000000839367825 */ /* 0x000fc600078e0202 */
[----:B------:R-:W5:Y:S01]  /*66f0*/  LDS.64 R50, [R0] ;  /* 0x0000000000327984 */ /* 0x000f620000000a00 */
[----:B------:R-:W-:-:S03]  /*6700*/  IMAD.WIDE R56, R57, 0x10, R12 ;  /* 0x0000001039387825 */ /* 0x000fc600078e020c */
[----:B------:R-:W5:Y:S01]  /*6710*/  LDS.128 R20, [R0+0x10] ;  /* 0x0000100000147984 */ /* 0x000f620000000c00 */
[----:B------:R-:W-:-:S03]  /*6720*/  VIADD R5, R5, 0x800 ;  /* 0x0000080005057836 */ /* 0x000fc60000000000 */
[----:B------:R-:W5:Y:S04]  /*6730*/  LDS.64 R52, [R0+0x2000] ;  /* 0x0020000000347984 */ /* 0x000f680000000a00 */
[----:B----4-:R-:W4:Y:S04]  /*6740*/  LDS.128 R24, [R0+0x2010] ;  /* 0x0020100000187984 */ /* 0x010f280000000c00 */
[----:B------:R-:W4:Y:S04]  /*6750*/  LDS.64 R58, [R0+0x4000] ;  /* 0x00400000003a7984 */ /* 0x000f280000000a00 */
[----:B------:R-:W4:Y:S04]  /*6760*/  LDS.128 R28, [R0+0x4010] ;  /* 0x00401000001c7984 */ /* 0x000f280000000c00 */
[----:B------:R-:W4:Y:S04]  /*6770*/  LDS.64 R60, [R0+0x6000] ;  /* 0x00600000003c7984 */ /* 0x000f280000000a00 */
[----:B------:R-:W4:Y:S04]  /*6780*/  LDS.128 R32, [R0+0x6010] ;  /* 0x0060100000207984 */ /* 0x000f280000000c00 */
[----:B------:R-:W4:Y:S04]  /*6790*/  LDS.64 R62, [R0+0x8000] ;  /* 0x00800000003e7984 */ /* 0x000f280000000a00 */
[----:B------:R-:W4:Y:S04]  /*67a0*/  LDS.128 R36, [R0+0x8010] ;  /* 0x0080100000247984 */ /* 0x000f280000000c00 */
[----:B------:R-:W4:Y:S04]  /*67b0*/  LDS.64 R64, [R0+0xa000] ;  /* 0x00a0000000407984 */ /* 0x000f280000000a00 */
[----:B------:R2:W4:Y:S04]  /*67c0*/  LDS.128 R40, [R0+0xa010] ;  /* 0x00a0100000287984 */ /* 0x0005280000000c00 */
[----:B0-----:R0:W-:Y:S04]  /*67d0*/  STG.E.64 desc[UR10][R14.64+-0x1000], R46 ;  /* 0xfff0002e0e007986 */ /* 0x0011e8000c101b0a */
[----:B-1----:R0:W-:Y:S01]  /*67e0*/  STG.E.128 desc[UR10][R44.64+-0x2000], R16 ;  /* 0xffe000102c007986 */ /* 0x0021e2000c101d0a */
[----:B--2---:R-:W-:-:S03]  /*67f0*/  VIADD R0, R0, 0x10000 ;  /* 0x0001000000007836 */ /* 0x004fc60000000000 */
[----:B------:R0:W-:Y:S04]  /*6800*/  STG.E.64 desc[UR10][R14.64+-0x800], R48 ;  /* 0xfff800300e007986 */ /* 0x0001e8000c101b0a */
[----:B---3--:R0:W-:Y:S04]  /*6810*/  STG.E.128 desc[UR10][R44.64+-0x1000], R8 ;  /* 0xfff000082c007986 */ /* 0x0081e8000c101d0a */
[----:B-----5:R0:W-:Y:S04]  /*6820*/  STG.E.64 desc[UR10][R14.64], R50 ;  /* 0x000000320e007986 */ /* 0x0201e8000c101b0a */
[----:B------:R0:W-:Y:S04]  /*6830*/  STG.E.128 desc[UR10][R44.64], R20 ;  /* 0x000000142c007986 */ /* 0x0001e8000c101d0a */
[----:B------:R0:W-:Y:S04]  /*6840*/  STG.E.64 desc[UR10][R14.64+0x800], R52 ;  /* 0x000800340e007986 */ /* 0x0001e8000c101b0a */
[----:B----4-:R0:W-:Y:S04]  /*6850*/  STG.E.128 desc[UR10][R44.64+0x1000], R24 ;  /* 0x001000182c007986 */ /* 0x0101e8000c101d0a */
[----:B------:R0:W-:Y:S04]  /*6860*/  STG.E.64 desc[UR10][R54.64+-0x1000], R58 ;  /* 0xfff0003a36007986 */ /* 0x0001e8000c101b0a */
[----:B------:R0:W-:Y:S04]  /*6870*/  STG.E.128 desc[UR10][R56.64+-0x2000], R28 ;  /* 0xffe0001c38007986 */ /* 0x0001e8000c101d0a */
[----:B------:R0:W-:Y:S04]  /*6880*/  STG.E.64 desc[UR10][R54.64+-0x800], R60 ;  /* 0xfff8003c36007986 */ /* 0x0001e8000c101b0a */
[----:B------:R0:W-:Y:S04]  /*6890*/  STG.E.128 desc[UR10][R56.64+-0x1000], R32 ;  /* 0xfff0002038007986 */ /* 0x0001e8000c101d0a */
[----:B------:R0:W-:Y:S04]  /*68a0*/  STG.E.64 desc[UR10][R54.64], R62 ;  /* 0x0000003e36007986 */ /* 0x0001e8000c101b0a */
[----:B------:R0:W-:Y:S04]  /*68b0*/  STG.E.128 desc[UR10][R56.64], R36 ;  /* 0x0000002438007986 */ /* 0x0001e8000c101d0a */
[----:B------:R0:W-:Y:S04]  /*68c0*/  STG.E.64 desc[UR10][R54.64+0x800], R64 ;  /* 0x0008004036007986 */ /* 0x0001e8000c101b0a */
[----:B------:R0:W-:Y:S02]  /*68d0*/  STG.E.128 desc[UR10][R56.64+0x1000], R40 ;  /* 0x0010002838007986 */ /* 0x0001e4000c101d0a */
.L_x_1300:
[----:B------:R-:W-:Y:S05]  /*68e0*/  BSYNC.RECONVERGENT B0 ;  /* 0x0000000000007941 */ /* 0x000fea0003800200 */
.L_x_1299:
[----:B------:R-:W-:-:S13]  /*68f0*/  ISETP.LT.OR P0, PT, R4, R7, P0 ;  /* 0x000000070400720c */ /* 0x000fda0000701670 */
[----:B------:R-:W-:Y:S05]  /*6900*/  @!P0 EXIT ;  /* 0x000000000000894d */ /* 0x000fea0003800000 */
[----:B------:R-:W1:Y:S01]  /*6910*/  LDS.64 R6, [R0+-0x4000] ;  /* 0xffc0000000067984 */ /* 0x000e620000000a00 */
[----:B------:R-:W-:-:S03]  /*6920*/  IMAD.WIDE R2, R5, 0x8, R2 ;  /* 0x0000000805027825 */ /* 0x000fc600078e0202 */
[----:B0-----:R-:W0:Y:S01]  /*6930*/  LDS.128 R8, [R0+-0x3ff0] ;  /* 0xffc0100000087984 */ /* 0x001e220000000c00 */
[----:B------:R-:W-:-:S03]  /*6940*/  IMAD.WIDE R12, R5, 0x10, R12 ;  /* 0x00000010050c7825 */ /* 0x000fc600078e020c */
[----:B------:R-:W2:Y:S04]  /*6950*/  LDS.64 R14, [R0+-0x2000] ;  /* 0xffe00000000e7984 */ /* 0x000ea80000000a00 */
[----:B------:R-:W3:Y:S04]  /*6960*/  LDS.128 R16, [R0+-0x1ff0] ;  /* 0xffe0100000107984 */ /* 0x000ee80000000c00 */
[----:B------:R-:W5:Y:S04]  /*6970*/  LDS.64 R20, [R0] ;  /* 0x0000000000147984 */ /* 0x000f680000000a00 */
[----:B----4-:R-:W4:Y:S04]  /*6980*/  LDS.128 R24, [R0+0x10] ;  /* 0x0000100000187984 */ /* 0x010f280000000c00 */
[----:B------:R-:W4:Y:S04]  /*6990*/  LDS.64 R22, [R0+0x2000] ;  /* 0x0020000000167984 */ /* 0x000f280000000a00 */
[----:B------:R-:W4:Y:S04]  /*69a0*/  LDS.128 R28, [R0+0x2010] ;  /* 0x00201000001c7984 */ /* 0x000f280000000c00 */
[----:B-1----:R-:W-:Y:S04]  /*69b0*/  STG.E.64 desc[UR10][R2.64+-0x1000], R6 ;  /* 0xfff0000602007986 */ /* 0x002fe8000c101b0a */
[----:B0-----:R-:W-:Y:S04]  /*69c0*/  STG.E.128 desc[UR10][R12.64+-0x2000], R8 ;  /* 0xffe000080c007986 */ /* 0x001fe8000c101d0a */
[----:B--2---:R-:W-:Y:S04]  /*69d0*/  STG.E.64 desc[UR10][R2.64+-0x800], R14 ;  /* 0xfff8000e02007986 */ /* 0x004fe8000c101b0a */
[----:B---3--:R-:W-:Y:S04]  /*69e0*/  STG.E.128 desc[UR10][R12.64+-0x1000], R16 ;  /* 0xfff000100c007986 */ /* 0x008fe8000c101d0a */
[----:B-----5:R-:W-:Y:S04]  /*69f0*/  STG.E.64 desc[UR10][R2.64], R20 ;  /* 0x0000001402007986 */ /* 0x020fe8000c101b0a */
[----:B----4-:R-:W-:Y:S04]  /*6a00*/  STG.E.128 desc[UR10][R12.64], R24 ;  /* 0x000000180c007986 */ /* 0x010fe8000c101d0a */
[----:B------:R-:W-:Y:S04]  /*6a10*/  STG.E.64 desc[UR10][R2.64+0x800], R22 ;  /* 0x0008001602007986 */ /* 0x000fe8000c101b0a */
[----:B------:R-:W-:Y:S01]  /*6a20*/  STG.E.128 desc[UR10][R12.64+0x1000], R28 ;  /* 0x0010001c0c007986 */ /* 0x000fe2000c101d0a */
[----:B------:R-:W-:Y:S05]  /*6a30*/  EXIT ;  /* 0x000000000000794d */ /* 0x000fea0003800000 */
.L_x_1292:
[----:B------:R-:W0:Y:S01]  /*6a40*/  LDC.64 R2, c[0x0][0x390] ;  /* 0x0000e400ff027b82 */ /* 0x000e220000000a00 */
[----:B------:R-:W-:Y:S02]  /*6a50*/  ISETP.NE.U32.AND P0, PT, R36, R38, PT ;  /* 0x000000262400720c */ /* 0x000fe40003f05070 */
[----:B------:R-:W-:Y:S02]  /*6a60*/  ISETP.NE.U32.AND P1, PT, R38, R40, PT ;  /* 0x000000282600720c */ /* 0x000fe40003f25070 */
[----:B------:R-:W-:Y:S02]  /*6a70*/  ISETP.NE.AND.EX P0, PT, R37, R39, PT, P0 ;  /* 0x000000272500720c */ /* 0x000fe40003f05300 */
[----:B------:R-:W-:Y:S01]  /*6a80*/  ISETP.NE.AND.EX P1, PT, R39, R41, PT, P1 ;  /* 0x000000292700720c */ /* 0x000fe20003f25310 */
[----:B------:R-:W1:Y:S01]  /*6a90*/  LDC.64 R4, c[0x0][0x398] ;  /* 0x0000e600ff047b82 */ /* 0x000e620000000a00 */
[----:B------:R-:W-:-:S04]  /*6aa0*/  ISETP.NE.U32.AND P2, PT, R40, R42, PT ;  /* 0x0000002a2800720c */ /* 0x000fc80003f45070 */
[----:B------:R-:W-:-:S03]  /*6ab0*/  ISETP.NE.AND.EX P2, PT, R41, R43, PT, P2 ;  /* 0x0000002b2900720c */ /* 0x000fc60003f45320 */
        /* <DEDUP_REMOVED lines=18> */
.L_x_1181:
[----:B------:R-:W-:-:S13]  /*6be0*/  ISETP.GE.AND P0, PT, R0, 0x1, PT ;  /* 0x000000010000780c */ /* 0x000fda0003f06270 */
[----:B------:R-:W-:Y:S05]  /*6bf0*/  @!P0 EXIT ;  /* 0x000000000000894d */ /* 0x000fea0003800000 */
[----:B------:R-:W-:-:S13]  /*6c00*/  ISETP.NE.AND P0, PT, R2, RZ, PT ;  /* 0x000000ff0200720c */ /* 0x000fda0003f05270 */
[----:B------:R-:W-:Y:S05]  /*6c10*/  @P0 BRA `(.L_x_1301) ;  /* 0x00000024006c0947 */ /* 0x000fea0003800000 */
[----:B------:R-:W0:Y:S08]  /*6c20*/  LDC.64 R2, c[0x0][0x380] ;  /* 0x0000e000ff027b82 */ /* 0x000e300000000a00 */
[----:B------:R-:W1:Y:S01]  /*6c30*/  LDC.64 R18, c[0x0][0x388] ;  /* 0x0000e200ff127b82 */ /* 0x000e620000000a00 */
[----:B0-----:R-:W-:-:S05]  /*6c40*/  IMAD.WIDE.U32 R20, R33, 0x8, R2 ;  /* 0x0000000821147825 */ /* 0x001fca00078e0002 */
[----:B------:R0:W2:Y:S01]  /*6c50*/  LDG.E.64.CONSTANT R6, desc[UR10][R20.64] ;  /* 0x0000000a14067981 */ /* 0x0000a2000c1e9b00 */
[----:B-1----:R-:W-:-:S05]  /*6c60*/  IMAD.WIDE.U32 R18, R33, 0x10, R18 ;  /* 0x0000001021127825 */ /* 0x002fca00078e0012 */
[----:B------:R1:W3:Y:S01]  /*6c70*/  LDG.E.128.CONSTANT R12, desc[UR10][R18.64] ;  /* 0x0000000a120c7981 */ /* 0x0002e2000c1e9d00 */
[----:B------:R-:W4:Y:S02]  /*6c80*/  S2R R2, SR_TID.X ;  /* 0x0000000000027919 */ /* 0x000f240000002100 */
[C---:B----4-:R-:W-:Y:S02]  /*6c90*/  LOP3.LUT R3, R2.reuse, 0x1f, RZ, 0xc0, !PT ;  /* 0x0000001f02037812 */ /* 0x050fe400078ec0ff */
        /* <DEDUP_REMOVED lines=8> */
[----:B------:R-:W-:-:S06]  /*6d20*/  IMAD.X R11, RZ, RZ, R21, P3 ;  /* 0x000000ffff0b7224 */ /* 0x000fcc00018e0615 */
[C---:B------:R-:W-:Y:S01]  /*6d30*/  @!P0 IMAD.WIDE.U32 R8, R3.reuse, 0x8, R20 ;  /* 0x0000000803088825 */ /* 0x040fe200078e0014 */
[----:B0-----:R-:W-:-:S05]  /*6d40*/  LEA R20, P3, R3, R18, 0x4 ;  /* 0x0000001203147211 */ /* 0x001fca00078620ff */
[--C-:B------:R-:W-:Y:S02]  /*6d50*/  IMAD.X R21, RZ, RZ, R19.reuse, P3 ;  /* 0x000000ffff157224 */ /* 0x100fe400018e0613 */
[----:B-1----:R-:W-:Y:S01]  /*6d60*/  @!P0 IMAD.WIDE.U32 R18, R3, 0x10, R18 ;  /* 0x0000001003128825 */ /* 0x002fe200078e0012 */
[----:B--2---:R-:W-:-:S03]  /*6d70*/  MOV R5, R7 ;  /* 0x0000000700057202 */ /* 0x004fc60000000f00 */
[----:B------:R-:W-:Y:S02]  /*6d80*/  IMAD.MOV.U32 R4, RZ, RZ, R6 ;  /* 0x000000ffff047224 */ /* 0x000fe400078e0006 */
[----:B------:R0:W2:Y:S02]  /*6d90*/  @!P0 LDG.E.64.CONSTANT R6, desc[UR10][R8.64] ;  /* 0x0000000a08068981 */ /* 0x0000a4000c1e9b00 */
[----:B------:R-:W-:Y:S02]  /*6da0*/  IMAD.MOV.U32 R22, RZ, RZ, R4 ;  /* 0x000000ffff167224 */ /* 0x000fe400078e0004 */
[----:B------:R-:W-:Y:S02]  /*6db0*/  IMAD.MOV.U32 R23, RZ, RZ, R5 ;  /* 0x000000ffff177224 */ /* 0x000fe400078e0005 */
[----:B------:R-:W4:Y:S04]  /*6dc0*/  @!P2 LDG.E.64.CONSTANT R4, desc[UR10][R10.64+0x200] ;  /* 0x0002000a0a04a981 */ /* 0x000f28000c1e9b00 */
[----:B------:R1:W5:Y:S01]  /*6dd0*/  @!P1 LDG.E.64.CONSTANT R22, desc[UR10][R10.64+0x100] ;  /* 0x0001000a0a169981 */ /* 0x000362000c1e9b00 */
[----:B---3--:R-:W-:-:S02]  /*6de0*/  IMAD.MOV.U32 R32, RZ, RZ, R12 ;  /* 0x000000ffff207224 */ /* 0x008fc400078e000c */
[----:B------:R-:W-:Y:S02]  /*6df0*/  IMAD.MOV.U32 R33, RZ, RZ, R13 ;  /* 0x000000ffff217224 */ /* 0x000fe400078e000d */
[----:B------:R-:W-:Y:S02]  /*6e00*/  IMAD.MOV.U32 R34, RZ, RZ, R14 ;  /* 0x000000ffff227224 */ /* 0x000fe400078e000e */
[----:B------:R-:W-:Y:S02]  /*6e10*/  IMAD.MOV.U32 R35, RZ, RZ, R15 ;  /* 0x000000ffff237224 */ /* 0x000fe400078e000f */
[----:B------:R-:W-:Y:S01]  /*6e20*/  IMAD.MOV.U32 R28, RZ, RZ, R32 ;  /* 0x000000ffff1c7224 */ /* 0x000fe200078e0020 */
[----:B------:R-:W3:Y:S01]  /*6e30*/  @!P0 LDG.E.128.CONSTANT R12, desc[UR10][R18.64] ;  /* 0x0000000a120c8981 */ /* 0x000ee2000c1e9d00 */
[----:B------:R-:W-:Y:S02]  /*6e40*/  IMAD.MOV.U32 R29, RZ, RZ, R33 ;  /* 0x000000ffff1d7224 */ /* 0x000fe400078e0021 */
[----:B------:R-:W-:-:S02]  /*6e50*/  IMAD.MOV.U32 R30, RZ, RZ, R34 ;  /* 0x000000ffff1e7224 */ /* 0x000fc400078e0022 */
        /* <DEDUP_REMOVED lines=10> */
[C-C-:B------:R-:W-:Y:S02]  /*6f00*/  IMAD R36, R3.reuse, 0x10, R9.reuse ;  /* 0x0000001003247824 */ /* 0x140fe400078e0209 */
[----:B------:R-:W-:Y:S02]  /*6f10*/  IMAD R11, R3, 0x2, R8 ;  /* 0x00000002030b7824 */ /* 0x000fe400078e0208 */
[----:B------:R-:W-:Y:S02]  /*6f20*/  IMAD R37, R8, 0x8, R9 ;  /* 0x0000000808257824 */ /* 0x000fe400078e0209 */
[----:B------:R-:W-:Y:S01]  /*6f30*/  IMAD R38, R11, 0x8, R36 ;  /* 0x000000080b267824 */ /* 0x000fe200078e0224 */
[C---:B------:R-:W-:Y:S02]  /*6f40*/  LEA R39, R2.reuse, UR4, 0x3 ;  /* 0x0000000402277c11 */ /* 0x040fe4000f8e18ff */
[----:B------:R-:W-:Y:S01]  /*6f50*/  ISETP.NE.AND P3, PT, R2, RZ, PT ;  /* 0x000000ff0200720c */ /* 0x000fe20003f65270 */
        /* <DEDUP_REMOVED lines=8> */
[----:B---3--:R1:W-:Y:S04]  /*6fe0*/  STS.128 [R37+0x200], R28 ;  /* 0x0002001c25007388 */ /* 0x0083e80000000c00 */
[----:B------:R-:W-:Y:S04]  /*6ff0*/  STS.128 [R37], R12 ;  /* 0x0000000c25007388 */ /* 0x000fe80000000c00 */
        /* <DEDUP_REMOVED lines=8> */
[----:B------:R-:W-:Y:S01]  /*7080*/  IMAD R23, R2, 0x3, RZ ;  /* 0x0000000302177824 */ /* 0x000fe200078e02ff */
[----:B------:R-:W-:-:S03]  /*7090*/  ISETP.NE.U32.AND P0, PT, R20, R18, PT ;  /* 0x000000121400720c */ /* 0x000fc60003f05070 */
[----:B-1----:R-:W-:Y:S01]  /*70a0*/  VIADD R29, R23, 0x1 ;  /* 0x00000001171d7836 */ /* 0x002fe20000000000 */
[----:B--2---:R-:W-:Y:S01]  /*70b0*/  DADD R12, R4, R8 ;  /* 0x00000000040c7229 */ /* 0x004fe20000000008 */
[----:B------:R-:W-:Y:S01]  /*70c0*/  ISETP.NE.AND.EX P0, PT, R21, R19, PT, P0 ;  /* 0x000000131500720c */ /* 0x000fe20003f05300 */
[----:B------:R-:W-:Y:S01]  /*70d0*/  DADD R14, R6, R10 ;  /* 0x00000000060e7229 */ /* 0x000fe2000000000a */
[----:B------:R-:W0:Y:S02]  /*70e0*/  @P3 LDS.64 R16, [R39+0x9a8] ;  /* 0x0009a80027103984 */ /* 0x000e240000000a00 */
[----:B------:R-:W-:-:S05]  /*70f0*/  ISETP.EQ.OR P0, PT, R29, R0, P0 ;  /* 0x000000001d00720c */ /* 0x000fca0000702670 */
[----:B------:R-:W-:Y:S02]  /*7100*/  FSEL R12, R4, R12, P0 ;  /* 0x0000000c040c7208 */ /* 0x000fe40000000000 */
[----:B------:R-:W-:Y:S02]  /*7110*/  FSEL R13, R5, R13, P0 ;  /* 0x0000000d050d7208 */ /* 0x000fe40000000000 */
[----:B------:R-:W-:Y:S02]  /*7120*/  FSEL R14, R6, R14, P0 ;  /* 0x0000000e060e7208 */ /* 0x000fe40000000000 */
[----:B------:R-:W-:Y:S02]  /*7130*/  FSEL R15, R7, R15, P0 ;  /* 0x0000000f070f7208 */ /* 0x000fe40000000000 */
[----:B------:R-:W-:Y:S01]  /*7140*/  ISETP.NE.U32.AND P1, PT, R18, R48, PT ;  /* 0x000000301200720c */ /* 0x000fe20003f25070 */
[----:B---3--:R-:W-:Y:S01]  /*7150*/  DADD R12, R24, R12 ;  /* 0x00000000180c7229 */ /* 0x008fe2000000000c */
[----:B------:R-:W-:-:S02]  /*7160*/  VIADD R29, R23, 0x2 ;  /* 0x00000002171d7836 */ /* 0x000fc40000000000 */
[----:B------:R-:W-:Y:S01]  /*7170*/  DADD R14, R26, R14 ;  /* 0x000000001a0e7229 */ /* 0x000fe2000000000e */
[----:B------:R-:W-:-:S04]  /*7180*/  ISETP.NE.AND.EX P1, PT, R19, R49, PT, P1 ;  /* 0x000000311300720c */ /* 0x000fc80003f25310 */
[----:B------:R-:W-:-:S04]  /*7190*/  ISETP.EQ.OR P1, PT, R29, R0, P1 ;  /* 0x000000001d00720c */ /* 0x000fc80000f22670 */
[----:B------:R-:W-:Y:S02]  /*71a0*/  FSEL R42, R24, R12, P1 ;  /* 0x0000000c182a7208 */ /* 0x000fe40000800000 */
[----:B------:R-:W-:Y:S02]  /*71b0*/  FSEL R43, R25, R13, P1 ;  /* 0x0000000d192b7208 */ /* 0x000fe40000800000 */
[----:B------:R-:W-:Y:S02]  /*71c0*/  FSEL R44, R26, R14, P1 ;  /* 0x0000000e1a2c7208 */ /* 0x000fe40000800000 */
[----:B------:R-:W-:Y:S01]  /*71d0*/  FSEL R45, R27, R15, P1 ;  /* 0x0000000f1b2d7208 */ /* 0x000fe20000800000 */
[----:B------:R-:W-:Y:S01]  /*71e0*/  SHFL.UP PT, R12, R42, 0x1, RZ ;  /* 0x042000002a0c7989 */ /* 0x000fe200000e00ff */
[----:B------:R-:W-:-:S03]  /*71f0*/  ISETP.NE.AND P4, PT, R23, R0, PT ;  /* 0x000000001700720c */ /* 0x000fc60003f85270 */
[----:B------:R-:W1:Y:S01]  /*7200*/  SHFL.UP PT, R13, R43, 0x1, RZ ;  /* 0x042000002b0d7989 */ /* 0x000e6200000e00ff */
[----:B0-----:R-:W-:-:S03]  /*7210*/  @P3 ISETP.NE.U32.AND P2, PT, R16, R20, PT ;  /* 0x000000141000320c */ /* 0x001fc60003f45070 */
[----:B------:R-:W-:Y:S01]  /*7220*/  SHFL.UP PT, R14, R44, 0x1, RZ ;  /* 0x042000002c0e7989 */ /* 0x000fe200000e00ff */
[----:B------:R-:W-:-:S03]  /*7230*/  @P3 ISETP.NE.AND.EX P2, PT, R17, R21, PT, P2 ;  /* 0x000000151100320c */ /* 0x000fc60003f45320 */
[----:B------:R-:W0:Y:S01]  /*7240*/  SHFL.UP PT, R15, R45, 0x1, RZ ;  /* 0x042000002d0f7989 */ /* 0x000e2200000e00ff */
[----:B------:R-:W-:Y:S01]  /*7250*/  IMAD.MOV.U32 R23, RZ, RZ, 0x1 ;  /* 0x00000001ff177424 */ /* 0x000fe200078e00ff */
[----:B------:R-:W-:Y:S02]  /*7260*/  SEL R22, RZ, 0x1, P4 ;  /* 0x00000001ff167807 */ /* 0x000fe40002000000 */
[----:B------:R-:W-:-:S04]  /*7270*/  @P3 SEL R23, RZ, 0x1, !P2 ;  /* 0x00000001ff173807 */ /* 0x000fc80005000000 */
[----:B------:R-:W-:Y:S02]  /*7280*/  @P3 SEL R22, R22, R23, !P4 ;  /* 0x0000001716163207 */ /* 0x000fe40006000000 */
[----:B------:R-:W-:-:S05]  /*7290*/  SEL R23, RZ, 0x1, !P0 ;  /* 0x00000001ff177807 */ /* 0x000fca0004000000 */
[----:B------:R-:W-:Y:S01]  /*72a0*/  IMAD.IADD R24, R22, 0x1, R23 ;  /* 0x0000000116187824 */ /* 0x000fe200078e0217 */
[----:B------:R-:W-:-:S04]  /*72b0*/  ISETP.GE.AND P4, PT, R3, 0x1, PT ;  /* 0x000000010300780c */ /* 0x000fc80003f86270 */
[----:B------:R-:W-:Y:S01]  /*72c0*/  IADD3 R25, PT, PT, R24, 0x1, RZ ;  /* 0x0000000118197810 */ /* 0x000fe20007ffe0ff */
[----:B------:R-:W-:Y:S01]  /*72d0*/  @!P1 IMAD.MOV R25, RZ, RZ, R24 ;  /* 0x000000ffff199224 */ /* 0x000fe200078e0218 */
[----:B-1----:R-:W-:Y:S02]  /*72e0*/  DADD R12, R12, R42 ;  /* 0x000000000c0c7229 */ /* 0x002fe4000000002a */
[----:B0-----:R-:W-:Y:S02]  /*72f0*/  DADD R14, R14, R44 ;  /* 0x000000000e0e7229 */ /* 0x001fe4000000002c */
[----:B------:R-:W0:Y:S01]  /*7300*/  SHFL.UP PT, R24, R25, 0x1, RZ ;  /* 0x0420000019187989 */ /* 0x000e2200000e00ff */
[----:B------:R-:W-:-:S05]  /*7310*/  ISETP.NE.AND P2, PT, R25, RZ, PT ;  /* 0x000000ff1900720c */ /* 0x000fca0003f45270 */
[----:B------:R-:W-:Y:S02]  /*7320*/  @P4 FSEL R42, R12, R42, !P2 ;  /* 0x0000002a0c2a4208 */ /* 0x000fe40005000000 */
[----:B------:R-:W-:Y:S02]  /*7330*/  @P4 FSEL R43, R13, R43, !P2 ;  /* 0x0000002b0d2b4208 */ /* 0x000fe40005000000 */
[----:B------:R-:W-:Y:S02]  /*7340*/  @P4 FSEL R44, R14, R44, !P2 ;  /* 0x0000002c0e2c4208 */ /* 0x000fe40005000000 */
[----:B------:R-:W-:Y:S01]  /*7350*/  @P4 FSEL R45, R15, R45, !P2 ;  /* 0x0000002d0f2d4208 */ /* 0x000fe20005000000 */
[----:B------:R-:W-:Y:S04]  /*7360*/  SHFL.UP PT, R12, R42, 0x2, RZ ;  /* 0x044000002a0c7989 */ /* 0x000fe800000e00ff */
[----:B------:R-:W1:Y:S04]  /*7370*/  SHFL.UP PT, R13, R43, 0x2, RZ ;  /* 0x044000002b0d7989 */ /* 0x000e6800000e00ff */
[----:B------:R-:W-:Y:S04]  /*7380*/  SHFL.UP PT, R14, R44, 0x2, RZ ;  /* 0x044000002c0e7989 */ /* 0x000fe800000e00ff */
[----:B------:R-:W2:Y:S01]  /*7390*/  SHFL.UP PT, R15, R45, 0x2, RZ ;  /* 0x044000002d0f7989 */ /* 0x000ea200000e00ff */
[----:B0-----:R-:W-:-:S05]  /*73a0*/  SEL R24, R24, RZ, P4 ;  /* 0x000000ff18187207 */ /* 0x001fca0002000000 */
[----:B------:R-:W-:Y:S01]  /*73b0*/  IMAD.IADD R24, R24, 0x1, R25 ;  /* 0x0000000118187824 */ /* 0x000fe200078e0219 */
[----:B------:R-:W-:-:S04]  /*73c0*/  ISETP.GE.AND P4, PT, R3, 0x2, PT ;  /* 0x000000020300780c */ /* 0x000fc80003f86270 */
[----:B------:R-:W0:Y:S01]  /*73d0*/  SHFL.UP PT, R25, R24, 0x2, RZ ;  /* 0x0440000018197989 */ /* 0x000e2200000e00ff */
[----:B-1----:R-:W-:Y:S01]  /*73e0*/  DADD R12, R12, R42 ;  /* 0x000000000c0c7229 */ /* 0x002fe2000000002a */
[----:B------:R-:W-:Y:S01]  /*73f0*/  ISETP.NE.AND P2, PT, R24, RZ, PT ;  /* 0x000000ff1800720c */ /* 0x000fe20003f45270 */
[----:B--2---:R-:W-:-:S08]  /*7400*/  DADD R14, R14, R44 ;  /* 0x000000000e0e7229 */ /* 0x004fd0000000002c */
        /* <DEDUP_REMOVED lines=9> */
[----:B------:R-:W-:-:S05]  /*74a0*/  IMAD.IADD R25, R24, 0x1, R25 ;  /* 0x0000000118197824 */ /* 0x000fca00078e0219 */
[----:B------:R-:W0:Y:S01]  /*74b0*/  SHFL.UP PT, R24, R25, 0x4, RZ ;  /* 0x0480000019187989 */ /* 0x000e2200000e00ff */
[----:B------:R-:W-:Y:S01]  /*74c0*/  ISETP.GE.AND P4, PT, R3, 0x4, PT ;  /* 0x000000040300780c */ /* 0x000fe20003f86270 */
[----:B-1----:R-:W-:Y:S01]  /*74d0*/  DADD R12, R12, R42 ;  /* 0x000000000c0c7229 */ /* 0x002fe2000000002a */
[----:B------:R-:W-:Y:S01]  /*74e0*/  ISETP.NE.AND P2, PT, R25, RZ, PT ;  /* 0x000000ff1900720c */ /* 0x000fe20003f45270 */
[----:B--2---:R-:W-:-:S10]  /*74f0*/  DADD R14, R14, R44 ;  /* 0x000000000e0e7229 */ /* 0x004fd4000000002c */
[----:B------:R-:W-:Y:S02]  /*7500*/  @P4 FSEL R42, R12, R42, !P2 ;  /* 0x0000002a0c2a4208 */ /* 0x000fe40005000000 */
[----:B------:R-:W-:Y:S02]  /*7510*/  @P4 FSEL R43, R13, R43, !P2 ;  /* 0x0000002b0d2b4208 */ /* 0x000fe40005000000 */
[----:B------:R-:W-:Y:S02]  /*7520*/  @P4 FSEL R44, R14, R44, !P2 ;  /* 0x0000002c0e2c4208 */ /* 0x000fe40005000000 */
[----:B------:R-:W-:Y:S01]  /*7530*/  @P4 FSEL R45, R15, R45, !P2 ;  /* 0x0000002d0f2d4208 */ /* 0x000fe20005000000 */
[----:B------:R-:W-:Y:S01]  /*7540*/  SHFL.UP PT, R12, R42, 0x8, RZ ;  /* 0x050000002a0c7989 */ /* 0x000fe200000e00ff */
[----:B0-----:R-:W-:-:S03]  /*7550*/  SEL R24, R24, RZ, P4 ;  /* 0x000000ff18187207 */ /* 0x001fc60002000000 */
[----:B------:R-:W0:Y:S04]  /*7560*/  SHFL.UP PT, R13, R43, 0x8, RZ ;  /* 0x050000002b0d7989 */ /* 0x000e2800000e00ff */
[----:B------:R-:W-:Y:S04]  /*7570*/  SHFL.UP PT, R14, R44, 0x8, RZ ;  /* 0x050000002c0e7989 */ /* 0x000fe800000e00ff */
[----:B------:R-:W1:Y:S01]  /*7580*/  SHFL.UP PT, R15, R45, 0x8, RZ ;  /* 0x050000002d0f7989 */ /* 0x000e6200000e00ff */
[----:B------:R-:W-:-:S05]  /*7590*/  IMAD.IADD R24, R25, 0x1, R24 ;  /* 0x0000000119187824 */ /* 0x000fca00078e0218 */
[----:B------:R-:W2:Y:S01]  /*75a0*/  SHFL.UP PT, R25, R24, 0x8, RZ ;  /* 0x0500000018197989 */ /* 0x000ea200000e00ff */
[----:B------:R-:W-:Y:S02]  /*75b0*/  ISETP.GE.AND P4, PT, R3, 0x8, PT ;  /* 0x000000080300780c */ /* 0x000fe40003f86270 */
[----:B------:R-:W-:Y:S01]  /*75c0*/  ISETP.NE.AND P2, PT, R24, RZ, PT ;  /* 0x000000ff1800720c */ /* 0x000fe20003f45270 */
[----:B0-----:R-:W-:Y:S02]  /*75d0*/  DADD R12, R12, R42 ;  /* 0x000000000c0c7229 */ /* 0x001fe4000000002a */
[----:B-1----:R-:W-:-:S08]  /*75e0*/  DADD R14, R14, R44 ;  /* 0x000000000e0e7229 */ /* 0x002fd0000000002c */
[----:B------:R-:W-:Y:S02]  /*75f0*/  @P4 FSEL R42, R12, R42, !P2 ;  /* 0x0000002a0c2a4208 */ /* 0x000fe40005000000 */
[----:B------:R-:W-:Y:S02]  /*7600*/  @P4 FSEL R43, R13, R43, !P2 ;  /* 0x0000002b0d2b4208 */ /* 0x000fe40005000000 */
[----:B--2---:R-:W-:Y:S02]  /*7610*/  SEL R25, R25, RZ, P4 ;  /* 0x000000ff19197207 */ /* 0x004fe40002000000 */
[----:B------:R-:W-:Y:S02]  /*7620*/  @P4 FSEL R44, R14, R44, !P2 ;  /* 0x0000002c0e2c4208 */ /* 0x000fe40005000000 */
[----:B------:R-:W-:Y:S01]  /*7630*/  @P4 FSEL R45, R15, R45, !P2 ;  /* 0x0000002d0f2d4208 */ /* 0x000fe20005000000 */
[----:B------:R-:W-:Y:S01]  /*7640*/  SHFL.UP PT, R12, R42, 0x10, RZ ;  /* 0x060000002a0c7989 */ /* 0x000fe200000e00ff */
[----:B------:R-:W-:-:S03]  /*7650*/  IMAD.IADD R26, R24, 0x1, R25 ;  /* 0x00000001181a7824 */ /* 0x000fc600078e0219 */
[----:B------:R-:W0:Y:S04]  /*7660*/  SHFL.UP PT, R13, R43, 0x10, RZ ;  /* 0x060000002b0d7989 */ /* 0x000e2800000e00ff */
[----:B------:R-:W-:Y:S04]  /*7670*/  SHFL.UP PT, R14, R44, 0x10, RZ ;  /* 0x060000002c0e7989 */ /* 0x000fe800000e00ff */
[----:B------:R-:W1:Y:S04]  /*7680*/  SHFL.UP PT, R15, R45, 0x10, RZ ;  /* 0x060000002d0f7989 */ /* 0x000e6800000e00ff */
[----:B------:R-:W2:Y:S01]  /*7690*/  SHFL.UP PT, R27, R26, 0x10, RZ ;  /* 0x060000001a1b7989 */ /* 0x000ea200000e00ff */
[----:B------:R-:W-:-:S02]  /*76a0*/  ISETP.NE.AND P5, PT, R3, 0x1f, PT ;  /* 0x0000001f0300780c */ /* 0x000fc40003fa5270 */
[----:B------:R-:W-:Y:S02]  /*76b0*/  ISETP.GE.AND P4, PT, R3, 0x10, PT ;  /* 0x000000100300780c */ /* 0x000fe40003f86270 */
[----:B------:R-:W-:Y:S01]  /*76c0*/  ISETP.NE.AND P2, PT, R26, RZ, PT ;  /* 0x000000ff1a00720c */ /* 0x000fe20003f45270 */
[----:B0-----:R-:W-:Y:S02]  /*76d0*/  DADD R12, R12, R42 ;  /* 0x000000000c0c7229 */ /* 0x001fe4000000002a */
[----:B-1----:R-:W-:Y:S01]  /*76e0*/  DADD R24, R14, R44 ;  /* 0x000000000e187229 */ /* 0x002fe2000000002c */
[----:B--2---:R-:W-:Y:S02]  /*76f0*/  SEL R27, R27, RZ, P4 ;  /* 0x000000ff1b1b7207 */ /* 0x004fe40002000000 */
[----:B------:R-:W-:-:S05]  /*7700*/  CS2R R14, SRZ ;  /* 0x00000000000e7805 */ /* 0x000fca000001ff00 */
[----:B------:R-:W-:Y:S02]  /*7710*/  FSEL R52, R12, R42, !P2 ;  /* 0x0000002a0c347208 */ /* 0x000fe40005000000 */
[----:B------:R-:W-:Y:S01]  /*7720*/  FSEL R53, R13, R43, !P2 ;  /* 0x0000002b0d357208 */ /* 0x000fe20005000000 */
[----:B------:R-:W-:Y:S01]  /*7730*/  IMAD.IADD R12, R26, 0x1, R27 ;  /* 0x000000011a0c7824 */ /* 0x000fe200078e021b */
[----:B------:R-:W-:Y:S01]  /*7740*/  @!P5 LEA R41, R40, UR4, 0x5 ;  /* 0x000000042829dc11 */ /* 0x000fe2000f8e28ff */
[----:B------:R-:W-:Y:S01]  /*7750*/  IMAD.MOV.U32 R13, RZ, RZ, RZ ;  /* 0x000000ffff0d7224 */ /* 0x000fe200078e00ff */
[----:B------:R-:W-:Y:S02]  /*7760*/  FSEL R54, R24, R44, !P2 ;  /* 0x0000002c18367208 */ /* 0x000fe40005000000 */
[----:B------:R-:W-:Y:S02]  /*7770*/  FSEL R55, R25, R45, !P2 ;  /* 0x0000002d19377208 */ /* 0x000fe40005000000 */
[----:B------:R-:W-:Y:S04]  /*7780*/  @!P5 STS.128 [R41], R12 ;  /* 0x0000000c2900d388 */ /* 0x000fe80000000c00 */
[----:B------:R0:W-:Y:S01]  /*7790*/  @!P5 STS.128 [R41+0x10], R52 ;  /* 0x000010342900d388 */ /* 0x0001e20000000c00 */
[----:B------:R-:W-:Y:S06]  /*77a0*/  BAR.SYNC.DEFER_BLOCKING 0x0 ;  /* 0x0000000000007b1d */ /* 0x000fec0000010000 */
[----:B------:R-:W-:Y:S04]  /*77b0*/  LDS.128 R36, [UR4+0x10] ;  /* 0x00001004ff247984 */ /* 0x000fe80008000c00 */
[----:B------:R-:W1:Y:S04]  /*77c0*/  LDS.128 R28, [UR4+0x30] ;  /* 0x00003004ff1c7984 */ /* 0x000e680008000c00 */
[----:B------:R-:W2:Y:S04]  /*77d0*/  LDS R56, [UR4+0x20] ;  /* 0x00002004ff387984 */ /* 0x000ea80008000800 */
[----:B------:R-:W3:Y:S04]  /*77e0*/  LDS.128 R32, [UR4+0x50] ;  /* 0x00005004ff207984 */ /* 0x000ee80008000c00 */
[----:B------:R-:W4:Y:S04]  /*77f0*/  LDS R50, [UR4+0x40] ;  /* 0x00004004ff327984 */ /* 0x000f280008000800 */
[----:B------:R-:W5:Y:S04]  /*7800*/  LDS R51, [UR4] ;  /* 0x00000004ff337984 */ /* 0x000f680008000800 */
[----:B------:R-:W5:Y:S04]  /*7810*/  LDS.128 R24, [UR4+0x70] ;  /* 0x00007004ff187984 */ /* 0x000f680008000c00 */
[----:B------:R-:W5:Y:S01]  /*7820*/  LDS R13, [UR4+0x60] ;  /* 0x00006004ff0d7984 */ /* 0x000f620008000800 */
[----:B0-----:R-:W-:-:S02]  /*7830*/  FSEL R41, R42, R52, !P4 ;  /* 0x000000342a297208 */ /* 0x001fc40006000000 */
[----:B------:R-:W-:Y:S02]  /*7840*/  FSEL R42, R43, R53, !P4 ;  /* 0x000000352b2a7208 */ /* 0x000fe40006000000 */
[----:B------:R-:W-:Y:S01]  /*7850*/  FSEL R44, R44, R54, !P4 ;  /* 0x000000362c2c7208 */ /* 0x000fe20006000000 */
[----:B-1----:R-:W-:Y:S02]  /*7860*/  DADD R46, R36, R28 ;  /* 0x00000000242e7229 */ /* 0x002fe4000000001c */
[----:B------:R-:W-:Y:S01]  /*7870*/  DADD R14, R38, R30 ;  /* 0x00000000260e7229 */ /* 0x000fe2000000001e */
[----:B--2---:R-:W-:Y:S02]  /*7880*/  ISETP.NE.AND P2, PT, R56, RZ, PT ;  /* 0x000000ff3800720c */ /* 0x004fe40003f45270 */
[----:B------:R-:W-:Y:S02]  /*7890*/  FSEL R43, R45, R55, !P4 ;  /* 0x000000372d2b7208 */ /* 0x000fe40006000000 */
[----:B------:R-:W-:-:S03]  /*78a0*/  ISETP.NE.AND P4, PT, R40, 0x2, PT ;  /* 0x000000022800780c */ /* 0x000fc60003f85270 */
[----:B------:R-:W-:Y:S02]  /*78b0*/  FSEL R46, R46, R28, !P2 ;  /* 0x0000001c2e2e7208 */ /* 0x000fe40005000000 */
[----:B------:R-:W-:Y:S02]  /*78c0*/  FSEL R47, R47, R29, !P2 ;  /* 0x0000001d2f2f7208 */ /* 0x000fe40005000000 */
[----:B------:R-:W-:Y:S02]  /*78d0*/  FSEL R14, R14, R30, !P2 ;  /* 0x0000001e0e0e7208 */ /* 0x000fe40005000000 */
[----:B------:R-:W-:Y:S02]  /*78e0*/  FSEL R15, R15, R31, !P2 ;  /* 0x0000001f0f0f7208 */ /* 0x000fe40005000000 */
[----:B------:R-:W0:Y:S01]  /*78f0*/  LDS.128 R28, [UR4+0x90] ;  /* 0x00009004ff1c7984 */ /* 0x000e220008000c00 */
[----:B------:R-:W-:Y:S02]  /*7900*/  FSEL R45, R46, R36, !P4 ;  /* 0x000000242e2d7208 */ /* 0x000fe40006000000 */
[----:B------:R-:W-:Y:S01]  /*7910*/  FSEL R53, R47, R37, !P4 ;  /* 0x000000252f357208 */ /* 0x000fe20006000000 */
[----:B---3--:R-:W-:Y:S01]  /*7920*/  DADD R46, R32, R46 ;  /* 0x00000000202e7229 */ /* 0x008fe2000000002e */
[----:B------:R-:W-:Y:S01]  /*7930*/  FSEL R55, R14, R38, !P4 ;  /* 0x000000260e377208 */ /* 0x000fe20006000000 */
[----:B------:R-:W-:Y:S01]  /*7940*/  DADD R36, R34, R14 ;  /* 0x0000000022247229 */ /* 0x000fe2000000000e */
[----:B------:R-:W1:Y:S01]  /*7950*/  LDS R14, [UR4+0x80] ;  /* 0x00008004ff0e7984 */ /* 0x000e620008000800 */
[----:B----4-:R-:W-:Y:S01]  /*7960*/  ISETP.NE.AND P2, PT, R50, RZ, PT ;  /* 0x000000ff3200720c */ /* 0x010fe20003f45270 */
[----:B-----5:R-:W-:Y:S01]  /*7970*/  IMAD.IADD R56, R51, 0x1, R56 ;  /* 0x0000000133387824 */ /* 0x020fe200078e0238 */
[----:B------:R-:W-:-:S04]  /*7980*/  FSEL R57, R15, R39, !P4 ;  /* 0x000000270f397208 */ /* 0x000fc80006000000 */
[----:B------:R-:W-:Y:S02]  /*7990*/  FSEL R46, R46, R32, !P2 ;  /* 0x000000202e2e7208 */ /* 0x000fe40005000000 */
[----:B------:R-:W-:Y:S02]  /*79a0*/  FSEL R47, R47, R33, !P2 ;  /* 0x000000212f2f7208 */ /* 0x000fe40005000000 */
[----:B------:R-:W-:Y:S02]  /*79b0*/  FSEL R36, R36, R34, !P2 ;  /* 0x0000002224247208 */ /* 0x000fe40005000000 */
[----:B------:R-:W-:Y:S02]  /*79c0*/  FSEL R37, R37, R35, !P2 ;  /* 0x0000002325257208 */ /* 0x000fe40005000000 */
[----:B------:R-:W2:Y:S01]  /*79d0*/  LDS.128 R32, [UR4+0xb0] ;  /* 0x0000b004ff207984 */ /* 0x000ea20008000c00 */
[----:B------:R-:W-:Y:S02]  /*79e0*/  SEL R51, R56, R51, !P4 ;  /* 0x0000003338337207 */ /* 0x000fe40006000000 */
[----:B------:R-:W-:Y:S01]  /*79f0*/  ISETP.NE.AND P4, PT, R40, 0x3, PT ;  /* 0x000000032800780c */ /* 0x000fe20003f85270 */
[----:B------:R-:W-:-:S03]  /*7a00*/  DADD R38, R26, R36 ;  /* 0x000000001a267229 */ /* 0x000fc60000000024 */
[----:B------:R-:W-:Y:S02]  /*7a10*/  FSEL R45, R46, R45, !P4 ;  /* 0x0000002d2e2d7208 */ /* 0x000fe40006000000 */
[----:B------:R-:W-:Y:S01]  /*7a20*/  FSEL R53, R47, R53, !P4 ;  /* 0x000000352f357208 */ /* 0x000fe20006000000 */
[----:B------:R-:W-:Y:S01]  /*7a30*/  DADD R46, R24, R46 ;  /* 0x00000000182e7229 */ /* 0x000fe2000000002e */
[----:B------:R-:W-:Y:S02]  /*7a40*/  FSEL R55, R36, R55, !P4 ;  /* 0x0000003724377208 */ /* 0x000fe40006000000 */
[----:B------:R-:W3:Y:S01]  /*7a50*/  LDS R36, [UR4+0xa0] ;  /* 0x0000a004ff247984 */ /* 0x000ee20008000800 */
[----:B------:R-:W-:Y:S01]  /*7a60*/  IMAD.IADD R50, R56, 0x1, R50 ;  /* 0x0000000138327824 */ /* 0x000fe200078e0232 */
[----:B------:R-:W-:Y:S02]  /*7a70*/  ISETP.NE.AND P2, PT, R13, RZ, PT ;  /* 0x000000ff0d00720c */ /* 0x000fe40003f45270 */
[----:B------:R-:W-:Y:S01]  /*7a80*/  FSEL R57, R37, R57, !P4 ;  /* 0x0000003925397208 */ /* 0x000fe20006000000 */
[C---:B------:R-:W-:Y:S01]  /*7a90*/  IMAD.IADD R13, R50.reuse, 0x1, R13 ;  /* 0x00000001320d7824 */ /* 0x040fe200078e020d */
[----:B------:R-:W-:-:S02]  /*7aa0*/  SEL R15, R50, R51, !P4 ;  /* 0x00000033320f7207 */ /* 0x000fc40006000000 */
[----:B------:R-:W-:Y:S02]  /*7ab0*/  FSEL R46, R46, R24, !P2 ;  /* 0x000000182e2e7208 */ /* 0x000fe40005000000 */
[----:B------:R-:W-:Y:S02]  /*7ac0*/  FSEL R47, R47, R25, !P2 ;  /* 0x000000192f2f7208 */ /* 0x000fe40005000000 */
[----:B------:R-:W-:Y:S02]  /*7ad0*/  ISETP.NE.AND P4, PT, R40, 0x4, PT ;  /* 0x000000042800780c */ /* 0x000fe40003f85270 */
[----:B------:R-:W-:Y:S02]  /*7ae0*/  FSEL R50, R38, R26, !P2 ;  /* 0x0000001a26327208 */ /* 0x000fe40005000000 */
[----:B------:R-:W-:Y:S01]  /*7af0*/  FSEL R51, R39, R27, !P2 ;  /* 0x0000001b27337208 */ /* 0x000fe20005000000 */
[----:B------:R-:W-:Y:S01]  /*7b00*/  LDS R38, [UR4+0xc0] ;  /* 0x0000c004ff267984 */ /* 0x000fe20008000800 */
[----:B------:R-:W-:-:S03]  /*7b10*/  FSEL R45, R46, R45, !P4 ;  /* 0x0000002d2e2d7208 */ /* 0x000fc60006000000 */
[----:B------:R-:W4:Y:S01]  /*7b20*/  LDS.128 R24, [UR4+0xd0] ;  /* 0x0000d004ff187984 */ /* 0x000f220008000c00 */
[----:B------:R-:W-:Y:S01]  /*7b30*/  FSEL R53, R47, R53, !P4 ;  /* 0x000000352f357208 */ /* 0x000fe20006000000 */
[----:B0-----:R-:W-:Y:S01]  /*7b40*/  DADD R46, R28, R46 ;  /* 0x000000001c2e7229 */ /* 0x001fe2000000002e */
[----:B------:R-:W-:Y:S02]  /*7b50*/  FSEL R55, R50, R55, !P4 ;  /* 0x0000003732377208 */ /* 0x000fe40006000000 */
[----:B------:R-:W-:Y:S01]  /*7b60*/  FSEL R57, R51, R57, !P4 ;  /* 0x0000003933397208 */ /* 0x000fe20006000000 */
[----:B------:R-:W-:Y:S01]  /*7b70*/  DADD R50, R30, R50 ;  /* 0x000000001e327229 */ /* 0x000fe20000000032 */
[----:B-1----:R-:W-:Y:S02]  /*7b80*/  ISETP.NE.AND P6, PT, R14, RZ, PT ;  /* 0x000000ff0e00720c */ /* 0x002fe40003fc5270 */
[----:B------:R-:W-:Y:S02]  /*7b90*/  SEL R39, R13, R15, !P4 ;  /* 0x0000000f0d277207 */ /* 0x000fe40006000000 */
[----:B------:R-:W-:-:S02]  /*7ba0*/  ISETP.NE.AND P5, PT, R40, 0x5, PT ;  /* 0x000000052800780c */ /* 0x000fc40003fa5270 */
[C---:B------:R-:W-:Y:S02]  /*7bb0*/  ISETP.NE.AND P2, PT, R40.reuse, 0x6, PT ;  /* 0x000000062800780c */ /* 0x040fe40003f45270 */
[----:B------:R-:W-:Y:S01]  /*7bc0*/  ISETP.NE.AND P4, PT, R40, 0x7, PT ;  /* 0x000000072800780c */ /* 0x000fe20003f85270 */
[----:B------:R-:W-:Y:S01]  /*7bd0*/  IMAD.IADD R40, R13, 0x1, R14 ;  /* 0x000000010d287824 */ /* 0x000fe200078e020e */
[----:B------:R-:W-:Y:S02]  /*7be0*/  FSEL R14, R46, R28, !P6 ;  /* 0x0000001c2e0e7208 */ /* 0x000fe40007000000 */
[----:B------:R-:W-:Y:S01]  /*7bf0*/  FSEL R15, R47, R29, !P6 ;  /* 0x0000001d2f0f7208 */ /* 0x000fe20007000000 */
[----:B------:R-:W-:Y:S01]  /*7c00*/  SHFL.UP PT, R37, R12, 0x1, RZ ;  /* 0x042000000c257989 */ /* 0x000fe200000e00ff */
[----:B------:R-:W-:Y:S02]  /*7c10*/  FSEL R46, R50, R30, !P6 ;  /* 0x0000001e322e7208 */ /* 0x000fe40007000000 */
[----:B------:R-:W-:Y:S01]  /*7c20*/  FSEL R47, R51, R31, !P6 ;  /* 0x0000001f332f7208 */ /* 0x000fe20007000000 */
[----:B------:R-:W-:Y:S01]  /*7c30*/  LDS R28, [UR4+0xe0] ;  /* 0x0000e004ff1c7984 */ /* 0x000fe20008000800 */
[----:B------:R-:W-:Y:S01]  /*7c40*/  FSEL R51, R14, R45, !P5 ;  /* 0x0000002d0e337208 */ /* 0x000fe20006800000 */
[----:B--2---:R-:W-:Y:S01]  /*7c50*/  DADD R30, R32, R14 ;  /* 0x00000000201e7229 */ /* 0x004fe2000000000e */
[----:B------:R-:W-:-:S02]  /*7c60*/  FSEL R53, R15, R53, !P5 ;  /* 0x000000350f357208 */ /* 0x000fc40006800000 */
[----:B------:R-:W-:Y:S01]  /*7c70*/  LDS.128 R12, [UR4+0xf0] ;  /* 0x0000f004ff0c7984 */ /* 0x000fe20008000c00 */
[----:B------:R-:W-:Y:S02]  /*7c80*/  FSEL R55, R46, R55, !P5 ;  /* 0x000000372e377208 */ /* 0x000fe40006800000 */
[----:B------:R-:W-:Y:S01]  /*7c90*/  FSEL R57, R47, R57, !P5 ;  /* 0x000000392f397208 */ /* 0x000fe20006800000 */
[----:B------:R-:W-:Y:S01]  /*7ca0*/  DADD R46, R34, R46 ;  /* 0x00000000222e7229 */ /* 0x000fe2000000002e */
[----:B---3--:R-:W-:Y:S01]  /*7cb0*/  ISETP.NE.AND P6, PT, R36, RZ, PT ;  /* 0x000000ff2400720c */ /* 0x008fe20003fc5270 */
[----:B------:R0:W1:Y:S04]  /*7cc0*/  SHFL.UP PT, R29, R41, 0x1, RZ ;  /* 0x04200000291d7989 */ /* 0x00006800000e00ff */
[----:B------:R-:W2:Y:S04]  /*7cd0*/  SHFL.UP PT, R42, R42, 0x1, RZ ;  /* 0x042000002a2a7989 */ /* 0x000ea800000e00ff */
[----:B------:R3:W5:Y:S01]  /*7ce0*/  SHFL.UP PT, R45, R43, 0x1, RZ ;  /* 0x042000002b2d7989 */ /* 0x00076200000e00ff */
[----:B------:R-:W-:-:S02]  /*7cf0*/  FSEL R34, R46, R34, !P6 ;  /* 0x000000222e227208 */ /* 0x000fc40007000000 */
[----:B------:R-:W-:Y:S01]  /*7d00*/  FSEL R35, R47, R35, !P6 ;  /* 0x000000232f237208 */ /* 0x000fe20007000000 */
[----:B------:R-:W5:Y:S01]  /*7d10*/  SHFL.UP PT, R44, R44, 0x1, RZ ;  /* 0x042000002c2c7989 */ /* 0x000f6200000e00ff */
[----:B------:R-:W-:Y:S01]  /*7d20*/  IMAD.IADD R36, R40, 0x1, R36 ;  /* 0x0000000128247824 */ /* 0x000fe200078e0224 */
[----:B------:R-:W-:Y:S02]  /*7d30*/  FSEL R30, R30, R32, !P6 ;  /* 0x000000201e1e7208 */ /* 0x000fe40007000000 */
[----:B------:R-:W-:Y:S02]  /*7d40*/  FSEL R31, R31, R33, !P6 ;  /* 0x000000211f1f7208 */ /* 0x000fe40007000000 */
[----:B------:R-:W-:Y:S01]  /*7d50*/  SEL R39, R40, R39, !P5 ;  /* 0x0000002728277207 */ /* 0x000fe20006800000 */
[----:B----4-:R-:W-:Y:S01]  /*7d60*/  DADD R32, R26, R34 ;  /* 0x000000001a207229 */ /* 0x010fe20000000022 */
[----:B------:R-:W-:Y:S02]  /*7d70*/  FSEL R51, R30, R51, !P2 ;  /* 0x000000331e337208 */ /* 0x000fe40005000000 */
[----:B------:R-:W-:-:S02]  /*7d80*/  FSEL R53, R31, R53, !P2 ;  /* 0x000000351f357208 */ /* 0x000fc40005000000 */
[----:B------:R-:W-:Y:S02]  /*7d90*/  FSEL R47, R34, R55, !P2 ;  /* 0x00000037222f7208 */ /* 0x000fe40005000000 */
[----:B------:R-:W-:Y:S02]  /*7da0*/  FSEL R35, R35, R57, !P2 ;  /* 0x0000003923237208 */ /* 0x000fe40005000000 */
[----:B------:R-:W-:Y:S01]  /*7db0*/  SEL R39, R36, R39, !P2 ;  /* 0x0000002724277207 */ /* 0x000fe20005000000 */
[----:B0-----:R-:W-:Y:S01]  /*7dc0*/  DADD R40, R24, R30 ;  /* 0x0000000018287229 */ /* 0x001fe2000000001e */
[----:B------:R-:W-:Y:S02]  /*7dd0*/  ISETP.GE.U32.AND P2, PT, R2, 0x20, PT ;  /* 0x000000200200780c */ /* 0x000fe40003f46070 */
[----:B------:R-:W-:Y:S01]  /*7de0*/  ISETP.NE.AND P5, PT, R38, RZ, PT ;  /* 0x000000ff2600720c */ /* 0x000fe20003fa5270 */
[----:B---3--:R-:W-:Y:S01]  /*7df0*/  IMAD.IADD R43, R36, 0x1, R38 ;  /* 0x00000001242b7824 */ /* 0x008fe200078e0226 */
[----:B------:R-:W-:Y:S02]  /*7e00*/  BSSY.RECONVERGENT B0, `(.L_x_1302) ;  /* 0x0000021000007945 */ /* 0x000fe40003800200 */
[----:B------:R-:W-:-:S02]  /*7e10*/  FSEL R32, R32, R26, !P5 ;  /* 0x0000001a20207208 */ /* 0x000fc40006800000 */
[----:B------:R-:W-:Y:S02]  /*7e20*/  FSEL R33, R33, R27, !P5 ;  /* 0x0000001b21217208 */ /* 0x000fe40006800000 */
[----:B------:R-:W-:Y:S02]  /*7e30*/  FSEL R30, R40, R24, !P5 ;  /* 0x00000018281e7208 */ /* 0x000fe40006800000 */
[----:B------:R-:W-:Y:S01]  /*7e40*/  FSEL R31, R41, R25, !P5 ;  /* 0x00000019291f7208 */ /* 0x000fe20006800000 */
[----:B-1----:R-:W-:Y:S01]  /*7e50*/  IMAD.MOV.U32 R24, RZ, RZ, R29 ;  /* 0x000000ffff187224 */ /* 0x002fe200078e001d */
[----:B------:R-:W-:Y:S01]  /*7e60*/  SEL R29, R43, R39, !P4 ;  /* 0x000000272b1d7207 */ /* 0x000fe20006000000 */
[----:B--2---:R-:W-:Y:S01]  /*7e70*/  IMAD.MOV.U32 R25, RZ, RZ, R42 ;  /* 0x000000ffff197224 */ /* 0x004fe200078e002a */
[----:B------:R-:W-:Y:S01]  /*7e80*/  FSEL R42, R30, R51, !P4 ;  /* 0x000000331e2a7208 */ /* 0x000fe20006000000 */
[----:B-----5:R-:W-:Y:S01]  /*7e90*/  IMAD.MOV.U32 R27, RZ, RZ, R45 ;  /* 0x000000ffff1b7224 */ /* 0x020fe200078e002d */
[----:B------:R-:W-:Y:S01]  /*7ea0*/  FSEL R45, R31, R53, !P4 ;  /* 0x000000351f2d7208 */ /* 0x000fe20006000000 */
[----:B------:R-:W-:Y:S01]  /*7eb0*/  IMAD.MOV.U32 R26, RZ, RZ, R44 ;  /* 0x000000ffff1a7224 */ /* 0x000fe200078e002c */
[----:B------:R-:W-:-:S02]  /*7ec0*/  FSEL R40, R32, R47, !P4 ;  /* 0x0000002f20287208 */ /* 0x000fc40006000000 */
[----:B------:R-:W-:Y:S01]  /*7ed0*/  FSEL R41, R33, R35, !P4 ;  /* 0x0000002321297208 */ /* 0x000fe20006000000 */
[----:B------:R-:W-:Y:S06]  /*7ee0*/  @!P2 BRA `(.L_x_1303) ;  /* 0x000000000048a947 */ /* 0x000fec0003800000 */
[----:B------:R-:W-:Y:S01]  /*7ef0*/  IMAD.MOV.U32 R34, RZ, RZ, R42 ;  /* 0x000000ffff227224 */ /* 0x000fe200078e002a */
[----:B------:R-:W-:Y:S01]  /*7f00*/  MOV R39, R41 ;  /* 0x0000002900277202 */ /* 0x000fe20000000f00 */
[----:B------:R-:W-:Y:S01]  /*7f10*/  IMAD.MOV.U32 R35, RZ, RZ, R45 ;  /* 0x000000ffff237224 */ /* 0x000fe200078e002d */
[----:B------:R-:W-:Y:S01]  /*7f20*/  ISETP.NE.AND P4, PT, R3, RZ, PT ;  /* 0x000000ff0300720c */ /* 0x000fe20003f85270 */
[----:B------:R-:W-:Y:S01]  /*7f30*/  IMAD.MOV.U32 R38, RZ, RZ, R40 ;  /* 0x000000ffff267224 */ /* 0x000fe200078e0028 */
[C---:B------:R-:W-:Y:S02]  /*7f40*/  ISETP.NE.AND P2, PT, R37.reuse, RZ, PT ;  /* 0x000000ff2500720c */ /* 0x040fe40003f45270 */
[----:B------:R-:W-:Y:S01]  /*7f50*/  SEL R36, R37, RZ, P4 ;  /* 0x000000ff25247207 */ /* 0x000fe20002000000 */
[----:B------:R-:W-:Y:S02]  /*7f60*/  DADD R34, R24, R34 ;  /* 0x0000000018227229 */ /* 0x000fe40000000022 */
[----:B------:R-:W-:-:S02]  /*7f70*/  DADD R38, R26, R38 ;  /* 0x000000001a267229 */ /* 0x000fc40000000026 */
[----:B------:R-:W-:-:S06]  /*7f80*/  IMAD.IADD R37, R29, 0x1, R36 ;  /* 0x000000011d257824 */ /* 0x000fcc00078e0224 */
[----:B------:R-:W-:Y:S02]  /*7f90*/  @P4 FSEL R42, R34, R24, !P2 ;  /* 0x00000018222a4208 */ /* 0x000fe40005000000 */
[----:B------:R-:W-:Y:S02]  /*7fa0*/  @P4 FSEL R45, R35, R25, !P2 ;  /* 0x00000019232d4208 */ /* 0x000fe40005000000 */
[----:B------:R-:W-:Y:S01]  /*7fb0*/  @P4 FSEL R40, R38, R26, !P2 ;  /* 0x0000001a26284208 */ /* 0x000fe20005000000 */
[----:B------:R-:W-:Y:S01]  /*7fc0*/  IMAD.MOV.U32 R24, RZ, RZ, R42 ;  /* 0x000000ffff187224 */ /* 0x000fe200078e002a */
[----:B------:R-:W-:Y:S01]  /*7fd0*/  @P4 FSEL R41, R39, R27, !P2 ;  /* 0x0000001b27294208 */ /* 0x000fe20005000000 */
[----:B------:R-:W-:Y:S02]  /*7fe0*/  IMAD.MOV.U32 R25, RZ, RZ, R45 ;  /* 0x000000ffff197224 */ /* 0x000fe400078e002d */
[----:B------:R-:W-:Y:S02]  /*7ff0*/  IMAD.MOV.U32 R26, RZ, RZ, R40 ;  /* 0x000000ffff1a7224 */ /* 0x000fe400078e0028 */
[----:B------:R-:W-:-:S07]  /*8000*/  IMAD.MOV.U32 R27, RZ, RZ, R41 ;  /* 0x000000ffff1b7224 */ /* 0x000fce00078e0029 */
.L_x_1303:
[----:B------:R-:W-:Y:S05]  /*8010*/  BSYNC.RECONVERGENT B0 ;  /* 0x0000000000007941 */ /* 0x000fea0003800200 */
.L_x_1302:
[----:B------:R-:W-:Y:S01]  /*8020*/  BSSY.RECONVERGENT B0, `(.L_x_1304) ;  /* 0x0000009000007945 */ /* 0x000fe20003800200 */
[----:B------:R-:W-:Y:S02]  /*8030*/  IMAD.MOV.U32 R35, RZ, RZ, RZ ;  /* 0x000000ffff237224 */ /* 0x000fe400078e00ff */
[----:B------:R-:W-:Y:S01]  /*8040*/  IMAD.MOV.U32 R34, RZ, RZ, R22 ;  /* 0x000000ffff227224 */ /* 0x000fe200078e0016 */
[----:B------:R-:W-:Y:S06]  /*8050*/  @!P3 BRA `(.L_x_1305) ;  /* 0x000000000014b947 */ /* 0x000fec0003800000 */
[C---:B------:R-:W-:Y:S01]  /*8060*/  ISETP.NE.AND P2, PT, R22.reuse, RZ, PT ;  /* 0x000000ff1600720c */ /* 0x040fe20003f45270 */
[--C-:B------:R-:W-:Y:S02]  /*8070*/  IMAD.IADD R34, R22, 0x1, R37.reuse ;  /* 0x0000000116227824 */ /* 0x100fe400078e0225 */
[----:B------:R-:W-:-:S10]  /*8080*/  IMAD.MOV.U32 R35, RZ, RZ, R37 ;  /* 0x000000ffff237224 */ /* 0x000fd400078e0025 */
[----:B------:R-:W-:Y:S02]  /*8090*/  @!P2 DADD R8, R8, R24 ;  /* 0x000000000808a229 */ /* 0x000fe40000000018 */
[----:B------:R-:W-:-:S11]  /*80a0*/  @!P2 DADD R10, R10, R26 ;  /* 0x000000000a0aa229 */ /* 0x000fd6000000001a */
.L_x_1305:
[----:B------:R-:W-:Y:S05]  /*80b0*/  BSYNC.RECONVERGENT B0 ;  /* 0x0000000000007941 */ /* 0x000fea0003800200 */
.L_x_1304:
[----:B------:R-:W-:Y:S01]  /*80c0*/  IMAD.IADD R3, R43, 0x1, R28 ;  /* 0x000000012b037824 */ /* 0x000fe200078e021c */
[----:B------:R-:W-:Y:S01]  /*80d0*/  DADD R36, R4, R8 ;  /* 0x0000000004247229 */ /* 0x000fe20000000008 */
[----:B------:R-:W-:Y:S01]  /*80e0*/  ISETP.NE.AND P2, PT, R28, RZ, PT ;  /* 0x000000ff1c00720c */ /* 0x000fe20003f45270 */
[----:B------:R-:W-:Y:S01]  /*80f0*/  DADD R38, R6, R10 ;  /* 0x0000000006267229 */ /* 0x000fe2000000000a */
[----:B------:R-:W-:Y:S01]  /*8100*/  BSSY.RECONVERGENT B0, `(.L_x_1306) ;  /* 0x00000fe000007945 */ /* 0x000fe20003800200 */
[----:B------:R-:W-:Y:S01]  /*8110*/  ISETP.GE.AND P3, PT, R3, 0x101, PT ;  /* 0x000001010300780c */ /* 0x000fe20003f66270 */
[----:B------:R-:W-:Y:S01]  /*8120*/  DADD R30, R12, R30 ;  /* 0x000000000c1e7229 */ /* 0x000fe2000000001e */
[----:B------:R-:W-:Y:S01]  /*8130*/  IMAD.IADD R43, R23, 0x1, R34 ;  /* 0x00000001172b7824 */ /* 0x000fe200078e0222 */
[----:B------:R-:W-:-:S03]  /*8140*/  DADD R32, R14, R32 ;  /* 0x000000000e207229 */ /* 0x000fc60000000020 */
[----:B------:R-:W-:Y:S02]  /*8150*/  FSEL R29, R4, R36, P0 ;  /* 0x00000024041d7208 */ /* 0x000fe40000000000 */
[----:B------:R-:W-:Y:S02]  /*8160*/  FSEL R36, R5, R37, P0 ;  /* 0x0000002505247208 */ /* 0x000fe40000000000 */
[----:B------:R-:W-:Y:S02]  /*8170*/  FSEL R28, R6, R38, P0 ;  /* 0x00000026061c7208 */ /* 0x000fe40000000000 */
[----:B------:R-:W-:Y:S02]  /*8180*/  FSEL R39, R7, R39, P0 ;  /* 0x0000002707277208 */ /* 0x000fe40000000000 */
        /* <DEDUP_REMOVED lines=8> */
[----:B------:R-:W-:Y:S06]  /*8210*/  @!P3 BRA `(.L_x_1307) ;  /* 0x0000000c0064b947 */ /* 0x000fec0003800000 */
[----:B------:R-:W-:Y:S01]  /*8220*/  BAR.SYNC.DEFER_BLOCKING 0x0 ;  /* 0x0000000000007b1d */ /* 0x000fe20000010000 */
[----:B------:R-:W-:Y:S02]  /*8230*/  ISETP.NE.AND P2, PT, R22, RZ, PT ;  /* 0x000000ff1600720c */ /* 0x000fe40003f45270 */
[----:B------:R-:W-:Y:S02]  /*8240*/  @P0 LEA R23, R34, UR4, 0x5 ;  /* 0x0000000422170c11 */ /* 0x000fe4000f8e28ff */
[----:B------:R-:W-:-:S09]  /*8250*/  @P1 LEA R29, R43, UR4, 0x5 ;  /* 0x000000042b1d1c11 */ /* 0x000fd2000f8e28ff */
[----:B------:R-:W-:-:S05]  /*8260*/  @P2 LEA R35, R35, UR4, 0x5 ;  /* 0x0000000423232c11 */ /* 0x000fca000f8e28ff */
[----:B------:R1:W-:Y:S04]  /*8270*/  @P2 STS.128 [R35+0x10], R24 ;  /* 0x0000101823002388 */ /* 0x0003e80000000c00 */
[----:B------:R1:W-:Y:S04]  /*8280*/  @P2 STS.64 [R35], R16 ;  /* 0x0000001023002388 */ /* 0x0003e80000000a00 */
[----:B------:R1:W-:Y:S04]  /*8290*/  @P0 STS.128 [R23+0x10], R8 ;  /* 0x0000100817000388 */ /* 0x0003e80000000c00 */
[----:B------:R1:W-:Y:S01]  /*82a0*/  @P0 STS.64 [R23], R20 ;  /* 0x0000001417000388 */ /* 0x0003e20000000a00 */
[----:B------:R-:W-:-:S03]  /*82b0*/  ISETP.GE.U32.AND P0, PT, R2, R3, PT ;  /* 0x000000030200720c */ /* 0x000fc60003f06070 */
[----:B------:R1:W-:Y:S04]  /*82c0*/  @P1 STS.128 [R29+0x10], R12 ;  /* 0x0000100c1d001388 */ /* 0x0003e80000000c00 */
[----:B------:R1:W-:Y:S01]  /*82d0*/  @P1 STS.64 [R29], R18 ;  /* 0x000000121d001388 */ /* 0x0003e20000000a00 */
[----:B------:R-:W-:Y:S06]  /*82e0*/  BAR.SYNC.DEFER_BLOCKING 0x0 ;  /* 0x0000000000007b1d */ /* 0x000fec0000010000 */
[----:B------:R-:W-:Y:S05]  /*82f0*/  @P0 BRA `(.L_x_1308) ;  /* 0x0000000c00780947 */ /* 0x000fea0003800000 */
[----:B-1----:R-:W-:Y:S01]  /*8300*/  LOP3.LUT R8, RZ, R2, RZ, 0x33, !PT ;  /* 0x00000002ff087212 */ /* 0x002fe200078e33ff */
[----:B------:R-:W-:Y:S01]  /*8310*/  BSSY.RECONVERGENT B1, `(.L_x_1309) ;  /* 0x0000027000017945 */ /* 0x000fe20003800200 */
[----:B------:R-:W-:-:S03]  /*8320*/  IMAD.MOV.U32 R10, RZ, RZ, R2 ;  /* 0x000000ffff0a7224 */ /* 0x000fc600078e0002 */
[----:B------:R-:W-:-:S05]  /*8330*/  IMAD.IADD R12, R3, 0x1, R8 ;  /* 0x00000001030c7824 */ /* 0x000fca00078e0208 */
[C---:B------:R-:W-:Y:S02]  /*8340*/  LOP3.LUT R8, R12.reuse, 0x300, RZ, 0xc0, !PT ;  /* 0x000003000c087812 */ /* 0x040fe400078ec0ff */
[----:B------:R-:W-:Y:S02]  /*8350*/  ISETP.GE.U32.AND P1, PT, R12, 0x300, PT ;  /* 0x000003000c00780c */ /* 0x000fe40003f26070 */
[----:B------:R-:W-:-:S13]  /*8360*/  ISETP.NE.AND P0, PT, R8, 0x300, PT ;  /* 0x000003000800780c */ /* 0x000fda0003f05270 */
[----:B------:R-:W-:Y:S05]  /*8370*/  @!P0 BRA `(.L_x_1310) ;  /* 0x0000000000808947 */ /* 0x000fea0003800000 */
[----:B------:R-:W0:Y:S01]  /*8380*/  LDC.64 R8, c[0x0][0x398] ;  /* 0x0000e600ff087b82 */ /* 0x000e220000000a00 */
[----:B------:R-:W-:-:S05]  /*8390*/  LEA.HI R12, R12, 0x1, RZ, 0x18 ;  /* 0x000000010c0c7811 */ /* 0x000fca00078fc0ff */
[C---:B------:R-:W-:Y:S01]  /*83a0*/  IMAD.SHL.U32 R13, R12.reuse, 0x100, RZ ;  /* 0x000001000c0d7824 */ /* 0x040fe200078e00ff */
[----:B------:R-:W-:Y:S01]  /*83b0*/  LOP3.LUT R12, R12, 0x3, RZ, 0xc0, !PT ;  /* 0x000000030c0c7812 */ /* 0x000fe200078ec0ff */
[----:B------:R-:W1:Y:S03]  /*83c0*/  LDC.64 R10, c[0x0][0x390] ;  /* 0x0000e400ff0a7b82 */ /* 0x000e660000000a00 */
[----:B------:R-:W-:Y:S01]  /*83d0*/  LOP3.LUT R13, R13, 0x300, RZ, 0xc0, !PT ;  /* 0x000003000d0d7812 */ /* 0x000fe200078ec0ff */
[----:B------:R-:W-:Y:S02]  /*83e0*/  IMAD.MOV R20, RZ, RZ, -R12 ;  /* 0x000000ffff147224 */ /* 0x000fe400078e0a0c */
[----:B0-----:R-:W-:-:S04]  /*83f0*/  IMAD.WIDE.U32 R8, R2, 0x10, R8 ;  /* 0x0000001002087825 */ /* 0x001fc800078e0008 */
[----:B------:R-:W-:Y:S01]  /*8400*/  IMAD.MOV.U32 R23, RZ, RZ, R8 ;  /* 0x000000ffff177224 */ /* 0x000fe200078e0008 */
[C---:B------:R-:W-:Y:S01]  /*8410*/  LEA R8, R2.reuse, UR4, 0x5 ;  /* 0x0000000402087c11 */ /* 0x040fe2000f8e28ff */
[----:B------:R-:W-:Y:S02]  /*8420*/  IMAD.MOV.U32 R24, RZ, RZ, R9 ;  /* 0x000000ffff187224 */ /* 0x000fe400078e0009 */
[----:B-1----:R-:W-:-:S04]  /*8430*/  IMAD.WIDE.U32 R10, R2, 0x8, R10 ;  /* 0x00000008020a7825 */ /* 0x002fc800078e000a */
[----:B------:R-:W-:Y:S01]  /*8440*/  IMAD.MOV.U32 R22, RZ, RZ, R11 ;  /* 0x000000ffff167224 */ /* 0x000fe200078e000b */
[----:B------:R-:W-:Y:S01]  /*8450*/  MOV R21, R10 ;  /* 0x0000000a00157202 */ /* 0x000fe20000000f00 */
[----:B------:R-:W-:Y:S02]  /*8460*/  VIADD R11, R8, 0x10 ;  /* 0x00000010080b7836 */ /* 0x000fe40000000000 */
[----:B------:R-:W-:-:S07]  /*8470*/  IMAD.IADD R10, R13, 0x1, R2 ;  /* 0x000000010d0a7824 */ /* 0x000fce00078e0202 */
.L_x_1311:
        /* <DEDUP_REMOVED lines=16> */
.L_x_1310:
[----:B------:R-:W-:Y:S05]  /*8580*/  BSYNC.RECONVERGENT B1 ;  /* 0x0000000000017941 */ /* 0x000fea0003800200 */
.L_x_1309:
[----:B------:R-:W-:Y:S05]  /*8590*/  @!P1 BRA `(.L_x_1308) ;  /* 0x0000000800d09947 */ /* 0x000fea0003800000 */
[----:B0-----:R-:W0:Y:S01]  /*85a0*/  LDC.64 R8, c[0x0][0x390] ;  /* 0x0000e400ff087b82 */ /* 0x001e220000000a00 */
[----:B------:R-:W-:Y:S01]  /*85b0*/  IMAD.IADD R11, R3, 0x1, -R10 ;  /* 0x00000001030b7824 */ /* 0x000fe200078e0a0a */
[----:B------:R-:W-:Y:S04]  /*85c0*/  BSSY.RECONVERGENT B1, `(.L_x_1312) ;  /* 0x000005b000017945 */ /* 0x000fe80003800200 */
[----:B------:R-:W-:Y:S02]  /*85d0*/  ISETP.GT.AND P1, PT, R11, 0xc00, PT ;  /* 0x00000c000b00780c */ /* 0x000fe40003f24270 */
[----:B------:R-:W1:Y:S01]  /*85e0*/  LDC.64 R12, c[0x0][0x398] ;  /* 0x0000e600ff0c7b82 */ /* 0x000e620000000a00 */
[----:B0-----:R-:W-:-:S03]  /*85f0*/  IMAD.WIDE.U32 R8, R10, 0x8, R8 ;  /* 0x000000080a087825 */ /* 0x001fc600078e0008 */
[----:B------:R-:W-:Y:S02]  /*8600*/  IADD3 R14, P0, PT, R8, 0x1000, RZ ;  /* 0x00001000080e7810 */ /* 0x000fe40007f1e0ff */
[C---:B------:R-:W-:Y:S01]  /*8610*/  LEA R8, R10.reuse, UR4, 0x5 ;  /* 0x000000040a087c11 */ /* 0x040fe2000f8e28ff */
[----:B-1----:R-:W-:-:S04]  /*8620*/  IMAD.WIDE.U32 R12, R10, 0x10, R12 ;  /* 0x000000100a0c7825 */ /* 0x002fc800078e000c */
[----:B------:R-:W-:Y:S01]  /*8630*/  IMAD.X R15, RZ, RZ, R9, P0 ;  /* 0x000000ffff0f7224 */ /* 0x000fe200000e0609 */
[----:B------:R-:W-:Y:S01]  /*8640*/  IADD3 R12, P2, PT, R12, 0x2000, RZ ;  /* 0x000020000c0c7810 */ /* 0x000fe20007f5e0ff */
[----:B------:R-:W-:Y:S01]  /*8650*/  VIADD R8, R8, 0x4000 ;  /* 0x0000400008087836 */ /* 0x000fe20000000000 */
[----:B------:R-:W-:-:S03]  /*8660*/  PLOP3.LUT P0, PT, PT, PT, PT, 0x80, 0x8 ;  /* 0x000000000008781c */ /* 0x000fc60003f0f070 */
[----:B------:R-:W-:Y:S01]  /*8670*/  IMAD.X R13, RZ, RZ, R13, P2 ;  /* 0x000000ffff0d7224 */ /* 0x000fe200010e060d */
[----:B------:R-:W-:Y:S09]  /*8680*/  @!P1 BRA `(.L_x_1313) ;  /* 0x0000000400389947 */ /* 0x000ff20003800000 */
[----:B------:R-:W-:Y:S01]  /*8690*/  PLOP3.LUT P0, PT, PT, PT, PT, 0x8, 0x80 ;  /* 0x000000000080781c */ /* 0x000fe20003f0e170 */
[----:B------:R-:W-:-:S12]  /*86a0*/  VIADD R9, R3, 0xfffff400 ;  /* 0xfffff40003097836 */ /* 0x000fd80000000000 */
.L_x_1314:
        /* <DEDUP_REMOVED lines=50> */
[----:B------:R2:W5:Y:S04]  /*89d0*/  LDS.128 R44, [R8+0x1a010] ;  /* 0x01a01000082c7984 */ /* 0x0005680000000c00 */
[----:B0-----:R-:W-:Y:S04]  /*89e0*/  STG.E.64 desc[UR10][R14.64+0x3000], R50 ;  /* 0x003000320e007986 */ /* 0x001fe8000c101b0a */
[----:B-1----:R0:W-:Y:S01]  /*89f0*/  STG.E.128 desc[UR10][R12.64+0x6000], R20 ;  /* 0x006000140c007986 */ /* 0x0021e2000c101d0a */
[----:B--2---:R-:W-:-:S03]  /*8a00*/  IADD3 R8, PT, PT, R8, 0x20000, RZ ;  /* 0x0002000008087810 */ /* 0x004fc60007ffe0ff */
[----:B------:R-:W-:Y:S04]  /*8a10*/  STG.E.64 desc[UR10][R14.64+0x3800], R52 ;  /* 0x003800340e007986 */ /* 0x000fe8000c101b0a */
[----:B---3--:R-:W-:Y:S04]  /*8a20*/  STG.E.128 desc[UR10][R12.64+0x7000], R24 ;  /* 0x007000180c007986 */ /* 0x008fe8000c101d0a */
[----:B----4-:R-:W-:Y:S04]  /*8a30*/  STG.E.64 desc[UR10][R14.64+0x4000], R54 ;  /* 0x004000360e007986 */ /* 0x010fe8000c101b0a */
[----:B-----5:R-:W-:Y:S01]  /*8a40*/  STG.E.128 desc[UR10][R12.64+0x8000], R28 ;  /* 0x0080001c0c007986 */ /* 0x020fe2000c101d0a */
[----:B0-----:R-:W-:Y:S01]  /*8a50*/  IADD3 R21, P2, PT, R14, 0x8000, RZ ;  /* 0x000080000e157810 */ /* 0x001fe20007f5e0ff */
[----:B------:R-:W-:-:S02]  /*8a60*/  IMAD.X R20, RZ, RZ, R13, P3 ;  /* 0x000000ffff147224 */ /* 0x000fc400018e060d */
        /* <DEDUP_REMOVED lines=16> */
.L_x_1313:
[----:B------:R-:W-:Y:S05]  /*8b70*/  BSYNC.RECONVERGENT B1 ;  /* 0x0000000000017941 */ /* 0x000fea0003800200 */
.L_x_1312:
[----:B------:R-:W-:Y:S01]  /*8b80*/  IMAD.IADD R9, R3, 0x1, -R10 ;  /* 0x0000000103097824 */ /* 0x000fe200078e0a0a */
[----:B------:R-:W-:Y:S04]  /*8b90*/  BSSY.RECONVERGENT B1, `(.L_x_1315) ;  /* 0x000002e000017945 */ /* 0x000fe80003800200 */
[----:B------:R-:W-:-:S13]  /*8ba0*/  ISETP.GT.AND P1, PT, R9, 0x400, PT ;  /* 0x000004000900780c */ /* 0x000fda0003f24270 */
[----:B------:R-:W-:Y:S05]  /*8bb0*/  @!P1 BRA `(.L_x_1316) ;  /* 0x0000000000ac9947 */ /* 0x000fea0003800000 */
[----:B------:R-:W0:Y:S01]  /*8bc0*/  LDS.64 R50, [R8+-0x4000] ;  /* 0xffc0000008327984 */ /* 0x000e220000000a00 */
[----:B------:R-:W-:Y:S01]  /*8bd0*/  IADD3 R11, P1, PT, R14, 0x4000, RZ ;  /* 0x000040000e0b7810 */ /* 0x000fe20007f3e0ff */
[----:B------:R-:W-:Y:S01]  /*8be0*/  VIADD R10, R10, 0x800 ;  /* 0x000008000a0a7836 */ /* 0x000fe20000000000 */
[----:B------:R-:W-:Y:S01]  /*8bf0*/  IADD3 R9, P2, PT, R12, 0x8000, RZ ;  /* 0x000080000c097810 */ /* 0x000fe20007f5e0ff */
[----:B------:R-:W1:Y:S01]  /*8c00*/  LDS.128 R16, [R8+-0x3ff0] ;  /* 0xffc0100008107984 */ /* 0x000e620000000c00 */
[----:B------:R-:W-:-:S03]  /*8c10*/  PLOP3.LUT P0, PT, PT, PT, PT, 0x8, 0x80 ;  /* 0x000000000080781c */ /* 0x000fc60003f0e170 */
        /* <DEDUP_REMOVED lines=21> */
[----:B0-----:R-:W-:-:S03]  /*8d70*/  IMAD.X R18, RZ, RZ, R15, P1 ;  /* 0x000000ffff127224 */ /* 0x001fc600008e060f */
[----:B------:R-:W-:Y:S01]  /*8d80*/  STG.E.64 desc[UR10][R14.64+0x800], R56 ;  /* 0x000800380e007986 */ /* 0x000fe2000c101b0a */
[----:B------:R-:W-:-:S03]  /*8d90*/  IMAD.X R16, RZ, RZ, R13, P2 ;  /* 0x000000ffff107224 */ /* 0x000fc600010e060d */
        /* <DEDUP_REMOVED lines=13> */
.L_x_1316:
[----:B------:R-:W-:Y:S05]  /*8e70*/  BSYNC.RECONVERGENT B1 ;  /* 0x0000000000017941 */ /* 0x000fea0003800200 */
.L_x_1315:
[----:B------:R-:W-:-:S13]  /*8e80*/  ISETP.LT.OR P0, PT, R10, R3, P0 ;  /* 0x000000030a00720c */ /* 0x000fda0000701670 */
[----:B------:R-:W-:Y:S05]  /*8e90*/  @!P0 BRA `(.L_x_1308) ;  /* 0x0000000000908947 */ /* 0x000fea0003800000 */
        /* <DEDUP_REMOVED lines=8> */
[----:B0-----:R0:W-:Y:S04]  /*8f20*/  STG.E.64 desc[UR10][R14.64+-0x1000], R10 ;  /* 0xfff0000a0e007986 */ /* 0x0011e8000c101b0a */
[----:B-1----:R0:W-:Y:S04]  /*8f30*/  STG.E.128 desc[UR10][R12.64+-0x2000], R24 ;  /* 0xffe000180c007986 */ /* 0x0021e8000c101d0a */
[----:B--2---:R0:W-:Y:S04]  /*8f40*/  STG.E.64 desc[UR10][R14.64+-0x800], R28 ;  /* 0xfff8001c0e007986 */ /* 0x0041e8000c101b0a */
[----:B---3--:R0:W-:Y:S04]  /*8f50*/  STG.E.128 desc[UR10][R12.64+-0x1000], R20 ;  /* 0xfff000140c007986 */ /* 0x0081e8000c101d0a */
[----:B----4-:R0:W-:Y:S04]  /*8f60*/  STG.E.64 desc[UR10][R14.64], R30 ;  /* 0x0000001e0e007986 */ /* 0x0101e8000c101b0a */
[----:B-----5:R0:W-:Y:S04]  /*8f70*/  STG.E.128 desc[UR10][R12.64], R16 ;  /* 0x000000100c007986 */ /* 0x0201e8000c101d0a */
[----:B------:R0:W-:Y:S04]  /*8f80*/  STG.E.64 desc[UR10][R14.64+0x800], R32 ;  /* 0x000800200e007986 */ /* 0x0001e8000c101b0a */
[----:B------:R0:W-:Y:S01]  /*8f90*/  STG.E.128 desc[UR10][R12.64+0x1000], R36 ;  /* 0x001000240c007986 */ /* 0x0001e2000c101d0a */
[----:B------:R-:W-:Y:S05]  /*8fa0*/  BRA `(.L_x_1308) ;  /* 0x00000000004c7947 */ /* 0x000fea0003800000 */
.L_x_1307:
[----:B------:R-:W0:Y:S01]  /*8fb0*/  LDC.64 R28, c[0x0][0x390] ;  /* 0x0000e400ff1c7b82 */ /* 0x000e220000000a00 */
[----:B------:R-:W-:-:S07]  /*8fc0*/  ISETP.NE.AND P2, PT, R22, RZ, PT ;  /* 0x000000ff1600720c */ /* 0x000fce0003f45270 */
[----:B------:R-:W1:Y:S08]  /*8fd0*/  LDC.64 R30, c[0x0][0x398] ;  /* 0x0000e600ff1e7b82 */ /* 0x000e700000000a00 */
[----:B------:R-:W2:Y:S08]  /*8fe0*/  LDC.64 R32, c[0x0][0x390] ;  /* 0x0000e400ff207b82 */ /* 0x000eb00000000a00 */
[----:B------:R-:W3:Y:S01]  /*8ff0*/  LDC.64 R36, c[0x0][0x398] ;  /* 0x0000e600ff247b82 */ /* 0x000ee20000000a00 */
[----:B0-----:R-:W-:-:S05]  /*9000*/  @P2 IMAD.WIDE R22, R35, 0x8, R28 ;  /* 0x0000000823162825 */ /* 0x001fca00078e021c */
[----:B------:R0:W-:Y:S02]  /*9010*/  @P2 STG.E.64 desc[UR10][R22.64], R16 ;  /* 0x0000001016002986 */ /* 0x0001e4000c101b0a */
[----:B------:R-:W4:Y:S01]  /*9020*/  LDC.64 R38, c[0x0][0x390] ;  /* 0x0000e400ff267b82 */ /* 0x000f220000000a00 */
[----:B-1----:R-:W-:-:S05]  /*9030*/  @P2 IMAD.WIDE R28, R35, 0x10, R30 ;  /* 0x00000010231c2825 */ /* 0x002fca00078e021e */
[----:B------:R0:W-:Y:S02]  /*9040*/  @P2 STG.E.128 desc[UR10][R28.64], R24 ;  /* 0x000000181c002986 */ /* 0x0001e4000c101d0a */
[----:B------:R-:W1:Y:S01]  /*9050*/  LDC.64 R40, c[0x0][0x398] ;  /* 0x0000e600ff287b82 */ /* 0x000e620000000a00 */
[----:B--2---:R-:W-:-:S05]  /*9060*/  @P0 IMAD.WIDE R30, R34, 0x8, R32 ;  /* 0x00000008221e0825 */ /* 0x004fca00078e0220 */
[----:B------:R0:W-:Y:S01]  /*9070*/  @P0 STG.E.64 desc[UR10][R30.64], R20 ;  /* 0x000000141e000986 */ /* 0x0001e2000c101b0a */
[----:B---3--:R-:W-:-:S05]  /*9080*/  @P0 IMAD.WIDE R34, R34, 0x10, R36 ;  /* 0x0000001022220825 */ /* 0x008fca00078e0224 */
[----:B------:R0:W-:Y:S01]  /*9090*/  @P0 STG.E.128 desc[UR10][R34.64], R8 ;  /* 0x0000000822000986 */ /* 0x0001e2000c101d0a */
[----:B----4-:R-:W-:-:S05]  /*90a0*/  @P1 IMAD.WIDE R32, R43, 0x8, R38 ;  /* 0x000000082b201825 */ /* 0x010fca00078e0226 */
[----:B------:R0:W-:Y:S01]  /*90b0*/  @P1 STG.E.64 desc[UR10][R32.64], R18 ;  /* 0x0000001220001986 */ /* 0x0001e2000c101b0a */
[----:B-1----:R-:W-:-:S05]  /*90c0*/  @P1 IMAD.WIDE R36, R43, 0x10, R40 ;  /* 0x000000102b241825 */ /* 0x002fca00078e0228 */
[----:B------:R0:W-:Y:S02]  /*90d0*/  @P1 STG.E.128 desc[UR10][R36.64], R12 ;  /* 0x0000000c24001986 */ /* 0x0001e4000c101d0a */
.L_x_1308:
[----:B------:R-:W-:Y:S05]  /*90e0*/  BSYNC.RECONVERGENT B0 ;  /* 0x0000000000007941 */ /* 0x000fea0003800200 */
.L_x_1306:
[----:B------:R-:W-:-:S13]  /*90f0*/  ISETP.NE.AND P0, PT, R2, 0xff, PT ;  /* 0x000000ff0200780c */ /* 0x000fda0003f05270 */
[----:B------:R-:W-:Y:S05]  /*9100*/  @P0 EXIT ;  /* 0x000000000000094d */ /* 0x000fea0003800000 */
[----:B01----:R-:W0:Y:S01]  /*9110*/  LDC.64 R12, c[0x0][0x3a0] ;  /* 0x0000e800ff0c7b82 */ /* 0x003e220000000a00 */
[----:B------:R-:W-:-:S13]  /*9120*/  ISETP.NE.AND P0, PT, R0, 0x300, PT ;  /* 0x000003000000780c */ /* 0x000fda0003f05270 */
[----:B------:R-:W-:Y:S05]  /*9130*/  @P0 BRA `(.L_x_1317) ;  /* 0x00000000001c0947 */ /* 0x000fea0003800000 */
[----:B------:R-:W1:Y:S08]  /*9140*/  LDC.64 R8, c[0x0][0x390] ;  /* 0x0000e400ff087b82 */ /* 0x000e700000000a00 */
[----:B------:R-:W2:Y:S01]  /*9150*/  LDC.64 R10, c[0x0][0x398] ;  /* 0x0000e600ff0a7b82 */ /* 0x000ea20000000a00 */
[----:B-1----:R-:W-:-:S05]  /*9160*/  IMAD.WIDE R8, R3, 0x8, R8 ;  /* 0x0000000803087825 */ /* 0x002fca00078e0208 */
[----:B------:R1:W-:Y:S01]  /*9170*/  STG.E.64 desc[UR10][R8.64], R48 ;  /* 0x0000003008007986 */ /* 0x0003e2000c101b0a */
[----:B--2---:R-:W-:-:S04]  /*9180*/  IMAD.WIDE R10, R3, 0x10, R10 ;  /* 0x00000010030a7825 */ /* 0x004fc800078e020a */
[----:B------:R-:W-:Y:S01]  /*9190*/  VIADD R3, R3, 0x1 ;  /* 0x0000000103037836 */ /* 0x000fe20000000000 */
[----:B------:R1:W-:Y:S06]  /*91a0*/  STG.E.128 desc[UR10][R10.64], R4 ;  /* 0x000000040a007986 */ /* 0x0003ec000c101d0a */
.L_x_1317:
[----:B0-----:R-:W-:Y:S01]  /*91b0*/  STG.E desc[UR10][R12.64], R3 ;  /* 0x000000030c007986 */ /* 0x001fe2000c10190a */
[----:B------:R-:W-:Y:S05]  /*91c0*/  EXIT ;  /* 0x000000000000794d */ /* 0x000fea0003800000 */
.L_x_1301:
        /* <DEDUP_REMOVED lines=15> */
[----:B------:R-:W-:-:S07]  /*92c0*/  ISETP.GE.U32.AND P3, PT, R9, R0, PT ;  /* 0x000000000900720c */ /* 0x000fce0003f66070 */
[----:B------:R-:W-:-:S04]  /*92d0*/  @!P0 IMAD.IADD R7, R33, 0x1, R25 ;  /* 0x0000000121078824 */ /* 0x000fc800078e0219 */
[----:B------:R-:W-:-:S04]  /*92e0*/  @!P0 IMAD.WIDE.U32 R4, R7, 0x8, R4 ;  /* 0x0000000807048825 */ /* 0x000fc800078e0004 */
[----:B------:R-:W-:Y:S01]  /*92f0*/  IMAD.X R7, RZ, RZ, R21, P2 ;  /* 0x000000ffff077224 */ /* 0x000fe200010e0615 */
[----:B0-----:R-:W-:Y:S01]  /*9300*/  LEA R22, P2, R25, R22, 0x4 ;  /* 0x0000001619167211 */ /* 0x001fe200078420ff */
[----:B------:R-:W-:-:S04]  /*9310*/  @!P0 IMAD.IADD R33, R33, 0x1, R25 ;  /* 0x0000000121218824 */ /* 0x000fc800078e0219 */
[----:B------:R-:W-:Y:S02]  /*9320*/  IMAD.X R23, RZ, RZ, R23, P2 ;  /* 0x000000ffff177224 */ /* 0x000fe400010e0617 */
[----:B------:R-:W-:Y:S01]  /*9330*/  @!P0 IMAD.WIDE.U32 R18, R33, 0x10, R18 ;  /* 0x0000001021128825 */ /* 0x000fe200078e0012 */
[----:B------:R-:W-:-:S03]  /*9340*/  CS2R R54, SRZ ;  /* 0x0000000000367805 */ /* 0x000fc6000001ff00 */
[----:B--2---:R-:W-:Y:S02]  /*9350*/  IMAD.MOV.U32 R8, RZ, RZ, R10 ;  /* 0x000000ffff087224 */ /* 0x004fe400078e000a */
[----:B------:R-:W-:Y:S02]  /*9360*/  IMAD.MOV.U32 R9, RZ, RZ, R11 ;  /* 0x000000ffff097224 */ /* 0x000fe400078e000b */
[----:B------:R0:W2:Y:S01]  /*9370*/  @!P0 LDG.E.64.CONSTANT R10, desc[UR10][R4.64] ;  /* 0x0000000a040a8981 */ /* 0x0000a2000c1e9b00 */
[----:B------:R-:W-:Y:S01]  /*9380*/  MOV R16, R8 ;  /* 0x0000000800107202 */ /* 0x000fe20000000f00 */
        /* <DEDUP_REMOVED lines=8> */
[----:B------:R3:W5:Y:S01]  /*9410*/  @!P0 LDG.E.128.CONSTANT R12, desc[UR10][R18.64] ;  /* 0x0000000a120c8981 */ /* 0x000762000c1e9d00 */
[----:B------:R-:W-:Y:S02]  /*9420*/  IMAD.MOV.U32 R29, RZ, RZ, R25 ;  /* 0x000000ffff1d7224 */ /* 0x000fe400078e0019 */
[----:B------:R-:W-:-:S02]  /*9430*/  IMAD.MOV.U32 R30, RZ, RZ, R26 ;  /* 0x000000ffff1e7224 */ /* 0x000fc400078e001a */
[----:B------:R-:W-:Y:S02]  /*9440*/  IMAD.MOV.U32 R31, RZ, RZ, R27 ;  /* 0x000000ffff1f7224 */ /* 0x000fe400078e001b */
[----:B------:R-:W5:Y:S04]  /*9450*/  @!P3 LDG.E.128.CONSTANT R24, desc[UR10][R22.64+0x400] ;  /* 0x0004000a1618b981 */ /* 0x000f68000c1e9d00 */
[----:B------:R3:W5:Y:S01]  /*9460*/  @!P1 LDG.E.128.CONSTANT R28, desc[UR10][R22.64+0x200] ;  /* 0x0002000a161c9981 */ /* 0x000762000c1e9d00 */
[----:B------:R-:W-:-:S13]  /*9470*/  ISETP.NE.AND P3, PT, R3, RZ, PT ;  /* 0x000000ff0300720c */ /* 0x000fda0003f65270 */
[----:B------:R5:W5:Y:S01]  /*9480*/  @!P3 LDG.E.64.CONSTANT R54, desc[UR10][R20.64+-0x8] ;  /* 0xfffff80a1436b981 */ /* 0x000b62000c1e9b00 */
[----:B0-----:R-:W0:Y:S01]  /*9490*/  S2R R4, SR_LANEID ;  /* 0x0000000000047919 */ /* 0x001e220000000000 */
[----:B------:R-:W3:Y:S01]  /*94a0*/  S2UR UR5, SR_CgaCtaId ;  /* 0x00000000000579c3 */ /* 0x000ee20000008800 */
[----:B-1----:R-:W-:Y:S01]  /*94b0*/  SHF.R.U32.HI R7, RZ, 0x5, R3 ;  /* 0x00000005ff077819 */ /* 0x002fe20000011603 */
[----:B------:R-:W-:Y:S02]  /*94c0*/  UMOV UR4, 0x400 ;  /* 0x0000040000047882 */ /* 0x000fe40000000000 */
[----:B---3--:R-:W-:Y:S02]  /*94d0*/  ULEA UR4, UR5, UR4, 0x18 ;  /* 0x0000000405047291 */ /* 0x008fe4000f8ec0ff */
[----:B0-----:R-:W-:-:S05]  /*94e0*/  IMAD R5, R7, 0x60, R4 ;  /* 0x0000006007057824 */ /* 0x001fca00078e0204 */
[----:B------:R-:W-:-:S05]  /*94f0*/  LEA R19, R5, UR4, 0x3 ;  /* 0x0000000405137c11 */ /* 0x000fca000f8e18ff */
[C---:B------:R-:W-:Y:S02]  /*9500*/  IMAD R6, R4.reuse, 0x10, R19 ;  /* 0x0000001004067824 */ /* 0x040fe400078e0213 */
[C---:B------:R-:W-:Y:S02]  /*9510*/  IMAD R23, R4.reuse, 0x2, R5 ;  /* 0x0000000204177824 */ /* 0x040fe400078e0205 */
[----:B------:R-:W-:Y:S02]  /*9520*/  IMAD R5, R5, 0x8, R19 ;  /* 0x0000000805057824 */ /* 0x000fe400078e0213 */
[----:B------:R-:W-:Y:S01]  /*9530*/  IMAD R32, R23, 0x8, R6 ;  /* 0x0000000817207824 */ /* 0x000fe200078e0206 */
[C---:B------:R-:W-:Y:S02]  /*9540*/  LEA R33, R3.reuse, UR4, 0x3 ;  /* 0x0000000403217c11 */ /* 0x040fe4000f8e18ff */
[----:B------:R-:W-:Y:S02]  /*9550*/  ISETP.NE.AND P0, PT, R3, RZ, PT ;  /* 0x000000ff0300720c */ /* 0x000fe40003f05270 */
[----:B------:R-:W-:Y:S01]  /*9560*/  ISETP.GE.AND P5, PT, R4, 0x1, PT ;  /* 0x000000010400780c */ /* 0x000fe20003fa6270 */
        /* <DEDUP_REMOVED lines=8> */
[----:B------:R-:W-:Y:S04]  /*95f0*/  STS.128 [R5], R12 ;  /* 0x0000000c05007388 */ /* 0x000fe80000000c00 */
[----:B------:R-:W-:Y:S04]  /*9600*/  STS.128 [R5+0x200], R28 ;  /* 0x0002001c05007388 */ /* 0x000fe80000000c00 */
[----:B------:R1:W-:Y:S01]  /*9610*/  STS.128 [R5+0x400], R24 ;  /* 0x0004001805007388 */ /* 0x0003e20000000c00 */
[----:B------:R-:W-:-:S03]  /*9620*/  NOP ;  /* 0x0000000000007918 */ /* 0x000fc60000000000 */
[----:B------:R-:W-:Y:S04]  /*9630*/  LDS.128 R16, [R32] ;  /* 0x0000000020107984 */ /* 0x000fe80000000c00 */
[----:B------:R-:W2:Y:S04]  /*9640*/  LDS.128 R20, [R32+0x10] ;  /* 0x0000100020147984 */ /* 0x000ea80000000c00 */
[----:B------:R-:W3:Y:S01]  /*9650*/  LDS.128 R8, [R32+0x20] ;  /* 0x0000200020087984 */ /* 0x000ee20000000c00 */
[----:B------:R-:W-:Y:S06]  /*9660*/  BAR.SYNC.DEFER_BLOCKING 0x0 ;  /* 0x0000000000007b1d */ /* 0x000fec0000010000 */
[----:B0-----:R-:W-:Y:S02]  /*9670*/  STS.64 [R33+0x9b0], R48 ;  /* 0x0009b03021007388 */ /* 0x001fe40000000a00 */
[----:B------:R-:W-:Y:S01]  /*9680*/  BAR.SYNC.DEFER_BLOCKING 0x0 ;  /* 0x0000000000007b1d */ /* 0x000fe20000010000 */
[----:B-1----:R-:W-:-:S04]  /*9690*/  IMAD R5, R3, 0x3, RZ ;  /* 0x0000000303057824 */ /* 0x002fc800078e02ff */
[----:B------:R-:W-:Y:S01]  /*96a0*/  VIADD R25, R5, 0x1 ;  /* 0x0000000105197836 */ /* 0x000fe20000000000 */
[----:B--2---:R-:W-:Y:S02]  /*96b0*/  DADD R14, R18, R22 ;  /* 0x00000000120e7229 */ /* 0x004fe40000000016 */
[----:B------:R-:W-:Y:S01]  /*96c0*/  DADD R12, R16, R20 ;  /* 0x00000000100c7229 */ /* 0x000fe20000000014 */
[----:B------:R-:W0:Y:S01]  /*96d0*/  @P0 LDS.64 R54, [R33+0x9a8] ;  /* 0x0009a80021360984 */ /* 0x000e220000000a00 */
[----:B------:R-:W-:-:S04]  /*96e0*/  ISETP.NE.U32.AND P0, PT, R52, R50, PT ;  /* 0x000000323400720c */ /* 0x000fc80003f05070 */
[----:B------:R-:W-:-:S04]  /*96f0*/  ISETP.NE.AND.EX P0, PT, R53, R51, PT, P0 ;  /* 0x000000333500720c */ /* 0x000fc80003f05300 */
[----:B------:R-:W-:-:S04]  /*9700*/  ISETP.EQ.OR P0, PT, R25, R0, P0 ;  /* 0x000000001900720c */ /* 0x000fc80000702670 */
        /* <DEDUP_REMOVED lines=15> */
[----:B0-----:R-:W-:-:S03]  /*9800*/  ISETP.NE.U32.AND P2, PT, R54, R52, PT ;  /* 0x000000343600720c */ /* 0x001fc60003f45070 */
[----:B------:R-:W0:Y:S04]  /*9810*/  SHFL.UP PT, R11, R37, 0x1, RZ ;  /* 0x04200000250b7989 */ /* 0x000e2800000e00ff */
[----:B------:R-:W-:Y:S04]  /*9820*/  SHFL.UP PT, R8, R6, 0x1, RZ ;  /* 0x0420000006087989 */ /* 0x000fe800000e00ff */
[----:B------:R-:W1:Y:S01]  /*9830*/  SHFL.UP PT, R9, R41, 0x1, RZ ;  /* 0x0420000029097989 */ /* 0x000e6200000e00ff */
[----:B------:R-:W-:-:S04]  /*9840*/  ISETP.NE.AND.EX P2, PT, R55, R53, PT, P2 ;  /* 0x000000353700720c */ /* 0x000fc80003f45320 */
[----:B------:R-:W-:-:S04]  /*9850*/  ISETP.EQ.OR P2, PT, R5, R0, P2 ;  /* 0x000000000500720c */ /* 0x000fc80001742670 */
[----:B------:R-:W-:Y:S01]  /*9860*/  SEL R12, RZ, 0x1, !P2 ;  /* 0x00000001ff0c7807 */ /* 0x000fe20005000000 */
[----:B------:R-:W-:-:S04]  /*9870*/  IMAD.MOV.U32 R40, RZ, RZ, R6 ;  /* 0x000000ffff287224 */ /* 0x000fc800078e0006 */
[----:B------:R-:W-:Y:S02]  /*9880*/  VIADD R5, R12, 0x1 ;  /* 0x000000010c057836 */ /* 0x000fe40000000000 */
[----:B------:R-:W-:Y:S01]  /*9890*/  @!P0 IMAD.MOV R5, RZ, RZ, R12 ;  /* 0x000000ffff058224 */ /* 0x000fe200078e020c */
[----:B0-----:R-:W-:-:S04]  /*98a0*/  DADD R10, R10, R36 ;  /* 0x000000000a0a7229 */ /* 0x001fc80000000024 */
[----:B------:R-:W-:Y:S01]  /*98b0*/  IADD3 R12, PT, PT, R5, 0x1, RZ ;  /* 0x00000001050c7810 */ /* 0x000fe20007ffe0ff */
[----:B------:R-:W-:Y:S01]  /*98c0*/  @!P1 IMAD.MOV R12, RZ, RZ, R5 ;  /* 0x000000ffff0c9224 */ /* 0x000fe200078e0205 */
[----:B-1----:R-:W-:-:S04]  /*98d0*/  DADD R8, R8, R40 ;  /* 0x0000000008087229 */ /* 0x002fc80000000028 */
[----:B------:R-:W-:Y:S01]  /*98e0*/  ISETP.NE.AND P4, PT, R12, RZ, PT ;  /* 0x000000ff0c00720c */ /* 0x000fe20003f85270 */
[----:B------:R-:W0:Y:S03]  /*98f0*/  SHFL.UP PT, R13, R12, 0x1, RZ ;  /* 0x042000000c0d7989 */ /* 0x000e2600000e00ff */
        /* <DEDUP_REMOVED lines=8> */
[----:B0-----:R-:W-:Y:S01]  /*9980*/  SEL R13, R13, RZ, P5 ;  /* 0x000000ff0d0d7207 */ /* 0x001fe20002800000 */
[----:B------:R-:W-:Y:S01]  /*9990*/  IMAD.MOV.U32 R40, RZ, RZ, R6 ;  /* 0x000000ffff287224 */ /* 0x000fe200078e0006 */
[----:B------:R-:W-:-:S03]  /*99a0*/  ISETP.GE.AND P5, PT, R4, 0x2, PT ;  /* 0x000000020400780c */ /* 0x000fc60003fa6270 */
[----:B------:R-:W-:-:S05]  /*99b0*/  IMAD.IADD R13, R13, 0x1, R12 ;  /* 0x000000010d0d7824 */ /* 0x000fca00078e020c */
        /* <DEDUP_REMOVED lines=13> */
[----:B------:R-:W-:-:S04]  /*9a90*/  IMAD.MOV.U32 R40, RZ, RZ, R6 ;  /* 0x000000ffff287224 */ /* 0x000fc800078e0006 */
        /* <DEDUP_REMOVED lines=15> */
[----:B------:R-:W-:Y:S02]  /*9b90*/  IMAD.IADD R13, R12, 0x1, R13 ;  /* 0x000000010c0d7824 */ /* 0x000fe400078e020d */
[----:B------:R-:W-:-:S03]  /*9ba0*/  IMAD.MOV.U32 R40, RZ, RZ, R6 ;  /* 0x000000ffff287224 */ /* 0x000fc600078e0006 */
        /* <DEDUP_REMOVED lines=16> */
[----:B------:R-:W-:Y:S01]  /*9cb0*/  IMAD.MOV.U32 R40, RZ, RZ, R6 ;  /* 0x000000ffff287224 */ /* 0x000fe200078e0006 */
[----:B------:R-:W-:Y:S02]  /*9cc0*/  ISETP.NE.AND P6, PT, R4, 0x1f, PT ;  /* 0x0000001f0400780c */ /* 0x000fe40003fc5270 */
[----:B------:R-:W-:Y:S01]  /*9cd0*/  ISETP.NE.AND P5, PT, R12, RZ, PT ;  /* 0x000000ff0c00720c */ /* 0x000fe20003fa5270 */
[----:B0-----:R-:W-:Y:S01]  /*9ce0*/  DADD R58, R10, R36 ;  /* 0x000000000a3a7229 */ /* 0x001fe20000000024 */
[----:B------:R-:W-:Y:S01]  /*9cf0*/  ISETP.GE.AND P4, PT, R4, 0x10, PT ;  /* 0x000000100400780c */ /* 0x000fe20003f86270 */
[----:B-1----:R-:W-:-:S08]  /*9d00*/  DADD R8, R8, R40 ;  /* 0x0000000008087229 */ /* 0x002fd00000000028 */
[----:B------:R-:W-:Y:S02]  /*9d10*/  FSEL R46, R58, R36, !P5 ;  /* 0x000000243a2e7208 */ /* 0x000fe40006800000 */
[----:B------:R-:W-:Y:S02]  /*9d20*/  FSEL R58, R59, R37, !P5 ;  /* 0x000000253b3a7208 */ /* 0x000fe40006800000 */
[----:B--2---:R-:W-:Y:S02]  /*9d30*/  SEL R13, R13, RZ, P4 ;  /* 0x000000ff0d0d7207 */ /* 0x004fe40002000000 */
[----:B------:R-:W-:Y:S02]  /*9d40*/  FSEL R61, R8, R6, !P5 ;  /* 0x00000006083d7208 */ /* 0x000fe40006800000 */
[----:B------:R-:W-:Y:S01]  /*9d50*/  FSEL R40, R9, R41, !P5 ;  /* 0x0000002909287208 */ /* 0x000fe20006800000 */
[----:B------:R-:W-:Y:S01]  /*9d60*/  IMAD.IADD R8, R12, 0x1, R13 ;  /* 0x000000010c087824 */ /* 0x000fe200078e020d */
[----:B------:R-:W-:Y:S01]  /*9d70*/  CS2R R10, SRZ ;  /* 0x00000000000a7805 */ /* 0x000fe2000001ff00 */
[----:B------:R-:W-:Y:S01]  /*9d80*/  IMAD.MOV.U32 R9, RZ, RZ, RZ ;  /* 0x000000ffff097224 */ /* 0x000fe200078e00ff */
[----:B------:R-:W-:Y:S01]  /*9d90*/  @!P6 LEA R63, R7, UR4, 0x5 ;  /* 0x00000004073fec11 */ /* 0x000fe2000f8e28ff */
[----:B------:R-:W-:-:S02]  /*9da0*/  @!P6 IMAD.MOV.U32 R44, RZ, RZ, R61 ;  /* 0x000000ffff2ce224 */ /* 0x000fc400078e003d */
[----:B------:R-:W-:Y:S02]  /*9db0*/  @!P6 IMAD.MOV.U32 R45, RZ, RZ, R40 ;  /* 0x000000ffff2de224 */ /* 0x000fe400078e0028 */
[----:B------:R-:W-:Y:S01]  /*9dc0*/  @!P6 IMAD.MOV.U32 R47, RZ, RZ, R58 ;  /* 0x000000ffff2fe224 */ /* 0x000fe200078e003a */
[----:B------:R0:W-:Y:S04]  /*9dd0*/  @!P6 STS.128 [R63], R8 ;  /* 0x000000083f00e388 */ /* 0x0001e80000000c00 */
[----:B------:R-:W-:Y:S01]  /*9de0*/  @!P6 STS.128 [R63+0x10], R44 ;  /* 0x0000102c3f00e388 */ /* 0x000fe20000000c00 */
        /* <DEDUP_REMOVED lines=9> */
[----:B0-----:R-:W-:Y:S01]  /*9e80*/  FSEL R9, R41, R40, !P4 ;  /* 0x0000002829097208 */ /* 0x001fe20006000000 */
[----:B-1----:R-:W-:-:S02]  /*9e90*/  DADD R56, R28, R24 ;  /* 0x000000001c387229 */ /* 0x002fc40000000018 */
[----:B------:R-:W-:Y:S01]  /*9ea0*/  DADD R44, R30, R26 ;  /* 0x000000001e2c7229 */ /* 0x000fe2000000001a */
[----:B--2---:R-:W-:-:S07]  /*9eb0*/  ISETP.NE.AND P5, PT, R43, RZ, PT ;  /* 0x000000ff2b00720c */ /* 0x004fce0003fa5270 */
[----:B------:R-:W-:Y:S02]  /*9ec0*/  FSEL R40, R56, R24, !P5 ;  /* 0x0000001838287208 */ /* 0x000fe40006800000 */
[----:B------:R-:W-:Y:S02]  /*9ed0*/  FSEL R41, R57, R25, !P5 ;  /* 0x0000001939297208 */ /* 0x000fe40006800000 */
[----:B------:R-:W-:Y:S02]  /*9ee0*/  FSEL R56, R44, R26, !P5 ;  /* 0x0000001a2c387208 */ /* 0x000fe40006800000 */
[----:B------:R-:W-:Y:S02]  /*9ef0*/  FSEL R57, R45, R27, !P5 ;  /* 0x0000001b2d397208 */ /* 0x000fe40006800000 */
[----:B------:R-:W0:Y:S01]  /*9f00*/  LDS.128 R24, [UR4+0x90] ;  /* 0x00009004ff187984 */ /* 0x000e220008000c00 */
[----:B------:R-:W-:Y:S02]  /*9f10*/  FSEL R10, R6, R61, !P4 ;  /* 0x0000003d060a7208 */ /* 0x000fe40006000000 */
[----:B------:R-:W-:Y:S01]  /*9f20*/  FSEL R11, R36, R46, !P4 ;  /* 0x0000002e240b7208 */ /* 0x000fe20006000000 */
[----:B------:R-:W1:Y:S01]  /*9f30*/  LDS R6, [UR4+0x80] ;  /* 0x00008004ff067984 */ /* 0x000e620008000800 */
[----:B---3--:R-:W-:-:S02]  /*9f40*/  DADD R46, R32, R40 ;  /* 0x00000000202e7229 */ /* 0x008fc40000000028 */
[----:B------:R-:W-:Y:S01]  /*9f50*/  DADD R44, R34, R56 ;  /* 0x00000000222c7229 */ /* 0x000fe20000000038 */
[----:B------:R-:W-:Y:S02]  /*9f60*/  ISETP.NE.AND P5, PT, R7, 0x2, PT ;  /* 0x000000020700780c */ /* 0x000fe40003fa5270 */
[----:B------:R-:W-:Y:S02]  /*9f70*/  FSEL R36, R37, R58, !P4 ;  /* 0x0000003a25247208 */ /* 0x000fe40006000000 */
[----:B----4-:R-:W-:Y:S01]  /*9f80*/  ISETP.NE.AND P4, PT, R39, RZ, PT ;  /* 0x000000ff2700720c */ /* 0x010fe20003f85270 */
[----:B-----5:R-:W-:Y:S01]  /*9f90*/  IMAD.IADD R43, R42, 0x1, R43 ;  /* 0x000000012a2b7824 */ /* 0x020fe200078e022b */
[----:B------:R-:W-:Y:S01]  /*9fa0*/  FSEL R59, R40, R28, !P5 ;  /* 0x0000001c283b7208 */ /* 0x000fe20006800000 */
[----:B------:R-:W-:Y:S01]  /*9fb0*/  LDS R37, [UR4+0xa0] ;  /* 0x0000a004ff257984 */ /* 0x000fe20008000800 */
        /* <DEDUP_REMOVED lines=8> */
[----:B------:R-:W-:-:S03]  /*a040*/  DADD R44, R12, R28 ;  /* 0x000000000c2c7229 */ /* 0x000fc6000000001c */
[----:B------:R-:W-:Y:S01]  /*a050*/  DADD R40, R14, R30 ;  /* 0x000000000e287229 */ /* 0x000fe2000000001e */
[----:B------:R-:W-:Y:S02]  /*a060*/  ISETP.NE.AND P4, PT, R7, 0x3, PT ;  /* 0x000000030700780c */ /* 0x000fe40003f85270 */
[C---:B------:R-:W-:Y:S02]  /*a070*/  SEL R46, R43.reuse, R42, !P5 ;  /* 0x0000002a2b2e7207 */ /* 0x040fe40006800000 */
[----:B------:R-:W-:Y:S01]  /*a080*/  ISETP.NE.AND P5, PT, R38, RZ, PT ;  /* 0x000000ff2600720c */ /* 0x000fe20003fa5270 */
[----:B------:R-:W-:Y:S01]  /*a090*/  IMAD.IADD R47, R43, 0x1, R39 ;  /* 0x000000012b2f7824 */ /* 0x000fe200078e0227 */
[----:B------:R-:W-:Y:S01]  /*a0a0*/  FSEL R57, R30, R63, !P4 ;  /* 0x0000003f1e397208 */ /* 0x000fe20006000000 */
[----:B------:R-:W-:Y:S01]  /*a0b0*/  LDS R39, [UR4+0xc0] ;  /* 0x0000c004ff277984 */ /* 0x000fe20008000800 */
[----:B------:R-:W-:Y:S02]  /*a0c0*/  FSEL R59, R28, R59, !P4 ;  /* 0x0000003b1c3b7208 */ /* 0x000fe40006000000 */
[----:B------:R-:W-:-:S02]  /*a0d0*/  FSEL R61, R29, R61, !P4 ;  /* 0x0000003d1d3d7208 */ /* 0x000fc40006000000 */
[----:B------:R-:W-:Y:S02]  /*a0e0*/  FSEL R63, R31, R65, !P4 ;  /* 0x000000411f3f7208 */ /* 0x000fe40006000000 */
[----:B------:R-:W-:Y:S01]  /*a0f0*/  FSEL R42, R40, R14, !P5 ;  /* 0x0000000e282a7208 */ /* 0x000fe20006800000 */
[----:B------:R-:W3:Y:S01]  /*a100*/  LDS.128 R28, [UR4+0xd0] ;  /* 0x0000d004ff1c7984 */ /* 0x000ee20008000c00 */
[----:B------:R-:W-:Y:S02]  /*a110*/  FSEL R43, R41, R15, !P5 ;  /* 0x0000000f292b7208 */ /* 0x000fe40006800000 */
[----:B------:R-:W-:Y:S02]  /*a120*/  FSEL R12, R44, R12, !P5 ;  /* 0x0000000c2c0c7208 */ /* 0x000fe40006800000 */
[----:B------:R-:W-:Y:S02]  /*a130*/  FSEL R13, R45, R13, !P5 ;  /* 0x0000000d2d0d7208 */ /* 0x000fe40006800000 */
[----:B0-----:R-:W-:Y:S01]  /*a140*/  DADD R14, R26, R42 ;  /* 0x000000001a0e7229 */ /* 0x001fe2000000002a */
[----:B------:R-:W-:-:S03]  /*a150*/  ISETP.NE.AND P5, PT, R7, 0x4, PT ;  /* 0x000000040700780c */ /* 0x000fc60003fa5270 */
[----:B------:R-:W-:Y:S01]  /*a160*/  DADD R40, R24, R12 ;  /* 0x0000000018287229 */ /* 0x000fe2000000000c */
[----:B------:R-:W-:Y:S02]  /*a170*/  SEL R46, R47, R46, !P4 ;  /* 0x0000002e2f2e7207 */ /* 0x000fe40006000000 */
[----:B-1----:R-:W-:Y:S02]  /*a180*/  ISETP.NE.AND P4, PT, R6, RZ, PT ;  /* 0x000000ff0600720c */ /* 0x002fe40003f85270 */
[----:B------:R-:W-:Y:S02]  /*a190*/  FSEL R57, R42, R57, !P5 ;  /* 0x000000392a397208 */ /* 0x000fe40006800000 */
[----:B------:R-:W-:Y:S02]  /*a1a0*/  FSEL R63, R43, R63, !P5 ;  /* 0x0000003f2b3f7208 */ /* 0x000fe40006800000 */
[----:B------:R-:W-:Y:S02]  /*a1b0*/  FSEL R59, R12, R59, !P5 ;  /* 0x0000003b0c3b7208 */ /* 0x000fe40006800000 */
[----:B------:R-:W-:-:S02]  /*a1c0*/  FSEL R61, R13, R61, !P5 ;  /* 0x0000003d0d3d7208 */ /* 0x000fc40006800000 */
[----:B------:R-:W-:Y:S02]  /*a1d0*/  FSEL R42, R14, R26, !P4 ;  /* 0x0000001a0e2a7208 */ /* 0x000fe40006000000 */
[----:B------:R-:W-:Y:S02]  /*a1e0*/  FSEL R43, R15, R27, !P4 ;  /* 0x0000001b0f2b7208 */ /* 0x000fe40006000000 */
[----:B------:R-:W0:Y:S01]  /*a1f0*/  LDS.128 R12, [UR4+0xf0] ;  /* 0x0000f004ff0c7984 */ /* 0x000e220008000c00 */
[----:B------:R-:W-:Y:S02]  /*a200*/  FSEL R40, R40, R24, !P4 ;  /* 0x0000001828287208 */ /* 0x000fe40006000000 */
[----:B------:R-:W-:Y:S01]  /*a210*/  FSEL R41, R41, R25, !P4 ;  /* 0x0000001929297208 */ /* 0x000fe20006000000 */
[----:B------:R-:W1:Y:S01]  /*a220*/  LDS R24, [UR4+0xe0] ;  /* 0x0000e004ff187984 */ /* 0x000e620008000800 */
[----:B------:R-:W-:Y:S01]  /*a230*/  IMAD.IADD R47, R47, 0x1, R38 ;  /* 0x000000012f2f7824 */ /* 0x000fe200078e0226 */
[----:B--2---:R-:W-:-:S03]  /*a240*/  DADD R26, R34, R42 ;  /* 0x00000000221a7229 */ /* 0x004fc6000000002a */
[----:B------:R-:W-:Y:S01]  /*a250*/  DADD R44, R32, R40 ;  /* 0x00000000202c7229 */ /* 0x000fe20000000028 */
[----:B------:R-:W-:Y:S02]  /*a260*/  SEL R46, R47, R46, !P5 ;  /* 0x0000002e2f2e7207 */ /* 0x000fe40006800000 */
[----:B------:R-:W-:Y:S02]  /*a270*/  ISETP.NE.AND P5, PT, R37, RZ, PT ;  /* 0x000000ff2500720c */ /* 0x000fe40003fa5270 */
[----:B------:R-:W-:Y:S02]  /*a280*/  ISETP.NE.AND P4, PT, R7, 0x5, PT ;  /* 0x000000050700780c */ /* 0x000fe40003f85270 */
        /* <DEDUP_REMOVED lines=8> */
[----:B------:R-:W-:Y:S01]  /*a310*/  ISETP.NE.AND P6, PT, R39, RZ, PT ;  /* 0x000000ff2700720c */ /* 0x000fe20003fc5270 */
[----:B------:R-:W2:Y:S04]  /*a320*/  SHFL.UP PT, R10, R10, 0x1, RZ ;  /* 0x042000000a0a7989 */ /* 0x000ea800000e00ff */
[----:B------:R-:W3:Y:S04]  /*a330*/  SHFL.UP PT, R9, R9, 0x1, RZ ;  /* 0x0420000009097989 */ /* 0x000ee800000e00ff */
[----:B------:R-:W4:Y:S01]  /*a340*/  SHFL.UP PT, R11, R11, 0x1, RZ ;  /* 0x042000000b0b7989 */ /* 0x000f2200000e00ff */
[----:B------:R-:W-:-:S03]  /*a350*/  FSEL R25, R42, R57, !P4 ;  /* 0x000000392a197208 */ /* 0x000fc60006000000 */
[----:B------:R-:W5:Y:S01]  /*a360*/  SHFL.UP PT, R36, R36, 0x1, RZ ;  /* 0x0420000024247989 */ /* 0x000f6200000e00ff */
[----:B------:R-:W-:Y:S02]  /*a370*/  FSEL R28, R40, R28, !P6 ;  /* 0x0000001c281c7208 */ /* 0x000fe40007000000 */
[----:B------:R-:W-:Y:S02]  /*a380*/  FSEL R29, R41, R29, !P6 ;  /* 0x0000001d291d7208 */ /* 0x000fe40007000000 */
[----:B------:R-:W-:Y:S02]  /*a390*/  FSEL R30, R34, R30, !P6 ;  /* 0x0000001e221e7208 */ /* 0x000fe40007000000 */
[----:B------:R-:W-:Y:S01]  /*a3a0*/  FSEL R31, R35, R31, !P6 ;  /* 0x0000001f231f7208 */ /* 0x000fe20007000000 */
[----:B------:R-:W-:Y:S01]  /*a3b0*/  IMAD.IADD R47, R47, 0x1, R6 ;  /* 0x000000012f2f7824 */ /* 0x000fe200078e0206 */
[----:B------:R-:W-:Y:S02]  /*a3c0*/  FSEL R57, R43, R63, !P4 ;  /* 0x0000003f2b397208 */ /* 0x000fe40006000000 */
[----:B------:R-:W-:Y:S01]  /*a3d0*/  ISETP.NE.AND P5, PT, R7, 0x6, PT ;  /* 0x000000060700780c */ /* 0x000fe20003fa5270 */
[----:B------:R-:W-:Y:S01]  /*a3e0*/  IMAD.IADD R37, R47, 0x1, R37 ;  /* 0x000000012f257824 */ /* 0x000fe200078e0225 */
[----:B------:R-:W-:-:S02]  /*a3f0*/  ISETP.GE.U32.AND P6, PT, R3, 0x20, PT ;  /* 0x000000200300780c */ /* 0x000fc40003fc6070 */
[----:B------:R-:W-:Y:S02]  /*a400*/  FSEL R43, R32, R59, !P5 ;  /* 0x0000003b202b7208 */ /* 0x000fe40006800000 */
[----:B------:R-:W-:Y:S01]  /*a410*/  FSEL R45, R33, R61, !P5 ;  /* 0x0000003d212d7208 */ /* 0x000fe20006800000 */
[----:B0-----:R-:W-:Y:S01]  /*a420*/  DADD R32, R14, R30 ;  /* 0x000000000e207229 */ /* 0x001fe2000000001e */
[----:B------:R-:W-:Y:S02]  /*a430*/  FSEL R25, R26, R25, !P5 ;  /* 0x000000191a197208 */ /* 0x000fe40006800000 */
[----:B------:R-:W-:Y:S01]  /*a440*/  FSEL R41, R27, R57, !P5 ;  /* 0x000000391b297208 */ /* 0x000fe20006800000 */
[----:B------:R-:W-:Y:S01]  /*a450*/  DADD R26, R12, R28 ;  /* 0x000000000c1a7229 */ /* 0x000fe2000000001c */
[----:B------:R-:W-:Y:S02]  /*a460*/  SEL R46, R47, R46, !P4 ;  /* 0x0000002e2f2e7207 */ /* 0x000fe40006000000 */
[----:B------:R-:W-:-:S02]  /*a470*/  ISETP.NE.AND P4, PT, R7, 0x7, PT ;  /* 0x000000070700780c */ /* 0x000fc40003f85270 */
[C---:B------:R-:W-:Y:S02]  /*a480*/  SEL R7, R37.reuse, R46, !P5 ;  /* 0x0000002e25077207 */ /* 0x040fe40006800000 */
[----:B-1----:R-:W-:Y:S01]  /*a490*/  ISETP.NE.AND P5, PT, R24, RZ, PT ;  /* 0x000000ff1800720c */ /* 0x002fe20003fa5270 */
[----:B------:R-:W-:Y:S01]  /*a4a0*/  IMAD.IADD R37, R37, 0x1, R39 ;  /* 0x0000000125257824 */ /* 0x000fe200078e0227 */
[----:B------:R-:W-:Y:S02]  /*a4b0*/  FSEL R38, R29, R45, !P4 ;  /* 0x0000002d1d267208 */ /* 0x000fe40006000000 */
[----:B------:R-:W-:Y:S02]  /*a4c0*/  FSEL R46, R26, R12, !P5 ;  /* 0x0000000c1a2e7208 */ /* 0x000fe40006800000 */
[----:B------:R-:W-:Y:S02]  /*a4d0*/  FSEL R47, R27, R13, !P5 ;  /* 0x0000000d1b2f7208 */ /* 0x000fe40006800000 */
[----:B------:R-:W-:-:S02]  /*a4e0*/  FSEL R44, R32, R14, !P5 ;  /* 0x0000000e202c7208 */ /* 0x000fc40006800000 */
[----:B------:R-:W-:Y:S01]  /*a4f0*/  FSEL R45, R33, R15, !P5 ;  /* 0x0000000f212d7208 */ /* 0x000fe20006800000 */
[----:B------:R0:W1:Y:S01]  /*a500*/  SHFL.UP PT, R6, R8, 0x1, RZ ;  /* 0x0420000008067989 */ /* 0x00006200000e00ff */
[----:B------:R-:W-:Y:S01]  /*a510*/  FSEL R35, R28, R43, !P4 ;  /* 0x0000002b1c237208 */ /* 0x000fe20006000000 */
[----:B--2---:R-:W-:Y:S01]  /*a520*/  IMAD.MOV.U32 R28, RZ, RZ, R10 ;  /* 0x000000ffff1c7224 */ /* 0x004fe200078e000a */
[----:B------:R-:W-:Y:S01]  /*a530*/  FSEL R25, R30, R25, !P4 ;  /* 0x000000191e197208 */ /* 0x000fe20006000000 */
[----:B---3--:R-:W-:Y:S01]  /*a540*/  IMAD.MOV.U32 R29, RZ, RZ, R9 ;  /* 0x000000ffff1d7224 */ /* 0x008fe200078e0009 */
[----:B------:R-:W-:Y:S01]  /*a550*/  FSEL R34, R31, R41, !P4 ;  /* 0x000000291f227208 */ /* 0x000fe20006000000 */
[----:B----4-:R-:W-:Y:S01]  /*a560*/  IMAD.MOV.U32 R30, RZ, RZ, R11 ;  /* 0x000000ffff1e7224 */ /* 0x010fe200078e000b */
[C---:B------:R-:W-:Y:S01]  /*a570*/  SEL R7, R37.reuse, R7, !P4 ;  /* 0x0000000725077207 */ /* 0x040fe20006000000 */
[----:B-----5:R-:W-:Y:S01]  /*a580*/  IMAD.MOV.U32 R31, RZ, RZ, R36 ;  /* 0x000000ffff1f7224 */ /* 0x020fe200078e0024 */
[----:B------:R-:W-:Y:S01]  /*a590*/  IADD3 R24, PT, PT, R37, R24, RZ ;  /* 0x0000001825187210 */ /* 0x000fe20007ffe0ff */
[----:B0-----:R-:W-:-:S02]  /*a5a0*/  IMAD.MOV.U32 R8, RZ, RZ, R46 ;  /* 0x000000ffff087224 */ /* 0x001fc400078e002e */
[----:B------:R-:W-:Y:S02]  /*a5b0*/  IMAD.MOV.U32 R9, RZ, RZ, R47 ;  /* 0x000000ffff097224 */ /* 0x000fe400078e002f */
[----:B------:R-:W-:Y:S02]  /*a5c0*/  IMAD.MOV.U32 R10, RZ, RZ, R44 ;  /* 0x000000ffff0a7224 */ /* 0x000fe400078e002c */
[----:B------:R-:W-:Y:S01]  /*a5d0*/  IMAD.MOV.U32 R11, RZ, RZ, R45 ;  /* 0x000000ffff0b7224 */ /* 0x000fe200078e002d */
[----:B------:R-:W-:Y:S06]  /*a5e0*/  @!P6 BRA `(.L_x_1318) ;  /* 0x00000000004ce947 */ /* 0x000fec0003800000 */
[----:B------:R-:W-:Y:S01]  /*a5f0*/  IMAD.MOV.U32 R8, RZ, RZ, R35 ;  /* 0x000000ffff087224 */ /* 0x000fe200078e0023 */
[----:B------:R-:W-:Y:S01]  /*a600*/  ISETP.NE.AND P4, PT, R4, RZ, PT ;  /* 0x000000ff0400720c */ /* 0x000fe20003f85270 */
[----:B------:R-:W-:Y:S01]  /*a610*/  IMAD.MOV.U32 R9, RZ, RZ, R38 ;  /* 0x000000ffff097224 */ /* 0x000fe200078e0026 */
[C---:B-1----:R-:W-:Y:S01]  /*a620*/  ISETP.NE.AND P3, PT, R6.reuse, RZ, PT ;  /* 0x000000ff0600720c */ /* 0x042fe20003f65270 */
[----:B------:R-:W-:Y:S01]  /*a630*/  IMAD.MOV.U32 R10, RZ, RZ, R25 ;  /* 0x000000ffff0a7224 */ /* 0x000fe200078e0019 */
[----:B------:R-:W-:Y:S01]  /*a640*/  SEL R6, R6, RZ, P4 ;  /* 0x000000ff06067207 */ /* 0x000fe20002000000 */
[----:B------:R-:W-:Y:S02]  /*a650*/  IMAD.MOV.U32 R11, RZ, RZ, R34 ;  /* 0x000000ffff0b7224 */ /* 0x000fe400078e0022 */
[----:B------:R-:W-:Y:S02]  /*a660*/  DADD R8, R28, R8 ;  /* 0x000000001c087229 */ /* 0x000fe40000000008 */
[----:B------:R-:W-:-:S02]  /*a670*/  IMAD.IADD R6, R7, 0x1, R6 ;  /* 0x0000000107067824 */ /* 0x000fc400078e0206 */
[----:B------:R-:W-:-:S06]  /*a680*/  DADD R10, R30, R10 ;  /* 0x000000001e0a7229 */ /* 0x000fcc000000000a */
[----:B------:R-:W-:Y:S02]  /*a690*/  @P4 FSEL R35, R8, R28, !P3 ;  /* 0x0000001c08234208 */ /* 0x000fe40005800000 */
        /* <DEDUP_REMOVED lines=8> */
.L_x_1318:
[----:B------:R-:W-:Y:S04]  /*a720*/  BSSY.RECONVERGENT B0, `(.L_x_1320) ;  /* 0x0000014000007945 */ /* 0x000fe80003800200 */
[----:B------:R-:W-:Y:S05]  /*a730*/  @P3 BRA `(.L_x_1321) ;  /* 0x0000000000483947 */ /* 0x000fea0003800000 */
[----:B------:R-:W0:Y:S01]  /*a740*/  LDC.64 R12, c[0x0][0x3b0] ;  /* 0x0000ec00ff0c7b82 */ /* 0x000e220000000a00 */
[----:B------:R-:W-:Y:S01]  /*a750*/  IMAD.MOV.U32 R25, RZ, RZ, RZ ;  /* 0x000000ffff197224 */ /* 0x000fe200078e00ff */
[----:B------:R-:W-:Y:S02]  /*a760*/  CS2R R26, SRZ ;  /* 0x00000000001a7805 */ /* 0x000fe4000001ff00 */
[----:B------:R-:W-:Y:S01]  /*a770*/  CS2R R14, SRZ ;  /* 0x00000000000e7805 */ /* 0x000fe2000001ff00 */
[----:B------:R-:W-:Y:S01]  /*a780*/  IMAD.MOV.U32 R7, RZ, RZ, 0x64 ;  /* 0x00000064ff077424 */ /* 0x000fe200078e00ff */
[----:B------:R2:W-:Y:S02]  /*a790*/  STS.128 [UR4+0x1a0], R8 ;  /* 0x0001a008ff007988 */ /* 0x0005e40008000c04 */
[----:B------:R-:W3:Y:S02]  /*a7a0*/  LDC.64 R34, c[0x0][0x3a8] ;  /* 0x0000ea00ff227b82 */ /* 0x000ee40000000a00 */
[----:B------:R2:W-:Y:S01]  /*a7b0*/  STS.128 [UR4+0x190], R24 ;  /* 0x00019018ff007988 */ /* 0x0005e20008000c04 */
[----:B0-----:R-:W-:Y:S01]  /*a7c0*/  IMAD.WIDE.U32 R32, R2, 0x20, R12 ;  /* 0x0000002002207825 */ /* 0x001fe200078e000c */
[----:B------:R-:W-:-:S03]  /*a7d0*/  MOV R13, RZ ;  /* 0x000000ff000d7202 */ /* 0x000fc60000000f00 */
[----:B------:R-:W-:Y:S01]  /*a7e0*/  IMAD.MOV.U32 R12, RZ, RZ, R24 ;  /* 0x000000ffff0c7224 */ /* 0x000fe200078e0018 */
[----:B------:R2:W-:Y:S01]  /*a7f0*/  ST.E.128.STRONG.GPU desc[UR10][R32.64+0x410], R8 ;  /* 0x0004100820007985 */ /* 0x0005e2000c10fd0a */
[----:B---3--:R-:W-:-:S03]  /*a800*/  IMAD.WIDE.U32 R34, R2, 0x4, R34 ;  /* 0x0000000402227825 */ /* 0x008fc600078e0022 */
[----:B------:R2:W-:Y:S01]  /*a810*/  ST.E.128.STRONG.GPU desc[UR10][R32.64+0x400], R12 ;  /* 0x0004000c20007985 */ /* 0x0005e2000c10fd0a */
[----:B------:R-:W-:Y:S06]  /*a820*/  MEMBAR.ALL.GPU ;  /* 0x0000000000007992 */ /* 0x000fec000000a000 */
[----:B------:R-:W-:-:S00]  /*a830*/  ERRBAR ;  /* 0x00000000000079ab */ /* 0x000fc00000000000 */
[----:B------:R-:W-:Y:S06]  /*a840*/  CGAERRBAR ;  /* 0x00000000000075ab */ /* 0x000fec0000000000 */
[----:B------:R2:W-:Y:S02]  /*a850*/  ST.E.STRONG.GPU desc[UR10][R34.64+0x80], R7 ;  /* 0x0000800722007985 */ /* 0x0005e4000c10f90a */
.L_x_1321:
[----:B------:R-:W-:Y:S05]  /*a860*/  BSYNC.RECONVERGENT B0 ;  /* 0x0000000000007941 */ /* 0x000fea0003800200 */
.L_x_1320:
[----:B------:R-:W0:Y:S01]  /*a870*/  LDCU UR5, c[0x0][0x370] ;  /* 0x00006e00ff0577ac */ /* 0x000e220008000800 */
[----:B--2---:R-:W-:-:S05]  /*a880*/  LOP3.LUT R7, RZ, R3, RZ, 0x33, !PT ;  /* 0x00000003ff077212 */ /* 0x004fca00078e33ff */
[----:B------:R-:W-:Y:S01]  /*a890*/  IMAD.IADD R7, R7, 0x1, R2 ;  /* 0x0000000107077824 */ /* 0x000fe200078e0202 */
[----:B0-----:R-:W-:-:S09]  /*a8a0*/  UISETP.GT.U32.AND UP0, UPT, UR5, 0x1f3, UPT ;  /* 0x000001f30500788c */ /* 0x001fd2000bf04070 */
[----:B------:R-:W-:Y:S05]  /*a8b0*/  BRA.U UP0, `(.L_x_1322) ;  /* 0x0000000100087547 */ /* 0x000fea000b800000 */
[----:B------:R0:W-:Y:S06]  /*a8c0*/  MEMBAR.SC.CTA ;  /* 0x0000000000007992 */ /* 0x0001ec0000000000 */
[----:B0-----:R-:W-:Y:S05]  /*a8d0*/  BRA `(.L_x_1323) ;  /* 0x0000000000087947 */ /* 0x001fea0003800000 */
.L_x_1322:
[----:B------:R-:W-:Y:S05]  /*a8e0*/  NANOSLEEP 0x1c2 ;  /* 0x000001c20000795d */ /* 0x000fea0003800000 */
[----:B------:R-:W-:Y:S01]  /*a8f0*/  NOP ;  /* 0x0000000000007918 */ /* 0x000fe20000000000 */
.L_x_1323:
[----:B------:R-:W0:Y:S02]  /*a900*/  LDC.64 R8, c[0x0][0x3a8] ;  /* 0x0000ea00ff087b82 */ /* 0x000e240000000a00 */
[----:B0-----:R-:W-:-:S07]  /*a910*/  IMAD.WIDE R8, R7, 0x4, R8 ;  /* 0x0000000407087825 */ /* 0x001fce00078e0208 */
.L_x_1325:
        /* <DEDUP_REMOVED lines=10> */
.L_x_1619:
        /* <DEDUP_REMOVED lines=29> */
.L_x_1327:
        /* <DEDUP_REMOVED lines=22> */
.L_x_1328:
[----:B------:R-:W-:Y:S05]  /*acf0*/  BSYNC.RECONVERGENT B0 ;  /* 0x0000000000007941 */ /* 0x000fea0003800200 */
.L_x_1326:
        /* <DEDUP_REMOVED lines=8> */
[----:B0-----:R0:W2:Y:S02]  /*ad80*/  SHFL.DOWN PT, R11, R36, 0x1, R61 ;  /* 0x08200000240b7989 */ /* 0x0010a400000e003d */
.L_x_1623:
[----:B------:R-:W-:-:S03]  /*ad90*/  UMOV UR5, 0xffffffff ;  /* 0xffffffff00057882 */ /* 0x000fc60000000000 */
[----:B------:R-:W-:Y:S05]  /*ada0*/  BRA.DIV UR5, `(.L_x_1330) ;  /* 0x0000005605fc7947 */ /* 0x000fea000b800000 */
.L_x_1626:
[----:B------:R-:W-:-:S03]  /*adb0*/  UMOV UR5, 0xffffffff ;  /* 0xffffffff00057882 */ /* 0x000fc60000000000 */
[----:B------:R-:W-:Y:S05]  /*adc0*/  BRA.DIV UR5, `(.L_x_1331) ;  /* 0x0000005a05187947 */ /* 0x000fea000b800000 */
.L_x_1629:
[----:B------:R-:W-:-:S03]  /*add0*/  UMOV UR5, 0xffffffff ;  /* 0xffffffff00057882 */ /* 0x000fc60000000000 */
[----:B------:R-:W-:Y:S05]  /*ade0*/  BRA.DIV UR5, `(.L_x_1332) ;  /* 0x0000005a05347947 */ /* 0x000fea000b800000 */
.L_x_1632:
[----:B------:R-:W-:-:S03]  /*adf0*/  UMOV UR5, 0xffffffff ;  /* 0xffffffff00057882 */ /* 0x000fc60000000000 */
[----:B------:R-:W-:Y:S05]  /*ae00*/  BRA.DIV UR5, `(.L_x_1333) ;  /* 0x0000005a05507947 */ /* 0x000fea000b800000 */
[----:B-----5:R3:W4:Y:S04]  /*ae10*/  SHFL.DOWN PT, R10, R32, 0x1, R61 ;  /* 0x08200000200a7989 */ /* 0x02072800000e003d */
[----:B------:R3:W0:Y:S04]  /*ae20*/  SHFL.DOWN PT, R9, R33, 0x1, R61 ;  /* 0x0820000021097989 */ /* 0x00062800000e003d */
[----:B------:R3:W0:Y:S04]  /*ae30*/  SHFL.DOWN PT, R12, R34, 0x1, R61 ;  /* 0x08200000220c7989 */ /* 0x00062800000e003d */
[----:B------:R3:W0:Y:S02]  /*ae40*/  SHFL.DOWN PT, R64, R35, 0x1, R61 ;  /* 0x0820000023407989 */ /* 0x00062400000e003d */
.L_x_1638:
[----:B------:R-:W-:Y:S01]  /*ae50*/  ISETP.GE.AND P3, PT, R4, R61, PT ;  /* 0x0000003d0400720c */ /* 0x000fe20003f66270 */
[----:B------:R-:W-:-:S12]  /*ae60*/  BSSY.RECONVERGENT B0, `(.L_x_1334) ;  /* 0x0000009000007945 */ /* 0x000fd80003800200 */
[----:B------:R-:W-:Y:S05]  /*ae70*/  @P3 BRA `(.L_x_1335) ;  /* 0x00000000001c3947 */ /* 0x000fea0003800000 */
[C---:B------:R-:W-:Y:S01]  /*ae80*/  ISETP.NE.AND P3, PT, R36.reuse, RZ, PT ;  /* 0x000000ff2400720c */ /* 0x040fe20003f65270 */
[----:B0-2---:R-:W-:-:S12]  /*ae90*/  IMAD.IADD R36, R36, 0x1, R11 ;  /* 0x0000000124247824 */ /* 0x005fd800078e020b */
[----:B------:R-:W-:-:S06]  /*aea0*/  @!P3 IMAD.MOV.U32 R11, RZ, RZ, R9 ;  /* 0x000000ffff0bb224 */ /* 0x000fcc00078e0009 */
[----:B---34-:R-:W-:Y:S01]  /*aeb0*/  @!P3 DADD R32, R32, R10 ;  /* 0x000000002020b229 */ /* 0x018fe2000000000a */
[----:B------:R-:W-:Y:S02]  /*aec0*/  @!P3 IMAD.MOV.U32 R10, RZ, RZ, R12 ;  /* 0x000000ffff0ab224 */ /* 0x000fe400078e000c */
[----:B------:R-:W-:-:S06]  /*aed0*/  @!P3 IMAD.MOV.U32 R11, RZ, RZ, R64 ;  /* 0x000000ffff0bb224 */ /* 0x000fcc00078e0040 */
[----:B------:R-:W-:-:S11]  /*aee0*/  @!P3 DADD R34, R34, R10 ;  /* 0x000000002222b229 */ /* 0x000fd6000000000a */
.L_x_1335:
[----:B------:R-:W-:Y:S05]  /*aef0*/  BSYNC.RECONVERGENT B0 ;  /* 0x0000000000007941 */ /* 0x000fea0003800200 */
.L_x_1334:
[----:B------:R-:W-:-:S03]  /*af00*/  UMOV UR5, 0xffffffff ;  /* 0xffffffff00057882 */ /* 0x000fc60000000000 */
[----:B------:R-:W-:Y:S05]  /*af10*/  BRA.DIV UR5, `(.L_x_1336) ;  /* 0x0000005a05747947 */ /* 0x000fea000b800000 */
[----:B--2---:R2:W0:Y:S02]  /*af20*/  SHFL.DOWN PT, R11, R36, 0x2, R61 ;  /* 0x08400000240b7989 */ /* 0x00442400000e003d */
.L_x_1641:
[----:B------:R-:W-:-:S03]  /*af30*/  UMOV UR5, 0xffffffff ;  /* 0xffffffff00057882 */ /* 0x000fc60000000000 */
[----:B------:R-:W-:Y:S05]  /*af40*/  BRA.DIV UR5, `(.L_x_1337) ;  /* 0x0000005a05907947 */ /* 0x000fea000b800000 */
.L_x_1644:
[----:B------:R-:W-:-:S03]  /*af50*/  UMOV UR5, 0xffffffff ;  /* 0xffffffff00057882 */ /* 0x000fc60000000000 */
[----:B------:R-:W-:Y:S05]  /*af60*/  BRA.DIV UR5, `(.L_x_1338) ;  /* 0x0000005a05ac7947 */ /* 0x000fea000b800000 */
.L_x_1647:
[----:B------:R-:W-:-:S03]  /*af70*/  UMOV UR5, 0xffffffff ;  /* 0xffffffff00057882 */ /* 0x000fc60000000000 */
[----:B------:R-:W-:Y:S05]  /*af80*/  BRA.DIV UR5, `(.L_x_1339) ;  /* 0x0000005a05c87947 */ /* 0x000fea000b800000 */
.L_x_1650:
[----:B------:R-:W-:-:S03]  /*af90*/  UMOV UR5, 0xffffffff ;  /* 0xffffffff00057882 */ /* 0x000fc60000000000 */
[----:B------:R-:W-:Y:S05]  /*afa0*/  BRA.DIV UR5, `(.L_x_1340) ;  /* 0x0000005a05e47947 */ /* 0x000fea000b800000 */
[----:B----4-:R4:W1:Y:S04]  /*afb0*/  SHFL.DOWN PT, R10, R32, 0x2, R61 ;  /* 0x08400000200a7989 */ /* 0x01086800000e003d */
[----:B------:R4:W1:Y:S04]  /*afc0*/  SHFL.DOWN PT, R13, R33, 0x2, R61 ;  /* 0x08400000210d7989 */ /* 0x00086800000e003d */
[----:B0-----:R4:W0:Y:S04]  /*afd0*/  SHFL.DOWN PT, R12, R34, 0x2, R61 ;  /* 0x08400000220c7989 */ /* 0x00182800000e003d */
[----:B------:R4:W0:Y:S02]  /*afe0*/  SHFL.DOWN PT, R64, R35, 0x2, R61 ;  /* 0x0840000023407989 */ /* 0x00082400000e003d */
.L_x_1656:
[----:B------:R-:W-:Y:S01]  /*aff0*/  VIADD R9, R4, 0x2 ;  /* 0x0000000204097836 */ /* 0x000fe20000000000 */
[----:B------:R-:W-:Y:S04]  /*b000*/  BSSY.RECONVERGENT B0, `(.L_x_1341) ;  /* 0x000000a000007945 */ /* 0x000fe80003800200 */
[----:B------:R-:W-:-:S13]  /*b010*/  ISETP.GT.AND P3, PT, R9, R61, PT ;  /* 0x0000003d0900720c */ /* 0x000fda0003f64270 */
[----:B------:R-:W-:Y:S05]  /*b020*/  @P3 BRA `(.L_x_1342) ;  /* 0x00000000001c3947 */ /* 0x000fea0003800000 */
[C---:B------:R-:W-:Y:S01]  /*b030*/  ISETP.NE.AND P3, PT, R36.reuse, RZ, PT ;  /* 0x000000ff2400720c */ /* 0x040fe20003f65270 */
[----:B--2---:R-:W-:-:S12]  /*b040*/  IMAD.IADD R36, R36, 0x1, R11 ;  /* 0x0000000124247824 */ /* 0x004fd800078e020b */
[----:B-1----:R-:W-:-:S06]  /*b050*/  @!P3 IMAD.MOV.U32 R11, RZ, RZ, R13 ;  /* 0x000000ffff0bb224 */ /* 0x002fcc00078e000d */
[----:B---34-:R-:W-:Y:S01]  /*b060*/  @!P3 DADD R32, R32, R10 ;  /* 0x000000002020b229 */ /* 0x018fe2000000000a */
[----:B0-----:R-:W-:Y:S02]  /*b070*/  @!P3 IMAD.MOV.U32 R10, RZ, RZ, R12 ;  /* 0x000000ffff0ab224 */ /* 0x001fe400078e000c */
[----:B------:R-:W-:-:S06]  /*b080*/  @!P3 IMAD.MOV.U32 R11, RZ, RZ, R64 ;  /* 0x000000ffff0bb224 */ /* 0x000fcc00078e0040 */
[----:B------:R-:W-:-:S11]  /*b090*/  @!P3 DADD R34, R34, R10 ;  /* 0x000000002222b229 */ /* 0x000fd6000000000a */
.L_x_1342:
[----:B------:R-:W-:Y:S05]  /*b0a0*/  BSYNC.RECONVERGENT B0 ;  /* 0x0000000000007941 */ /* 0x000fea0003800200 */
.L_x_1341:
[----:B------:R-:W-:-:S03]  /*b0b0*/  UMOV UR5, 0xffffffff ;  /* 0xffffffff00057882 */ /* 0x000fc60000000000 */
[----:B------:R-:W-:Y:S05]  /*b0c0*/  BRA.DIV UR5, `(.L_x_1343) ;  /* 0x0000005e05047947 */ /* 0x000fea000b800000 */
[----:B------:R0:W0:Y:S02]  /*b0d0*/  SHFL.DOWN PT, R11, R36, 0x4, R61 ;  /* 0x08800000240b7989 */ /* 0x00002400000e003d */
.L_x_1659:
[----:B------:R-:W-:-:S03]  /*b0e0*/  UMOV UR5, 0xffffffff ;  /* 0xffffffff00057882 */ /* 0x000fc60000000000 */
[----:B------:R-:W-:Y:S05]  /*b0f0*/  BRA.DIV UR5, `(.L_x_1344) ;  /* 0x0000005e05207947 */ /* 0x000fea000b800000 */
.L_x_1662:
[----:B------:R-:W-:-:S03]  /*b100*/  UMOV UR5, 0xffffffff ;  /* 0xffffffff00057882 */ /* 0x000fc60000000000 */
[----:B------:R-:W-:Y:S05]  /*b110*/  BRA.DIV UR5, `(.L_x_1345) ;  /* 0x0000005e053c7947 */ /* 0x000fea000b800000 */
.L_x_1665:
[----:B------:R-:W-:-:S03]  /*b120*/  UMOV UR5, 0xffffffff ;  /* 0xffffffff00057882 */ /* 0x000fc60000000000 */
[----:B------:R-:W-:Y:S05]  /*b130*/  BRA.DIV UR5, `(.L_x_1346) ;  /* 0x0000005e05587947 */ /* 0x000fea000b800000 */
.L_x_1668:
[----:B------:R-:W-:-:S03]  /*b140*/  UMOV UR5, 0xffffffff ;  /* 0xffffffff00057882 */ /* 0x000fc60000000000 */
[----:B------:R-:W-:Y:S05]  /*b150*/  BRA.DIV UR5, `(.L_x_1347) ;  /* 0x0000005e05747947 */ /* 0x000fea000b800000 */
[----:B0-----:R0:W0:Y:S04]  /*b160*/  SHFL.DOWN PT, R12, R32, 0x4, R61 ;  /* 0x08800000200c7989 */ /* 0x00102800000e003d */
[----:B-1----:R1:W0:Y:S04]  /*b170*/  SHFL.DOWN PT, R13, R33, 0x4, R61 ;  /* 0x08800000210d7989 */ /* 0x00222800000e003d */
[----:B------:R1:W0:Y:S04]  /*b180*/  SHFL.DOWN PT, R15, R34, 0x4, R61 ;  /* 0x08800000220f7989 */ /* 0x00022800000e003d */
[----:B------:R1:W0:Y:S02]  /*b190*/  SHFL.DOWN PT, R64, R35, 0x4, R61 ;  /* 0x0880000023407989 */ /* 0x00022400000e003d */
.L_x_1674:
[----:B------:R-:W-:Y:S01]  /*b1a0*/  VIADD R10, R4, 0x4 ;  /* 0x00000004040a7836 */ /* 0x000fe20000000000 */
[----:B------:R-:W-:Y:S04]  /*b1b0*/  BSSY.RECONVERGENT B0, `(.L_x_1348) ;  /* 0x0000009000007945 */ /* 0x000fe80003800200 */
[----:B------:R-:W-:-:S13]  /*b1c0*/  ISETP.GT.AND P3, PT, R10, R61, PT ;  /* 0x0000003d0a00720c */ /* 0x000fda0003f64270 */
[----:B------:R-:W-:Y:S05]  /*b1d0*/  @P3 BRA `(.L_x_1349) ;  /* 0x0000000000183947 */ /* 0x000fea0003800000 */
[C---:B------:R-:W-:Y:S01]  /*b1e0*/  ISETP.NE.AND P3, PT, R36.reuse, RZ, PT ;  /* 0x000000ff2400720c */ /* 0x040fe20003f65270 */
[----:B--2---:R-:W-:-:S12]  /*b1f0*/  IMAD.IADD R36, R36, 0x1, R11 ;  /* 0x0000000124247824 */ /* 0x004fd800078e020b */
[----:B01-34-:R-:W-:Y:S01]  /*b200*/  @!P3 DADD R32, R32, R12 ;  /* 0x000000002020b229 */ /* 0x01bfe2000000000c */
[----:B------:R-:W-:Y:S02]  /*b210*/  @!P3 IMAD.MOV.U32 R12, RZ, RZ, R15 ;  /* 0x000000ffff0cb224 */ /* 0x000fe400078e000f */
[----:B------:R-:W-:-:S06]  /*b220*/  @!P3 IMAD.MOV.U32 R13, RZ, RZ, R64 ;  /* 0x000000ffff0db224 */ /* 0x000fcc00078e0040 */
[----:B------:R-:W-:-:S11]  /*b230*/  @!P3 DADD R34, R34, R12 ;  /* 0x000000002222b229 */ /* 0x000fd6000000000c */
.L_x_1349:
[----:B------:R-:W-:Y:S05]  /*b240*/  BSYNC.RECONVERGENT B0 ;  /* 0x0000000000007941 */ /* 0x000fea0003800200 */
.L_x_1348:
[----:B------:R-:W-:-:S03]  /*b250*/  UMOV UR5, 0xffffffff ;  /* 0xffffffff00057882 */ /* 0x000fc60000000000 */
[----:B------:R-:W-:Y:S05]  /*b260*/  BRA.DIV UR5, `(.L_x_1350) ;  /* 0x0000005e05987947 */ /* 0x000fea000b800000 */
[----:B0-----:R0:W0:Y:S02]  /*b270*/  SHFL.DOWN PT, R13, R36, 0x8, R61 ;  /* 0x09000000240d7989 */ /* 0x00102400000e003d */
.L_x_1677:
[----:B------:R-:W-:-:S03]  /*b280*/  UMOV UR5, 0xffffffff ;  /* 0xffffffff00057882 */ /* 0x000fc60000000000 */
[----:B------:R-:W-:Y:S05]  /*b290*/  BRA.DIV UR5, `(.L_x_1351) ;  /* 0x0000005e05b47947 */ /* 0x000fea000b800000 */
.L_x_1680:
[----:B------:R-:W-:-:S03]  /*b2a0*/  UMOV UR5, 0xffffffff ;  /* 0xffffffff00057882 */ /* 0x000fc60000000000 */
[----:B------:R-:W-:Y:S05]  /*b2b0*/  BRA.DIV UR5, `(.L_x_1352) ;  /* 0x0000005e05d07947 */ /* 0x000fea000b800000 */
.L_x_1683:
[----:B------:R-:W-:-:S03]  /*b2c0*/  UMOV UR5, 0xffffffff ;  /* 0xffffffff00057882 */ /* 0x000fc60000000000 */
[----:B------:R-:W-:Y:S05]  /*b2d0*/  BRA.DIV UR5, `(.L_x_1353) ;  /* 0x0000005e05ec7947 */ /* 0x000fea000b800000 */
.L_x_1686:
[----:B------:R-:W-:-:S03]  /*b2e0*/  UMOV UR5, 0xffffffff ;  /* 0xffffffff00057882 */ /* 0x000fc60000000000 */
[----:B------:R-:W-:Y:S05]  /*b2f0*/  BRA.DIV UR5, `(.L_x_1354) ;  /* 0x0000006205087947 */ /* 0x000fea000b800000 */
[----:B------:R0:W0:Y:S04]  /*b300*/  SHFL.DOWN PT, R12, R32, 0x8, R61 ;  /* 0x09000000200c7989 */ /* 0x00002800000e003d */
[----:B------:R0:W0:Y:S04]  /*b310*/  SHFL.DOWN PT, R15, R33, 0x8, R61 ;  /* 0x09000000210f7989 */ /* 0x00002800000e003d */
[----:B------:R0:W0:Y:S04]  /*b320*/  SHFL.DOWN PT, R25, R34, 0x8, R61 ;  /* 0x0900000022197989 */ /* 0x00002800000e003d */
[----:B------:R0:W0:Y:S02]  /*b330*/  SHFL.DOWN PT, R64, R35, 0x8, R61 ;  /* 0x0900000023407989 */ /* 0x00002400000e003d */
.L_x_1692:
[----:B------:R-:W-:Y:S01]  /*b340*/  VIADD R11, R4, 0x8 ;  /* 0x00000008040b7836 */ /* 0x000fe20000000000 */
[----:B------:R-:W-:Y:S04]  /*b350*/  BSSY.RECONVERGENT B0, `(.L_x_1355) ;  /* 0x000000a000007945 */ /* 0x000fe80003800200 */
[----:B------:R-:W-:-:S13]  /*b360*/  ISETP.GT.AND P3, PT, R11, R61, PT ;  /* 0x0000003d0b00720c */ /* 0x000fda0003f64270 */
[----:B------:R-:W-:Y:S05]  /*b370*/  @P3 BRA `(.L_x_1356) ;  /* 0x00000000001c3947 */ /* 0x000fea0003800000 */
[C---:B------:R-:W-:Y:S01]  /*b380*/  ISETP.NE.AND P3, PT, R36.reuse, RZ, PT ;  /* 0x000000ff2400720c */ /* 0x040fe20003f65270 */
[----:B0-2---:R-:W-:-:S12]  /*b390*/  IMAD.IADD R36, R36, 0x1, R13 ;  /* 0x0000000124247824 */ /* 0x005fd800078e020d */
[----:B------:R-:W-:-:S06]  /*b3a0*/  @!P3 IMAD.MOV.U32 R13, RZ, RZ, R15 ;  /* 0x000000ffff0db224 */ /* 0x000fcc00078e000f */
[----:B-1-34-:R-:W-:Y:S01]  /*b3b0*/  @!P3 DADD R32, R32, R12 ;  /* 0x000000002020b229 */ /* 0x01afe2000000000c */
[----:B------:R-:W-:Y:S02]  /*b3c0*/  @!P3 IMAD.MOV.U32 R12, RZ, RZ, R25 ;  /* 0x000000ffff0cb224 */ /* 0x000fe400078e0019 */
[----:B------:R-:W-:-:S06]  /*b3d0*/  @!P3 IMAD.MOV.U32 R13, RZ, RZ, R64 ;  /* 0x000000ffff0db224 */ /* 0x000fcc00078e0040 */
[----:B------:R-:W-:-:S11]  /*b3e0*/  @!P3 DADD R34, R34, R12 ;  /* 0x000000002222b229 */ /* 0x000fd6000000000c */
.L_x_1356:
[----:B------:R-:W-:Y:S05]  /*b3f0*/  BSYNC.RECONVERGENT B0 ;  /* 0x0000000000007941 */ /* 0x000fea0003800200 */
.L_x_1355:
[----:B------:R-:W-:-:S03]  /*b400*/  UMOV UR5, 0xffffffff ;  /* 0xffffffff00057882 */ /* 0x000fc60000000000 */
[----:B------:R-:W-:Y:S05]  /*b410*/  BRA.DIV UR5, `(.L_x_1357) ;  /* 0x0000006205287947 */ /* 0x000fea000b800000 */
[----:B0-----:R0:W0:Y:S02]  /*b420*/  SHFL.DOWN PT, R13, R36, 0x10, R61 ;  /* 0x0a000000240d7989 */ /* 0x00102400000e003d */
.L_x_1695:
[----:B------:R-:W-:-:S03]  /*b430*/  UMOV UR5, 0xffffffff ;  /* 0xffffffff00057882 */ /* 0x000fc60000000000 */
[----:B------:R-:W-:Y:S05]  /*b440*/  BRA.DIV UR5, `(.L_x_1358) ;  /* 0x0000006205447947 */ /* 0x000fea000b800000 */
.L_x_1698:
[----:B------:R-:W-:-:S03]  /*b450*/  UMOV UR5, 0xffffffff ;  /* 0xffffffff00057882 */ /* 0x000fc60000000000 */
[----:B------:R-:W-:Y:S05]  /*b460*/  BRA.DIV UR5, `(.L_x_1359) ;  /* 0x0000006205607947 */ /* 0x000fea000b800000 */
.L_x_1701:
[----:B------:R-:W-:-:S03]  /*b470*/  UMOV UR5, 0xffffffff ;  /* 0xffffffff00057882 */ /* 0x000fc60000000000 */
[----:B------:R-:W-:Y:S05]  /*b480*/  BRA.DIV UR5, `(.L_x_1360) ;  /* 0x00000062057c7947 */ /* 0x000fea000b800000 */
.L_x_1704:
[----:B------:R-:W-:-:S03]  /*b490*/  UMOV UR5, 0xffffffff ;  /* 0xffffffff00057882 */ /* 0x000fc60000000000 */
[----:B------:R-:W-:Y:S05]  /*b4a0*/  BRA.DIV UR5, `(.L_x_1361) ;  /* 0x0000006205987947 */ /* 0x000fea000b800000 */
[----:B------:R0:W0:Y:S04]  /*b4b0*/  SHFL.DOWN PT, R12, R32, 0x10, R61 ;  /* 0x0a000000200c7989 */ /* 0x00002800000e003d */
[----:B------:R0:W0:Y:S04]  /*b4c0*/  SHFL.DOWN PT, R15, R33, 0x10, R61 ;  /* 0x0a000000210f7989 */ /* 0x00002800000e003d */
[----:B------:R0:W0:Y:S04]  /*b4d0*/  SHFL.DOWN PT, R26, R34, 0x10, R61 ;  /* 0x0a000000221a7989 */ /* 0x00002800000e003d */
[----:B------:R0:W0:Y:S02]  /*b4e0*/  SHFL.DOWN PT, R64, R35, 0x10, R61 ;  /* 0x0a00000023407989 */ /* 0x00002400000e003d */
.L_x_1710:
[----:B------:R-:W-:Y:S01]  /*b4f0*/  IADD3 R25, PT, PT, R4, 0x10, RZ ;  /* 0x0000001004197810 */ /* 0x000fe20007ffe0ff */
[----:B------:R-:W-:Y:S01]  /*b500*/  BSSY.RECONVERGENT B0, `(.L_x_1362) ;  /* 0x000000b000007945 */ /* 0x000fe20003800200 */
[----:B------:R-:W-:Y:S02]  /*b510*/  ISETP.NE.AND P3, PT, R14, 0x65, PT ;  /* 0x000000650e00780c */ /* 0x000fe40003f65270 */
        /* <DEDUP_REMOVED lines=9> */
.L_x_1363:
[----:B------:R-:W-:Y:S05]  /*b5b0*/  BSYNC.RECONVERGENT B0 ;  /* 0x0000000000007941 */ /* 0x000fea0003800200 */
.L_x_1362:
[----:B------:R-:W-:-:S03]  /*b5c0*/  UMOV UR5, 0xffffffff ;  /* 0xffffffff00057882 */ /* 0x000fc60000000000 */
[----:B------:R-:W-:Y:S05]  /*b5d0*/  BRA.DIV UR5, `(.L_x_1364) ;  /* 0x0000006205b47947 */ /* 0x000fea000b800000 */
[----:B------:R-:W-:-:S13]  /*b5e0*/  VOTE.ALL P3, P3 ;  /* 0x0000000000ff7806 */ /* 0x000fda0001860000 */
.L_x_1713:
[----:B------:R-:W-:Y:S05]  /*b5f0*/  @!P3 BRA `(.L_x_1365) ;  /* 0x0000000c0080b947 */ /* 0x000fea0003800000 */
.L_x_1407:
[----:B------:R-:W5:Y:S01]  /*b600*/  LDC.64 R42, c[0x0][0x3a8] ;  /* 0x0000ea00ff2a7b82 */ /* 0x000f620000000a00 */
[----:B------:R-:W-:Y:S05]  /*b610*/  YIELD ;  /* 0x0000000000007946 */ /* 0x000fea0003800000 */
[----:B--2--5:R-:W-:-:S07]  /*b620*/  IMAD.WIDE R42, R7, 0x4, R42 ;  /* 0x00000004072a7825 */ /* 0x024fce00078e022a */
.L_x_1367:
[----:B0-----:R-:W5:Y:S01]  /*b630*/  LD.E.STRONG.GPU R26, desc[UR10][R42.64] ;  /* 0x0000000a2a1a7980 */ /* 0x001f62000c10f900 */
        /* <DEDUP_REMOVED lines=9> */
.L_x_1716:
        /* <DEDUP_REMOVED lines=12> */
[--C-:B------:R-:W-:Y:S02]  /*b790*/  SHF.R.U32.HI R59, RZ, 0x8, R43.reuse ;  /* 0x00000008ff3b7819 */ /* 0x100fe4000001162b */
[----:B------:R-:W-:-:S02]  /*b7a0*/  SHF.R.U64 R63, R42, 0x8, R43 ;  /* 0x000000082a3f7819 */ /* 0x000fc4000000122b */
[--C-:B-1-34-:R-:W-:Y:S02]  /*b7b0*/  SHF.R.U32.HI R61, RZ, 0x10, R43.reuse ;  /* 0x00000010ff3d7819 */ /* 0x11afe4000001162b */
[----:B------:R-:W-:Y:S02]  /*b7c0*/  SHF.R.U32.HI R58, RZ, 0x18, R43 ;  /* 0x00000018ff3a7819 */ /* 0x000fe4000001162b */
[----:B------:R-:W-:Y:S02]  /*b7d0*/  PRMT R59, R43, 0x3340, R59 ;  /* 0x000033402b3b7816 */ /* 0x000fe4000000003b */
[----:B------:R-:W-:Y:S02]  /*b7e0*/  PRMT R27, R60, 0x3340, R27 ;  /* 0x000033403c1b7816 */ /* 0x000fe4000000001b */
[--C-:B------:R-:W-:Y:S02]  /*b7f0*/  SHF.R.U32.HI R43, RZ, 0x10, R41.reuse ;  /* 0x00000010ff2b7819 */ /* 0x100fe40000011629 */
[----:B------:R-:W-:-:S02]  /*b800*/  SHF.R.U32.HI R60, RZ, 0x18, R41 ;  /* 0x00000018ff3c7819 */ /* 0x000fc40000011629 */
[----:B0-----:R-:W-:Y:S02]  /*b810*/  SHF.R.U32.HI R57, RZ, 0x8, R41 ;  /* 0x00000008ff397819 */ /* 0x001fe40000011629 */
        /* <DEDUP_REMOVED lines=8> */
.L_x_1369:
        /* <DEDUP_REMOVED lines=21> */
[----:B------:R-:W-:-:S07]  /*b9f0*/  PRMT R60, R43, 0x5410, R60 ;  /* 0x000054102b3c7816 */ /* 0x000fce000000003c */
.L_x_1370:
[----:B------:R-:W-:Y:S05]  /*ba00*/  BSYNC.RECONVERGENT B0 ;  /* 0x0000000000007941 */ /* 0x000fea0003800200 */
.L_x_1368:
[----:B------:R-:W-:-:S03]  /*ba10*/  UMOV UR5, 0xffffffff ;  /* 0xffffffff00057882 */ /* 0x000fc60000000000 */
[----:B------:R-:W-:Y:S05]  /*ba20*/  BRA.DIV UR5, `(.L_x_1371) ;  /* 0x0000005e05dc7947 */ /* 0x000fea000b800000 */
[----:B------:R-:W-:-:S04]  /*ba30*/  VOTE.ANY R58, PT, !P3 ;  /* 0x00000000003a7806 */ /* 0x000fc800058e0100 */
[----:B------:R-:W-:-:S05]  /*ba40*/  LOP3.LUT R58, R58, 0x80000000, R8, 0xec, !PT ;  /* 0x800000003a3a7812 */ /* 0x000fca00078eec08 */
[----:B------:R-:W-:-:S05]  /*ba50*/  VIADD R43, R58, 0xffffffff ;  /* 0xffffffff3a2b7836 */ /* 0x000fca0000000000 */
[----:B------:R-:W-:-:S04]  /*ba60*/  LOP3.LUT R43, R58, R43, RZ, 0xc, !PT ;  /* 0x0000002b3a2b7212 */ /* 0x000fc800078e0cff */
[----:B-1234-:R-:W0:Y:S02]  /*ba70*/  POPC R61, R43 ;  /* 0x0000002b003d7309 */ /* 0x01ee240000000000 */
[----:B0-----:R0:W1:Y:S02]  /*ba80*/  SHFL.DOWN PT, R65, R40, 0x1, R61 ;  /* 0x0820000028417989 */ /* 0x00106400000e003d */
.L_x_1720:
[----:B------:R-:W-:-:S03]  /*ba90*/  UMOV UR5, 0xffffffff ;  /* 0xffffffff00057882 */ /* 0x000fc60000000000 */
[----:B------:R-:W-:Y:S05]  /*baa0*/  BRA.DIV UR5, `(.L_x_1372) ;  /* 0x0000006205087947 */ /* 0x000fea000b800000 */
.L_x_1723:
[----:B------:R-:W-:-:S03]  /*bab0*/  UMOV UR5, 0xffffffff ;  /* 0xffffffff00057882 */ /* 0x000fc60000000000 */
[----:B------:R-:W-:Y:S05]  /*bac0*/  BRA.DIV UR5, `(.L_x_1373) ;  /* 0x0000006205247947 */ /* 0x000fea000b800000 */
.L_x_1726:
[----:B------:R-:W-:-:S03]  /*bad0*/  UMOV UR5, 0xffffffff ;  /* 0xffffffff00057882 */ /* 0x000fc60000000000 */
[----:B------:R-:W-:Y:S05]  /*bae0*/  BRA.DIV UR5, `(.L_x_1374) ;  /* 0x0000006205407947 */ /* 0x000fea000b800000 */
.L_x_1729:
[----:B------:R-:W-:-:S03]  /*baf0*/  UMOV UR5, 0xffffffff ;  /* 0xffffffff00057882 */ /* 0x000fc60000000000 */
[----:B------:R-:W-:Y:S05]  /*bb00*/  BRA.DIV UR5, `(.L_x_1375) ;  /* 0x00000062055c7947 */ /* 0x000fea000b800000 */
[----:B-----5:R2:W3:Y:S04]  /*bb10*/  SHFL.DOWN PT, R66, R12, 0x1, R61 ;  /* 0x082000000c427989 */ /* 0x0204e800000e003d */
[----:B------:R2:W4:Y:S04]  /*bb20*/  SHFL.DOWN PT, R67, R13, 0x1, R61 ;  /* 0x082000000d437989 */ /* 0x00052800000e003d */
[----:B------:R2:W0:Y:S04]  /*bb30*/  SHFL.DOWN PT, R68, R14, 0x1, R61 ;  /* 0x082000000e447989 */ /* 0x00042800000e003d */
[----:B------:R2:W0:Y:S02]  /*bb40*/  SHFL.DOWN PT, R64, R15, 0x1, R61 ;  /* 0x082000000f407989 */ /* 0x00042400000e003d */
.L_x_1735:
        /* <DEDUP_REMOVED lines=16> */
.L_x_1377:
[----:B------:R-:W-:Y:S05]  /*bc50*/  BSYNC.RECONVERGENT B0 ;  /* 0x0000000000007941 */ /* 0x000fea0003800200 */
.L_x_1376:
[----:B------:R-:W-:-:S03]  /*bc60*/  UMOV UR5, 0xffffffff ;  /* 0xffffffff00057882 */ /* 0x000fc60000000000 */
[----:B------:R-:W-:Y:S05]  /*bc70*/  BRA.DIV UR5, `(.L_x_1378) ;  /* 0x0000006205687947 */ /* 0x000fea000b800000 */
[----:B-1----:R1:W0:Y:S02]  /*bc80*/  SHFL.DOWN PT, R65, R62, 0x2, R61 ;  /* 0x084000003e417989 */ /* 0x00222400000e003d */
.L_x_1738:
[----:B------:R-:W-:-:S03]  /*bc90*/  UMOV UR5, 0xffffffff ;  /* 0xffffffff00057882 */ /* 0x000fc60000000000 */
[----:B------:R-:W-:Y:S05]  /*bca0*/  BRA.DIV UR5, `(.L_x_1379) ;  /* 0x0000006205847947 */ /* 0x000fea000b800000 */
.L_x_1741:
[----:B------:R-:W-:-:S03]  /*bcb0*/  UMOV UR5, 0xffffffff ;  /* 0xffffffff00057882 */ /* 0x000fc60000000000 */
[----:B------:R-:W-:Y:S05]  /*bcc0*/  BRA.DIV UR5, `(.L_x_1380) ;  /* 0x0000006205a07947 */ /* 0x000fea000b800000 */
.L_x_1744:
[----:B------:R-:W-:-:S03]  /*bcd0*/  UMOV UR5, 0xffffffff ;  /* 0xffffffff00057882 */ /* 0x000fc60000000000 */
[----:B------:R-:W-:Y:S05]  /*bce0*/  BRA.DIV UR5, `(.L_x_1381) ;  /* 0x0000006205bc7947 */ /* 0x000fea000b800000 */
.L_x_1747:
[----:B------:R-:W-:-:S03]  /*bcf0*/  UMOV UR5, 0xffffffff ;  /* 0xffffffff00057882 */ /* 0x000fc60000000000 */
[----:B------:R-:W-:Y:S05]  /*bd00*/  BRA.DIV UR5, `(.L_x_1382) ;  /* 0x0000006205d87947 */ /* 0x000fea000b800000 */
[----:B---3--:R3:W1:Y:S04]  /*bd10*/  SHFL.DOWN PT, R66, R56, 0x2, R61 ;  /* 0x0840000038427989 */ /* 0x00866800000e003d */
[----:B----4-:R3:W4:Y:S04]  /*bd20*/  SHFL.DOWN PT, R67, R57, 0x2, R61 ;  /* 0x0840000039437989 */ /* 0x01072800000e003d */
[----:B0-----:R3:W0:Y:S04]  /*bd30*/  SHFL.DOWN PT, R68, R42, 0x2, R61 ;  /* 0x084000002a447989 */ /* 0x00162800000e003d */
[----:B------:R3:W0:Y:S02]  /*bd40*/  SHFL.DOWN PT, R64, R43, 0x2, R61 ;  /* 0x084000002b407989 */ /* 0x00062400000e003d */
.L_x_1753:
        /* <DEDUP_REMOVED lines=11> */
.L_x_1384:
[----:B------:R-:W-:Y:S05]  /*be00*/  BSYNC.RECONVERGENT B0 ;  /* 0x0000000000007941 */ /* 0x000fea0003800200 */
.L_x_1383:
[----:B------:R-:W-:-:S03]  /*be10*/  UMOV UR5, 0xffffffff ;  /* 0xffffffff00057882 */ /* 0x000fc60000000000 */
[----:B------:R-:W-:Y:S05]  /*be20*/  BRA.DIV UR5, `(.L_x_1385) ;  /* 0x0000006205f87947 */ /* 0x000fea000b800000 */
[----:B------:R0:W0:Y:S02]  /*be30*/  SHFL.DOWN PT, R65, R62, 0x4, R61 ;  /* 0x088000003e417989 */ /* 0x00002400000e003d */
.L_x_1756:
[----:B------:R-:W-:-:S03]  /*be40*/  UMOV UR5, 0xffffffff ;  /* 0xffffffff00057882 */ /* 0x000fc60000000000 */
[----:B------:R-:W-:Y:S05]  /*be50*/  BRA.DIV UR5, `(.L_x_1386) ;  /* 0x0000006605147947 */ /* 0x000fea000b800000 */
.L_x_1759:
[----:B------:R-:W-:-:S03]  /*be60*/  UMOV UR5, 0xffffffff ;  /* 0xffffffff00057882 */ /* 0x000fc60000000000 */
[----:B------:R-:W-:Y:S05]  /*be70*/  BRA.DIV UR5, `(.L_x_1387) ;  /* 0x0000006605307947 */ /* 0x000fea000b800000 */
.L_x_1762:
[----:B------:R-:W-:-:S03]  /*be80*/  UMOV UR5, 0xffffffff ;  /* 0xffffffff00057882 */ /* 0x000fc60000000000 */
[----:B------:R-:W-:Y:S05]  /*be90*/  BRA.DIV UR5, `(.L_x_1388) ;  /* 0x00000066054c7947 */ /* 0x000fea000b800000 */
.L_x_1765:
[----:B------:R-:W-:-:S03]  /*bea0*/  UMOV UR5, 0xffffffff ;  /* 0xffffffff00057882 */ /* 0x000fc60000000000 */
[----:B------:R-:W-:Y:S05]  /*beb0*/  BRA.DIV UR5, `(.L_x_1389) ;  /* 0x0000006605687947 */ /* 0x000fea000b800000 */
[----:B-1----:R1:W1:Y:S04]  /*bec0*/  SHFL.DOWN PT, R66, R56, 0x4, R61 ;  /* 0x0880000038427989 */ /* 0x00226800000e003d */
[----:B----4-:R4:W1:Y:S04]  /*bed0*/  SHFL.DOWN PT, R67, R57, 0x4, R61 ;  /* 0x0880000039437989 */ /* 0x01086800000e003d */
[----:B0-----:R4:W0:Y:S04]  /*bee0*/  SHFL.DOWN PT, R68, R42, 0x4, R61 ;  /* 0x088000002a447989 */ /* 0x00182800000e003d */
[----:B------:R4:W0:Y:S02]  /*bef0*/  SHFL.DOWN PT, R64, R43, 0x4, R61 ;  /* 0x088000002b407989 */ /* 0x00082400000e003d */
.L_x_1771:
        /* <DEDUP_REMOVED lines=11> */
.L_x_1391:
[----:B------:R-:W-:Y:S05]  /*bfb0*/  BSYNC.RECONVERGENT B0 ;  /* 0x0000000000007941 */ /* 0x000fea0003800200 */
.L_x_1390:
[----:B------:R-:W-:-:S03]  /*bfc0*/  UMOV UR5, 0xffffffff ;  /* 0xffffffff00057882 */ /* 0x000fc60000000000 */
[----:B------:R-:W-:Y:S05]  /*bfd0*/  BRA.DIV UR5, `(.L_x_1392) ;  /* 0x0000006605887947 */ /* 0x000fea000b800000 */
[----:B------:R0:W0:Y:S02]  /*bfe0*/  SHFL.DOWN PT, R65, R62, 0x8, R61 ;  /* 0x090000003e417989 */ /* 0x00002400000e003d */
.L_x_1774:
[----:B------:R-:W-:-:S03]  /*bff0*/  UMOV UR5, 0xffffffff ;  /* 0xffffffff00057882 */ /* 0x000fc60000000000 */
[----:B------:R-:W-:Y:S05]  /*c000*/  BRA.DIV UR5, `(.L_x_1393) ;  /* 0x0000006605a47947 */ /* 0x000fea000b800000 */
.L_x_1777:
[----:B------:R-:W-:-:S03]  /*c010*/  UMOV UR5, 0xffffffff ;  /* 0xffffffff00057882 */ /* 0x000fc60000000000 */
[----:B------:R-:W-:Y:S05]  /*c020*/  BRA.DIV UR5, `(.L_x_1394) ;  /* 0x0000006605c07947 */ /* 0x000fea000b800000 */
.L_x_1780:
[----:B------:R-:W-:-:S03]  /*c030*/  UMOV UR5, 0xffffffff ;  /* 0xffffffff00057882 */ /* 0x000fc60000000000 */
[----:B------:R-:W-:Y:S05]  /*c040*/  BRA.DIV UR5, `(.L_x_1395) ;  /* 0x0000006605dc7947 */ /* 0x000fea000b800000 */
.L_x_1783:
[----:B------:R-:W-:-:S03]  /*c050*/  UMOV UR5, 0xffffffff ;  /* 0xffffffff00057882 */ /* 0x000fc60000000000 */
[----:B------:R-:W-:Y:S05]  /*c060*/  BRA.DIV UR5, `(.L_x_1396) ;  /* 0x0000006605f87947 */ /* 0x000fea000b800000 */
[----:B-1----:R1:W1:Y:S04]  /*c070*/  SHFL.DOWN PT, R66, R56, 0x8, R61 ;  /* 0x0900000038427989 */ /* 0x00226800000e003d */
[----:B------:R1:W1:Y:S04]  /*c080*/  SHFL.DOWN PT, R67, R57, 0x8, R61 ;  /* 0x0900000039437989 */ /* 0x00026800000e003d */
[----:B0-----:R0:W0:Y:S04]  /*c090*/  SHFL.DOWN PT, R68, R42, 0x8, R61 ;  /* 0x090000002a447989 */ /* 0x00102800000e003d */
[----:B------:R0:W0:Y:S02]  /*c0a0*/  SHFL.DOWN PT, R64, R43, 0x8, R61 ;  /* 0x090000002b407989 */ /* 0x00002400000e003d */
.L_x_1789:
        /* <DEDUP_REMOVED lines=11> */
.L_x_1398:
[----:B------:R-:W-:Y:S05]  /*c160*/  BSYNC.RECONVERGENT B0 ;  /* 0x0000000000007941 */ /* 0x000fea0003800200 */
.L_x_1397:
[----:B------:R-:W-:-:S03]  /*c170*/  UMOV UR5, 0xffffffff ;  /* 0xffffffff00057882 */ /* 0x000fc60000000000 */
[----:B------:R-:W-:Y:S05]  /*c180*/  BRA.DIV UR5, `(.L_x_1399) ;  /* 0x0000006a05187947 */ /* 0x000fea000b800000 */
[----:B------:R0:W0:Y:S02]  /*c190*/  SHFL.DOWN PT, R65, R62, 0x10, R61 ;  /* 0x0a0000003e417989 */ /* 0x00002400000e003d */
.L_x_1792:
[----:B------:R-:W-:-:S03]  /*c1a0*/  UMOV UR5, 0xffffffff ;  /* 0xffffffff00057882 */ /* 0x000fc60000000000 */
[----:B------:R-:W-:Y:S05]  /*c1b0*/  BRA.DIV UR5, `(.L_x_1400) ;  /* 0x0000006a05347947 */ /* 0x000fea000b800000 */
.L_x_1795:
[----:B------:R-:W-:-:S03]  /*c1c0*/  UMOV UR5, 0xffffffff ;  /* 0xffffffff00057882 */ /* 0x000fc60000000000 */
[----:B------:R-:W-:Y:S05]  /*c1d0*/  BRA.DIV UR5, `(.L_x_1401) ;  /* 0x0000006a05507947 */ /* 0x000fea000b800000 */
.L_x_1798:
[----:B------:R-:W-:-:S03]  /*c1e0*/  UMOV UR5, 0xffffffff ;  /* 0xffffffff00057882 */ /* 0x000fc60000000000 */
[----:B------:R-:W-:Y:S05]  /*c1f0*/  BRA.DIV UR5, `(.L_x_1402) ;  /* 0x0000006a056c7947 */ /* 0x000fea000b800000 */
.L_x_1801:
[----:B------:R-:W-:-:S03]  /*c200*/  UMOV UR5, 0xffffffff ;  /* 0xffffffff00057882 */ /* 0x000fc60000000000 */
[----:B------:R-:W-:Y:S05]  /*c210*/  BRA.DIV UR5, `(.L_x_1403) ;  /* 0x0000006a05887947 */ /* 0x000fea000b800000 */
[----:B-1----:R1:W1:Y:S04]  /*c220*/  SHFL.DOWN PT, R66, R56, 0x10, R61 ;  /* 0x0a00000038427989 */ /* 0x00226800000e003d */
[----:B------:R1:W1:Y:S04]  /*c230*/  SHFL.DOWN PT, R67, R57, 0x10, R61 ;  /* 0x0a00000039437989 */ /* 0x00026800000e003d */
[----:B0-----:R0:W0:Y:S04]  /*c240*/  SHFL.DOWN PT, R68, R42, 0x10, R61 ;  /* 0x0a0000002a447989 */ /* 0x00102800000e003d */
[----:B------:R0:W0:Y:S02]  /*c250*/  SHFL.DOWN PT, R64, R43, 0x10, R61 ;  /* 0x0a0000002b407989 */ /* 0x00002400000e003d */
.L_x_1807:
        /* <DEDUP_REMOVED lines=11> */
.L_x_1405:
[----:B------:R-:W-:Y:S05]  /*c310*/  BSYNC.RECONVERGENT B0 ;  /* 0x0000000000007941 */ /* 0x000fea0003800200 */
.L_x_1404:
        /* <DEDUP_REMOVED lines=13> */
.L_x_1810:
[----:B------:R-:W-:Y:S05]  /*c3f0*/  @P3 BRA `(.L_x_1407) ;  /* 0xfffffff000803947 */ /* 0x000fea000383ffff */
.L_x_1365:
[----:B------:R-:W-:Y:S01]  /*c400*/  ISETP.NE.AND P4, PT, R4, RZ, PT ;  /* 0x000000ff0400720c */ /* 0x000fe20003f85270 */
[----:B------:R-:W-:Y:S01]  /*c410*/  BSSY.RECONVERGENT B0, `(.L_x_1408) ;  /* 0x0000029000007945 */ /* 0x000fe20003800200 */
[----:B------:R-:W-:-:S11]  /*c420*/  ISETP.NE.AND P3, PT, R3, RZ, PT ;  /* 0x000000ff0300720c */ /* 0x000fd60003f65270 */
[----:B------:R-:W5:Y:S01]  /*c430*/  @!P4 S2R R7, SR_CgaCtaId ;  /* 0x000000000007c919 */ /* 0x000f620000008800 */
[----:B------:R-:W-:-:S04]  /*c440*/  @!P4 MOV R4, 0x400 ;  /* 0x000004000004c802 */ /* 0x000fc80000000f00 */
[----:B-----5:R-:W-:Y:S01]  /*c450*/  @!P4 LEA R43, R7, R4, 0x18 ;  /* 0x00000004072bc211 */ /* 0x020fe200078ec0ff */
[----:B------:R-:W-:Y:S06]  /*c460*/  @P3 BRA `(.L_x_1409) ;  /* 0x00000000008c3947 */ /* 0x000fec0003800000 */
[----:B0-2---:R-:W0:Y:S01]  /*c470*/  LDC.64 R14, c[0x0][0x3b8] ;  /* 0x0000ee00ff0e7b82 */ /* 0x005e220000000a00 */
[----:B------:R-:W-:Y:S01]  /*c480*/  DADD R8, R46, R32 ;  /* 0x000000002e087229 */ /* 0x000fe20000000020 */
[C---:B------:R-:W-:Y:S01]  /*c490*/  ISETP.NE.AND P3, PT, R24.reuse, RZ, PT ;  /* 0x000000ff1800720c */ /* 0x040fe20003f65270 */
[----:B------:R-:W-:Y:S01]  /*c4a0*/  DADD R12, R44, R34 ;  /* 0x000000002c0c7229 */ /* 0x000fe20000000022 */
[----:B------:R-:W-:Y:S01]  /*c4b0*/  IMAD.IADD R24, R24, 0x1, R36 ;  /* 0x0000000118187824 */ /* 0x000fe200078e0224 */
[----:B------:R-:W-:Y:S01]  /*c4c0*/  CS2R R10, SRZ ;  /* 0x00000000000a7805 */ /* 0x000fe2000001ff00 */
[----:B------:R-:W-:Y:S01]  /*c4d0*/  UMOV UR5, 0x400 ;  /* 0x0000040000057882 */ /* 0x000fe20000000000 */
[----:B------:R-:W-:Y:S01]  /*c4e0*/  IMAD.MOV.U32 R41, RZ, RZ, 0x65 ;  /* 0x00000065ff297424 */ /* 0x000fe200078e00ff */
[----:B------:R-:W2:Y:S01]  /*c4f0*/  S2UR UR6, SR_CgaCtaId ;  /* 0x00000000000679c3 */ /* 0x000ea20000008800 */
[----:B------:R-:W-:Y:S02]  /*c500*/  MOV R25, RZ ;  /* 0x000000ff00197202 */ /* 0x000fe40000000f00 */
[----:B------:R-:W-:Y:S01]  /*c510*/  FSEL R4, R8, R46, !P3 ;  /* 0x0000002e08047208 */ /* 0x000fe20005800000 */
[----:B------:R-:W-:Y:S01]  /*c520*/  IMAD.MOV.U32 R8, RZ, RZ, R24 ;  /* 0x000000ffff087224 */ /* 0x000fe200078e0018 */
[----:B------:R-:W-:Y:S01]  /*c530*/  FSEL R47, R9, R47, !P3 ;  /* 0x0000002f092f7208 */ /* 0x000fe20005800000 */
[----:B------:R-:W-:Y:S01]  /*c540*/  IMAD.MOV.U32 R9, RZ, RZ, RZ ;  /* 0x000000ffff097224 */ /* 0x000fe200078e00ff */
[----:B------:R-:W-:Y:S01]  /*c550*/  FSEL R7, R12, R44, !P3 ;  /* 0x0000002c0c077208 */ /* 0x000fe20005800000 */
[----:B------:R-:W5:Y:S01]  /*c560*/  LDC.64 R26, c[0x0][0x3a8] ;  /* 0x0000ea00ff1a7b82 */ /* 0x000f620000000a00 */
[----:B------:R-:W-:Y:S01]  /*c570*/  FSEL R44, R13, R45, !P3 ;  /* 0x0000002d0d2c7208 */ /* 0x000fe20005800000 */
[----:B0-----:R-:W-:-:S05]  /*c580*/  IMAD.WIDE.U32 R14, R2, 0x20, R14 ;  /* 0x00000020020e7825 */ /* 0x001fca00078e000e */
[----:B------:R0:W-:Y:S01]  /*c590*/  ST.E.128.STRONG.GPU desc[UR10][R14.64+0x400], R8 ;  /* 0x000400080e007985 */ /* 0x0001e2000c10fd0a */
[----:B--2---:R-:W-:Y:S01]  /*c5a0*/  ULEA UR5, UR6, UR5, 0x18 ;  /* 0x0000000506057291 */ /* 0x004fe2000f8ec0ff */
[----:B-----5:R-:W-:Y:S01]  /*c5b0*/  IMAD.WIDE.U32 R12, R2, 0x4, R26 ;  /* 0x00000004020c7825 */ /* 0x020fe200078e001a */
[----:B------:R-:W-:-:S03]  /*c5c0*/  CS2R R26, SRZ ;  /* 0x00000000001a7805 */ /* 0x000fc6000001ff00 */
[----:B0-----:R-:W-:Y:S02]  /*c5d0*/  IMAD.MOV.U32 R8, RZ, RZ, R4 ;  /* 0x000000ffff087224 */ /* 0x001fe400078e0004 */
        /* <DEDUP_REMOVED lines=12> */
.L_x_1409:
[----:B------:R-:W-:Y:S05]  /*c6a0*/  BSYNC.RECONVERGENT B0 ;  /* 0x0000000000007941 */ /* 0x000fea0003800200 */
.L_x_1408:
[----:B------:R0:W-:Y:S01]  /*c6b0*/  @!P4 STS.128 [R43+0x110], R36 ;  /* 0x000110242b00c388 */ /* 0x0001e20000000c00 */
[----:B------:R-:W-:Y:S02]  /*c6c0*/  @!P4 IMAD.MOV.U32 R28, RZ, RZ, R32 ;  /* 0x000000ffff1cc224 */ /* 0x000fe400078e0020 */
[----:B------:R-:W-:Y:S01]  /*c6d0*/  @!P4 IMAD.MOV.U32 R29, RZ, RZ, R33 ;  /* 0x000000ffff1dc224 */ /* 0x000fe200078e0021 */
[----:B------:R0:W-:Y:S01]  /*c6e0*/  @!P4 STS.128 [R43+0x120], R32 ;  /* 0x000120202b00c388 */ /* 0x0001e20000000c00 */
[----:B------:R-:W-:Y:S02]  /*c6f0*/  @!P4 IMAD.MOV.U32 R30, RZ, RZ, R34 ;  /* 0x000000ffff1ec224 */ /* 0x000fe400078e0022 */
[----:B------:R-:W-:Y:S02]  /*c700*/  @!P4 IMAD.MOV.U32 R31, RZ, RZ, R35 ;  /* 0x000000ffff1fc224 */ /* 0x000fe400078e0023 */
[----:B------:R-:W-:-:S07]  /*c710*/  @!P4 IMAD.MOV.U32 R6, RZ, RZ, R36 ;  /* 0x000000ffff06c224 */ /* 0x000fce00078e0024 */
.L_x_1319:
        /* <DEDUP_REMOVED lines=9> */
[----:B0-----:R-:W0:Y:S04]  /*c7b0*/  @!P3 LDS.128 R8, [UR5+0x120] ;  /* 0x00012005ff08b984 */ /* 0x001e280008000c00 */
[----:B------:R-:W5:Y:S01]  /*c7c0*/  LDS R7, [UR5+0x110] ;  /* 0x00011005ff077984 */ /* 0x000f620008000800 */
[----:B0-----:R-:W-:Y:S02]  /*c7d0*/  @!P3 DADD R28, R28, R8 ;  /* 0x000000001c1cb229 */ /* 0x001fe40000000008 */
[----:B------:R-:W-:Y:S01]  /*c7e0*/  @!P3 DADD R30, R30, R10 ;  /* 0x000000001e1eb229 */ /* 0x000fe2000000000a */
[----:B-----5:R-:W-:-:S10]  /*c7f0*/  IMAD.IADD R6, R6, 0x1, R7 ;  /* 0x0000000106067824 */ /* 0x020fd400078e0207 */
.L_x_1411:
[----:B------:R-:W-:Y:S05]  /*c800*/  BSYNC.RECONVERGENT B0 ;  /* 0x0000000000007941 */ /* 0x000fea0003800200 */
.L_x_1410:
[----:B------:R-:W5:Y:S01]  /*c810*/  S2UR UR5, SR_CgaCtaId ;  /* 0x00000000000579c3 */ /* 0x000f620000008800 */
[----:B------:R-:W-:Y:S01]  /*c820*/  UMOV UR4, 0x400 ;  /* 0x0000040000047882 */ /* 0x000fe20000000000 */
[----:B0-2---:R-:W-:Y:S01]  /*c830*/  DADD R12, R16, R28 ;  /* 0x00000000100c7229 */ /* 0x005fe2000000001c */
[----:B------:R-:W-:Y:S01]  /*c840*/  SEL R7, RZ, 0x1, !P2 ;  /* 0x00000001ff077807 */ /* 0x000fe20005000000 */
[----:B------:R-:W-:Y:S01]  /*c850*/  DADD R14, R18, R30 ;  /* 0x00000000120e7229 */ /* 0x000fe2000000001e */
[----:B------:R-:W-:Y:S01]  /*c860*/  BSSY.RECONVERGENT B0, `(.L_x_1412) ;  /* 0x00000fd000007945 */ /* 0x000fe20003800200 */
[--C-:B------:R-:W-:Y:S02]  /*c870*/  IMAD.IADD R37, R5, 0x1, R6.reuse ;  /* 0x0000000105257824 */ /* 0x100fe400078e0206 */
[----:B------:R-:W-:-:S04]  /*c880*/  IMAD.IADD R5, R7, 0x1, R6 ;  /* 0x0000000107057824 */ /* 0x000fc800078e0206 */
[----:B------:R-:W-:Y:S02]  /*c890*/  FSEL R12, R16, R12, P2 ;  /* 0x0000000c100c7208 */ /* 0x000fe40001000000 */
[----:B------:R-:W-:Y:S02]  /*c8a0*/  FSEL R13, R17, R13, P2 ;  /* 0x0000000d110d7208 */ /* 0x000fe40001000000 */
[----:B------:R-:W-:Y:S02]  /*c8b0*/  FSEL R14, R18, R14, P2 ;  /* 0x0000000e120e7208 */ /* 0x000fe40001000000 */
[----:B------:R-:W-:Y:S02]  /*c8c0*/  FSEL R15, R19, R15, P2 ;  /* 0x0000000f130f7208 */ /* 0x000fe40001000000 */
[----:B------:R-:W-:Y:S01]  /*c8d0*/  DADD R16, R20, R12 ;  /* 0x0000000014107229 */ /* 0x000fe2000000000c */
[----:B-----5:R-:W-:-:S03]  /*c8e0*/  ULEA UR4, UR5, UR4, 0x18 ;  /* 0x0000000405047291 */ /* 0x020fc6000f8ec0ff */
[----:B------:R-:W-:-:S06]  /*c8f0*/  DADD R18, R22, R14 ;  /* 0x0000000016127229 */ /* 0x000fcc000000000e */
[----:B------:R-:W-:Y:S02]  /*c900*/  FSEL R16, R20, R16, P0 ;  /* 0x0000001014107208 */ /* 0x000fe40000000000 */
[----:B------:R-:W-:Y:S01]  /*c910*/  FSEL R17, R21, R17, P0 ;  /* 0x0000001115117208 */ /* 0x000fe20000000000 */
[----:B------:R-:W0:Y:S01]  /*c920*/  LDS R2, [UR4+0x190] ;  /* 0x00019004ff027984 */ /* 0x000e220008000800 */
[----:B------:R-:W-:-:S03]  /*c930*/  FSEL R18, R22, R18, P0 ;  /* 0x0000001216127208 */ /* 0x000fc60000000000 */
[----:B------:R-:W2:Y:S01]  /*c940*/  LDS R4, [UR4+0x170] ;  /* 0x00017004ff047984 */ /* 0x000ea20008000800 */
[----:B------:R-:W-:-:S03]  /*c950*/  FSEL R19, R23, R19, P0 ;  /* 0x0000001317137208 */ /* 0x000fc60000000000 */
[----:B------:R-:W1:Y:S01]  /*c960*/  LDS.128 R8, [UR4+0x180] ;  /* 0x00018004ff087984 */ /* 0x000e620008000c00 */
[----:B0-----:R-:W-:-:S13]  /*c970*/  ISETP.GE.AND P3, PT, R2, 0x101, PT ;  /* 0x000001010200780c */ /* 0x001fda0003f66270 */
[----:B-12---:R-:W-:Y:S05]  /*c980*/  @!P3 BRA `(.L_x_1413) ;  /* 0x0000000c0060b947 */ /* 0x006fea0003800000 */
[----:B------:R-:W0:Y:S02]  /*c990*/  LDS R20, [UR4+0x150] ;  /* 0x00015004ff147984 */ /* 0x000e240008000800 */
[--C-:B0-----:R-:W-:Y:S02]  /*c9a0*/  @P2 IMAD.IADD R6, R6, 0x1, -R20.reuse ;  /* 0x0000000106062824 */ /* 0x101fe400078e0a14 */
[--C-:B------:R-:W-:Y:S02]  /*c9b0*/  @P0 IMAD.IADD R7, R5, 0x1, -R20.reuse ;  /* 0x0000000105070824 */ /* 0x100fe400078e0a14 */
[----:B------:R-:W-:Y:S01]  /*c9c0*/  @P1 IMAD.IADD R21, R37, 0x1, -R20 ;  /* 0x0000000125151824 */ /* 0x000fe200078e0a14 */
[----:B------:R-:W-:Y:S01]  /*c9d0*/  @P2 LEA R5, R6, UR4, 0x5 ;  /* 0x0000000406052c11 */ /* 0x000fe2000f8e28ff */
[----:B------:R-:W-:Y:S01]  /*c9e0*/  BAR.SYNC.DEFER_BLOCKING 0x0 ;  /* 0x0000000000007b1d */ /* 0x000fe20000010000 */
[----:B------:R-:W-:Y:S02]  /*c9f0*/  @P0 LEA R7, R7, UR4, 0x5 ;  /* 0x0000000407070c11 */ /* 0x000fe4000f8e28ff */
[----:B------:R-:W-:-:S03]  /*ca00*/  @P1 LEA R21, R21, UR4, 0x5 ;  /* 0x0000000415151c11 */ /* 0x000fc6000f8e28ff */
[----:B------:R0:W-:Y:S04]  /*ca10*/  @P2 STS.128 [R5+0x10], R28 ;  /* 0x0000101c05002388 */ /* 0x0001e80000000c00 */
[----:B------:R0:W-:Y:S04]  /*ca20*/  @P2 STS.64 [R5], R54 ;  /* 0x0000003605002388 */ /* 0x0001e80000000a00 */
[----:B------:R0:W-:Y:S04]  /*ca30*/  @P0 STS.128 [R7+0x10], R12 ;  /* 0x0000100c07000388 */ /* 0x0001e80000000c00 */
[----:B------:R0:W-:Y:S01]  /*ca40*/  @P0 STS.64 [R7], R52 ;  /* 0x0000003407000388 */ /* 0x0001e20000000a00 */
[----:B------:R-:W-:-:S03]  /*ca50*/  ISETP.GE.AND P0, PT, R3, R2, PT ;  /* 0x000000020300720c */ /* 0x000fc60003f06270 */
[----:B------:R0:W-:Y:S04]  /*ca60*/  @P1 STS.128 [R21+0x10], R16 ;  /* 0x0000101015001388 */ /* 0x0001e80000000c00 */
[----:B------:R0:W-:Y:S01]  /*ca70*/  @P1 STS.64 [R21], R50 ;  /* 0x0000003215001388 */ /* 0x0001e20000000a00 */
[----:B------:R-:W-:Y:S06]  /*ca80*/  BAR.SYNC.DEFER_BLOCKING 0x0 ;  /* 0x0000000000007b1d */ /* 0x000fec0000010000 */
[----:B------:R-:W-:Y:S05]  /*ca90*/  @P0 BRA `(.L_x_1414) ;  /* 0x0000000c00640947 */ /* 0x000fea0003800000 */
[----:B0-----:R-:W-:Y:S01]  /*caa0*/  LOP3.LUT R5, RZ, R3, RZ, 0x33, !PT ;  /* 0x00000003ff057212 */ /* 0x001fe200078e33ff */
[----:B------:R-:W-:Y:S01]  /*cab0*/  BSSY.RECONVERGENT B1, `(.L_x_1415) ;  /* 0x000001d000017945 */ /* 0x000fe20003800200 */
[----:B------:R-:W-:-:S03]  /*cac0*/  IMAD.MOV.U32 R45, RZ, RZ, R3 ;  /* 0x000000ffff2d7224 */ /* 0x000fc600078e0003 */
[----:B------:R-:W-:-:S05]  /*cad0*/  IMAD.IADD R5, R5, 0x1, R2 ;  /* 0x0000000105057824 */ /* 0x000fca00078e0202 */
[C---:B------:R-:W-:Y:S02]  /*cae0*/  LOP3.LUT R6, R5.reuse, 0x300, RZ, 0xc0, !PT ;  /* 0x0000030005067812 */ /* 0x040fe400078ec0ff */
[----:B------:R-:W-:Y:S02]  /*caf0*/  ISETP.GE.U32.AND P1, PT, R5, 0x300, PT ;  /* 0x000003000500780c */ /* 0x000fe40003f26070 */
[----:B------:R-:W-:-:S13]  /*cb00*/  ISETP.NE.AND P0, PT, R6, 0x300, PT ;  /* 0x000003000600780c */ /* 0x000fda0003f05270 */
[----:B------:R-:W-:Y:S05]  /*cb10*/  @!P0 BRA `(.L_x_1416) ;  /* 0x0000000000588947 */ /* 0x000fea0003800000 */
[----:B------:R-:W-:Y:S01]  /*cb20*/  LEA.HI R5, R5, 0x1, RZ, 0x18 ;  /* 0x0000000105057811 */ /* 0x000fe200078fc0ff */
[----:B------:R-:W-:Y:S01]  /*cb30*/  IMAD.IADD R23, R20, 0x1, R3 ;  /* 0x0000000114177824 */ /* 0x000fe200078e0203 */
[----:B------:R-:W-:-:S03]  /*cb40*/  LEA R21, R3, UR4, 0x5 ;  /* 0x0000000403157c11 */ /* 0x000fc6000f8e28ff */
[C---:B------:R-:W-:Y:S01]  /*cb50*/  IMAD.SHL.U32 R6, R5.reuse, 0x100, RZ ;  /* 0x0000010005067824 */ /* 0x040fe200078e00ff */
[----:B------:R-:W-:Y:S01]  /*cb60*/  LOP3.LUT R5, R5, 0x3, RZ, 0xc0, !PT ;  /* 0x0000000305057812 */ /* 0x000fe200078ec0ff */
[----:B------:R-:W-:-:S03]  /*cb70*/  VIADD R21, R21, 0x10 ;  /* 0x0000001015157836 */ /* 0x000fc60000000000 */
[----:B------:R-:W-:Y:S02]  /*cb80*/  LOP3.LUT R6, R6, 0x300, RZ, 0xc0, !PT ;  /* 0x0000030006067812 */ /* 0x000fe400078ec0ff */
[----:B------:R-:W-:-:S03]  /*cb90*/  IADD3 R5, PT, PT, -R5, RZ, RZ ;  /* 0x000000ff05057210 */ /* 0x000fc60007ffe1ff */
[----:B------:R-:W-:-:S07]  /*cba0*/  IMAD.IADD R45, R6, 0x1, R3 ;  /* 0x00000001062d7824 */ /* 0x000fce00078e0203 */
.L_x_1417:
[----:B0-----:R-:W0:Y:S01]  /*cbb0*/  LDS.64 R14, [R21+-0x10] ;  /* 0xfffff000150e7984 */ /* 0x001e220000000a00 */
[----:B------:R-:W1:Y:S01]  /*cbc0*/  LDC.64 R12, c[0x0][0x390] ;  /* 0x0000e400ff0c7b82 */ /* 0x000e620000000a00 */
[----:B------:R-:W-:Y:S02]  /*cbd0*/  VIADD R5, R5, 0x1 ;  /* 0x0000000105057836 */ /* 0x000fe40000000000 */
[----:B------:R2:W5:Y:S03]  /*cbe0*/  LDS.128 R16, [R21] ;  /* 0x0000000015107984 */ /* 0x0005660000000c00 */
[----:B------:R-:W-:Y:S02]  /*cbf0*/  ISETP.NE.AND P0, PT, R5, RZ, PT ;  /* 0x000000ff0500720c */ /* 0x000fe40003f05270 */
[----:B------:R-:W3:Y:S01]  /*cc00*/  LDC.64 R6, c[0x0][0x398] ;  /* 0x0000e600ff067b82 */ /* 0x000ee20000000a00 */
[----:B--2---:R-:W-:-:S02]  /*cc10*/  VIADD R21, R21, 0x2000 ;  /* 0x0000200015157836 */ /* 0x004fc40000000000 */
[----:B-1----:R-:W-:-:S04]  /*cc20*/  IMAD.WIDE R12, R23, 0x8, R12 ;  /* 0x00000008170c7825 */ /* 0x002fc800078e020c */
[----:B---3--:R-:W-:-:S04]  /*cc30*/  IMAD.WIDE R6, R23, 0x10, R6 ;  /* 0x0000001017067825 */ /* 0x008fc800078e0206 */
[----:B------:R-:W-:Y:S01]  /*cc40*/  VIADD R23, R23, 0x100 ;  /* 0x0000010017177836 */ /* 0x000fe20000000000 */
[----:B0-----:R0:W-:Y:S04]  /*cc50*/  STG.E.64 desc[UR10][R12.64], R14 ;  /* 0x0000000e0c007986 */ /* 0x0011e8000c101b0a */
[----:B-----5:R0:W-:Y:S01]  /*cc60*/  STG.E.128 desc[UR10][R6.64], R16 ;  /* 0x0000001006007986 */ /* 0x0201e2000c101d0a */
[----:B------:R-:W-:Y:S05]  /*cc70*/  @P0 BRA `(.L_x_1417) ;  /* 0xfffffffc00cc0947 */ /* 0x000fea000383ffff */
.L_x_1416:
[----:B------:R-:W-:Y:S05]  /*cc80*/  BSYNC.RECONVERGENT B1 ;  /* 0x0000000000017941 */ /* 0x000fea0003800200 */
.L_x_1415:
[----:B------:R-:W-:Y:S05]  /*cc90*/  @!P1 BRA `(.L_x_1414) ;  /* 0x0000000800e49947 */ /* 0x000fea0003800000 */
[----:B------:R-:W1:Y:S01]  /*cca0*/  LDCU.128 UR12, c[0x0][0x390] ;  /* 0x00007200ff0c77ac */ /* 0x000e620008000c00 */
[--C-:B------:R-:W-:Y:S01]  /*ccb0*/  IMAD.IADD R5, R2, 0x1, -R45.reuse ;  /* 0x0000000102057824 */ /* 0x100fe200078e0a2d */
[----:B0-----:R-:W-:Y:S01]  /*ccc0*/  LEA R14, R45, UR4, 0x5 ;  /* 0x000000042d0e7c11 */ /* 0x001fe2000f8e28ff */
[----:B------:R-:W-:Y:S01]  /*ccd0*/  BSSY.RECONVERGENT B1, `(.L_x_1418) ;  /* 0x0000060000017945 */ /* 0x000fe20003800200 */
[----:B------:R-:W-:Y:S02]  /*cce0*/  PLOP3.LUT P0, PT, PT, PT, PT, 0x80, 0x8 ;  /* 0x000000000008781c */ /* 0x000fe40003f0f070 */
[----:B------:R-:W-:Y:S01]  /*ccf0*/  ISETP.GT.AND P1, PT, R5, 0xc00, PT ;  /* 0x00000c000500780c */ /* 0x000fe20003f24270 */
[----:B------:R-:W-:Y:S02]  /*cd00*/  IMAD.IADD R5, R20, 0x1, R45 ;  /* 0x0000000114057824 */ /* 0x000fe400078e022d */
[----:B------:R-:W-:Y:S01]  /*cd10*/  VIADD R14, R14, 0x4000 ;  /* 0x000040000e0e7836 */ /* 0x000fe20000000000 */
[----:B-1----:R-:W-:-:S02]  /*cd20*/  UIADD3 UR12, UP0, UPT, UR12, 0x1000, URZ ;  /* 0x000010000c0c7890 */ /* 0x002fc4000ff1e0ff */
[----:B------:R-:W-:Y:S02]  /*cd30*/  UIADD3 UR14, UP1, UPT, UR14, 0x2000, URZ ;  /* 0x000020000e0e7890 */ /* 0x000fe4000ff3e0ff */
[----:B------:R-:W-:Y:S02]  /*cd40*/  UIADD3.X UR13, UPT, UPT, URZ, UR13, URZ, UP0, !UPT ;  /* 0x0000000dff0d7290 */ /* 0x000fe400087fe4ff */
[----:B------:R-:W-:Y:S01]  /*cd50*/  UIADD3.X UR15, UPT, UPT, URZ, UR15, URZ, UP1, !UPT ;  /* 0x0000000fff0f7290 */ /* 0x000fe20008ffe4ff */
[----:B------:R-:W-:Y:S02]  /*cd60*/  IMAD.U32 R12, RZ, RZ, UR12 ;  /* 0x0000000cff0c7e24 */ /* 0x000fe4000f8e00ff */
[----:B------:R-:W-:Y:S02]  /*cd70*/  IMAD.U32 R6, RZ, RZ, UR14 ;  /* 0x0000000eff067e24 */ /* 0x000fe4000f8e00ff */
[----:B------:R-:W-:Y:S02]  /*cd80*/  IMAD.U32 R13, RZ, RZ, UR13 ;  /* 0x0000000dff0d7e24 */ /* 0x000fe4000f8e00ff */
[----:B------:R-:W-:Y:S01]  /*cd90*/  IMAD.U32 R7, RZ, RZ, UR15 ;  /* 0x0000000fff077e24 */ /* 0x000fe2000f8e00ff */
[----:B------:R-:W-:Y:S06]  /*cda0*/  @!P1 BRA `(.L_x_1419) ;  /* 0x0000000400489947 */ /* 0x000fec0003800000 */
[----:B------:R-:W-:Y:S01]  /*cdb0*/  PLOP3.LUT P0, PT, PT, PT, PT, 0x8, 0x80 ;  /* 0x000000000080781c */ /* 0x000fe20003f0e170 */
[----:B------:R-:W-:-:S12]  /*cdc0*/  VIADD R15, R2, 0xfffff400 ;  /* 0xfffff400020f7836 */ /* 0x000fd80000000000 */
.L_x_1420:
[----:B--2---:R-:W0:Y:S01]  /*cdd0*/  LDS.64 R20, [R14+-0x4000] ;  /* 0xffc000000e147984 */ /* 0x004e220000000a00 */
[----:B------:R-:W-:-:S03]  /*cde0*/  IMAD.WIDE R50, R5, 0x8, R12 ;  /* 0x0000000805327825 */ /* 0x000fc600078e020c */
[----:B------:R-:W1:Y:S01]  /*cdf0*/  LDS.128 R56, [R14+-0x3ff0] ;  /* 0xffc010000e387984 */ /* 0x000e620000000c00 */
[----:B------:R-:W-:-:S03]  /*ce00*/  IMAD.WIDE R46, R5, 0x10, R6 ;  /* 0x00000010052e7825 */ /* 0x000fc600078e0206 */
[----:B------:R-:W2:Y:S01]  /*ce10*/  LDS.64 R74, [R14+-0x2000] ;  /* 0xffe000000e4a7984 */ /* 0x000ea20000000a00 */
[----:B------:R-:W-:-:S03]  /*ce20*/  VIADD R45, R45, 0x1000 ;  /* 0x000010002d2d7836 */ /* 0x000fc60000000000 */
[----:B------:R-:W5:Y:S02]  /*ce30*/  LDS.128 R52, [R14+-0x1ff0] ;  /* 0xffe010000e347984 */ /* 0x000f640000000c00 */
[----:B------:R-:W-:Y:S02]  /*ce40*/  ISETP.GE.AND P1, PT, R45, R15, PT ;  /* 0x0000000f2d00720c */ /* 0x000fe40003f26270 */
[----:B---34-:R-:W3:Y:S04]  /*ce50*/  LDS.64 R60, [R14] ;  /* 0x000000000e3c7984 */ /* 0x018ee80000000a00 */
        /* <DEDUP_REMOVED lines=8> */
[----:B------:R-:W4:Y:S04]  /*cee0*/  LDS.128 R40, [R14+0x8010] ;  /* 0x008010000e287984 */ /* 0x000f280000000c00 */
[----:B0-----:R-:W-:Y:S04]  /*cef0*/  STG.E.64 desc[UR10][R50.64+-0x1000], R20 ;  /* 0xfff0001432007986 */ /* 0x001fe8000c101b0a */
[----:B------:R-:W0:Y:S04]  /*cf00*/  LDS.64 R68, [R14+0xa000] ;  /* 0x00a000000e447984 */ /* 0x000e280000000a00 */
[----:B------:R-:W0:Y:S04]  /*cf10*/  LDS.128 R20, [R14+0xa010] ;  /* 0x00a010000e147984 */ /* 0x000e280000000c00 */
[----:B------:R-:W0:Y:S04]  /*cf20*/  LDS.64 R70, [R14+0xc000] ;  /* 0x00c000000e467984 */ /* 0x000e280000000a00 */
[----:B------:R-:W0:Y:S04]  /*cf30*/  LDS.128 R24, [R14+0xc010] ;  /* 0x00c010000e187984 */ /* 0x000e280000000c00 */
[----:B-1----:R1:W-:Y:S04]  /*cf40*/  STG.E.128 desc[UR10][R46.64+-0x2000], R56 ;  /* 0xffe000382e007986 */ /* 0x0023e8000c101d0a */
[----:B--2---:R-:W-:Y:S04]  /*cf50*/  STG.E.64 desc[UR10][R50.64+-0x800], R74 ;  /* 0xfff8004a32007986 */ /* 0x004fe8000c101b0a */
[----:B-----5:R2:W-:Y:S04]  /*cf60*/  STG.E.128 desc[UR10][R46.64+-0x1000], R52 ;  /* 0xfff000342e007986 */ /* 0x0205e8000c101d0a */
[----:B---3--:R-:W-:Y:S04]  /*cf70*/  STG.E.64 desc[UR10][R50.64], R60 ;  /* 0x0000003c32007986 */ /* 0x008fe8000c101b0a */
[----:B----4-:R-:W-:Y:S01]  /*cf80*/  STG.E.128 desc[UR10][R46.64], R16 ;  /* 0x000000102e007986 */ /* 0x010fe2000c101d0a */
[----:B-1----:R-:W-:-:S03]  /*cf90*/  VIADD R59, R5, 0x400 ;  /* 0x00000400053b7836 */ /* 0x002fc60000000000 */
[----:B------:R-:W-:Y:S01]  /*cfa0*/  STG.E.64 desc[UR10][R50.64+0x800], R66 ;  /* 0x0008004232007986 */ /* 0x000fe2000c101b0a */
[----:B------:R-:W-:-:S03]  /*cfb0*/  IMAD.WIDE R56, R59, 0x8, R12 ;  /* 0x000000083b387825 */ /* 0x000fc600078e020c */
[----:B------:R1:W-:Y:S01]  /*cfc0*/  STG.E.128 desc[UR10][R46.64+0x1000], R28 ;  /* 0x0010001c2e007986 */ /* 0x0003e2000c101d0a */
[----:B--2---:R-:W-:Y:S02]  /*cfd0*/  VIADD R55, R5, 0x800 ;  /* 0x0000080005377836 */ /* 0x004fe40000000000 */
[----:B------:R-:W-:Y:S01]  /*cfe0*/  IMAD.WIDE R58, R59, 0x10, R6 ;  /* 0x000000103b3a7825 */ /* 0x000fe200078e0206 */
[----:B------:R-:W2:Y:S03]  /*cff0*/  LDS.64 R50, [R14+0xe000] ;  /* 0x00e000000e327984 */ /* 0x000ea60000000a00 */
[C---:B------:R-:W-:Y:S01]  /*d000*/  IMAD.WIDE R52, R55.reuse, 0x8, R12 ;  /* 0x0000000837347825 */ /* 0x040fe200078e020c */
[----:B------:R-:W3:Y:S04]  /*d010*/  LDS.128 R16, [R14+0xe010] ;  /* 0x00e010000e107984 */ /* 0x000ee80000000c00 */
[----:B------:R-:W-:Y:S04]  /*d020*/  STG.E.64 desc[UR10][R56.64+-0x1000], R64 ;  /* 0xfff0004038007986 */ /* 0x000fe8000c101b0a */
[----:B------:R-:W-:Y:S01]  /*d030*/  STG.E.128 desc[UR10][R58.64+-0x2000], R32 ;  /* 0xffe000203a007986 */ /* 0x000fe2000c101d0a */
[----:B-1----:R-:W-:-:S03]  /*d040*/  IMAD.WIDE R46, R55, 0x10, R6 ;  /* 0x00000010372e7825 */ /* 0x002fc600078e0206 */
[----:B------:R-:W1:Y:S04]  /*d050*/  LDS.64 R54, [R14+0x10000] ;  /* 0x010000000e367984 */ /* 0x000e680000000a00 */
[----:B------:R-:W4:Y:S04]  /*d060*/  LDS.128 R28, [R14+0x10010] ;  /* 0x010010000e1c7984 */ /* 0x000f280000000c00 */
[----:B------:R-:W-:Y:S04]  /*d070*/  STG.E.64 desc[UR10][R56.64+-0x800], R62 ;  /* 0xfff8003e38007986 */ /* 0x000fe8000c101b0a */
[----:B------:R-:W5:Y:S04]  /*d080*/  LDS.64 R64, [R14+0x12000] ;  /* 0x012000000e407984 */ /* 0x000f680000000a00 */
[----:B------:R-:W-:Y:S04]  /*d090*/  STG.E.128 desc[UR10][R58.64+-0x1000], R36 ;  /* 0xfff000243a007986 */ /* 0x000fe8000c101d0a */
[----:B------:R-:W5:Y:S04]  /*d0a0*/  LDS.128 R32, [R14+0x12010] ;  /* 0x012010000e207984 */ /* 0x000f680000000c00 */
[----:B------:R-:W-:Y:S04]  /*d0b0*/  STG.E.64 desc[UR10][R56.64], R72 ;  /* 0x0000004838007986 */ /* 0x000fe8000c101b0a */
[----:B------:R-:W5:Y:S04]  /*d0c0*/  LDS.64 R62, [R14+0x14000] ;  /* 0x014000000e3e7984 */ /* 0x000f680000000a00 */
[----:B------:R-:W-:Y:S04]  /*d0d0*/  STG.E.128 desc[UR10][R58.64], R40 ;  /* 0x000000283a007986 */ /* 0x000fe8000c101d0a */
[----:B------:R-:W5:Y:S04]  /*d0e0*/  LDS.128 R36, [R14+0x14010] ;  /* 0x014010000e247984 */ /* 0x000f680000000c00 */
[----:B0-----:R0:W-:Y:S04]  /*d0f0*/  STG.E.64 desc[UR10][R56.64+0x800], R68 ;  /* 0x0008004438007986 */ /* 0x0011e8000c101b0a */
[----:B------:R-:W5:Y:S04]  /*d100*/  LDS.64 R60, [R14+0x16000] ;  /* 0x016000000e3c7984 */ /* 0x000f680000000a00 */
[----:B------:R-:W-:Y:S04]  /*d110*/  STG.E.128 desc[UR10][R58.64+0x1000], R20 ;  /* 0x001000143a007986 */ /* 0x000fe8000c101d0a */
[----:B------:R-:W5:Y:S01]  /*d120*/  LDS.128 R40, [R14+0x16010] ;  /* 0x016010000e287984 */ /* 0x000f620000000c00 */
[----:B0-----:R-:W-:-:S03]  /*d130*/  VIADD R69, R5, 0xc00 ;  /* 0x00000c0005457836 */ /* 0x001fc60000000000 */
[----:B------:R-:W0:Y:S01]  /*d140*/  LDS.64 R58, [R14+0x18000] ;  /* 0x018000000e3a7984 */ /* 0x000e220000000a00 */
[----:B------:R-:W-:Y:S02]  /*d150*/  VIADD R5, R5, 0x1000 ;  /* 0x0000100005057836 */ /* 0x000fe40000000000 */
[C---:B------:R-:W-:Y:S01]  /*d160*/  IMAD.WIDE R66, R69.reuse, 0x8, R12 ;  /* 0x0000000845427825 */ /* 0x040fe200078e020c */
[----:B------:R-:W-:Y:S03]  /*d170*/  STG.E.64 desc[UR10][R52.64+-0x1000], R70 ;  /* 0xfff0004634007986 */ /* 0x000fe6000c101b0a */
[----:B------:R-:W-:Y:S01]  /*d180*/  IMAD.WIDE R68, R69, 0x10, R6 ;  /* 0x0000001045447825 */ /* 0x000fe200078e0206 */
[----:B------:R-:W0:Y:S04]  /*d190*/  LDS.128 R20, [R14+0x18010] ;  /* 0x018010000e147984 */ /* 0x000e280000000c00 */
[----:B------:R-:W-:Y:S04]  /*d1a0*/  STG.E.128 desc[UR10][R46.64+-0x2000], R24 ;  /* 0xffe000182e007986 */ /* 0x000fe8000c101d0a */
[----:B------:R-:W0:Y:S04]  /*d1b0*/  LDS.64 R56, [R14+0x1a000] ;  /* 0x01a000000e387984 */ /* 0x000e280000000a00 */
[----:B------:R1:W0:Y:S04]  /*d1c0*/  LDS.128 R24, [R14+0x1a010] ;  /* 0x01a010000e187984 */ /* 0x0002280000000c00 */
[----:B--2---:R2:W-:Y:S04]  /*d1d0*/  STG.E.64 desc[UR10][R52.64+-0x800], R50 ;  /* 0xfff8003234007986 */ /* 0x0045e8000c101b0a */
[----:B---3--:R2:W-:Y:S01]  /*d1e0*/  STG.E.128 desc[UR10][R46.64+-0x1000], R16 ;  /* 0xfff000102e007986 */ /* 0x0085e2000c101d0a */
[----:B-1----:R-:W-:-:S03]  /*d1f0*/  VIADD R14, R14, 0x20000 ;  /* 0x000200000e0e7836 */ /* 0x002fc60000000000 */
[----:B------:R2:W-:Y:S04]  /*d200*/  STG.E.64 desc[UR10][R52.64], R54 ;  /* 0x0000003634007986 */ /* 0x0005e8000c101b0a */
[----:B----4-:R2:W-:Y:S04]  /*d210*/  STG.E.128 desc[UR10][R46.64], R28 ;  /* 0x0000001c2e007986 */ /* 0x0105e8000c101d0a */
[----:B-----5:R2:W-:Y:S04]  /*d220*/  STG.E.64 desc[UR10][R52.64+0x800], R64 ;  /* 0x0008004034007986 */ /* 0x0205e8000c101b0a */
[----:B------:R2:W-:Y:S04]  /*d230*/  STG.E.128 desc[UR10][R46.64+0x1000], R32 ;  /* 0x001000202e007986 */ /* 0x0005e8000c101d0a */
[----:B------:R2:W-:Y:S04]  /*d240*/  STG.E.64 desc[UR10][R66.64+-0x1000], R62 ;  /* 0xfff0003e42007986 */ /* 0x0005e8000c101b0a */
[----:B------:R2:W-:Y:S04]  /*d250*/  STG.E.128 desc[UR10][R68.64+-0x2000], R36 ;  /* 0xffe0002444007986 */ /* 0x0005e8000c101d0a */
[----:B------:R2:W-:Y:S04]  /*d260*/  STG.E.64 desc[UR10][R66.64+-0x800], R60 ;  /* 0xfff8003c42007986 */ /* 0x0005e8000c101b0a */
[----:B------:R2:W-:Y:S04]  /*d270*/  STG.E.128 desc[UR10][R68.64+-0x1000], R40 ;  /* 0xfff0002844007986 */ /* 0x0005e8000c101d0a */
[----:B0-----:R2:W-:Y:S04]  /*d280*/  STG.E.64 desc[UR10][R66.64], R58 ;  /* 0x0000003a42007986 */ /* 0x0015e8000c101b0a */
[----:B------:R2:W-:Y:S04]  /*d290*/  STG.E.128 desc[UR10][R68.64], R20 ;  /* 0x0000001444007986 */ /* 0x0005e8000c101d0a */
[----:B------:R2:W-:Y:S04]  /*d2a0*/  STG.E.64 desc[UR10][R66.64+0x800], R56 ;  /* 0x0008003842007986 */ /* 0x0005e8000c101b0a */
[----:B------:R2:W-:Y:S01]  /*d2b0*/  STG.E.128 desc[UR10][R68.64+0x1000], R24 ;  /* 0x0010001844007986 */ /* 0x0005e2000c101d0a */
[----:B------:R-:W-:Y:S05]  /*d2c0*/  @!P1 BRA `(.L_x_1420) ;  /* 0xfffffff800c09947 */ /* 0x000fea000383ffff */
.L_x_1419:
[----:B------:R-:W-:Y:S05]  /*d2d0*/  BSYNC.RECONVERGENT B1 ;  /* 0x0000000000017941 */ /* 0x000fea0003800200 */
.L_x_1418:
[----:B------:R-:W-:Y:S01]  /*d2e0*/  IMAD.IADD R15, R2, 0x1, -R45 ;  /* 0x00000001020f7824 */ /* 0x000fe200078e0a2d */
[----:B------:R-:W-:Y:S04]  /*d2f0*/  BSSY.RECONVERGENT B1, `(.L_x_1421) ;  /* 0x000002c000017945 */ /* 0x000fe80003800200 */
[----:B------:R-:W-:-:S13]  /*d300*/  ISETP.GT.AND P1, PT, R15, 0x400, PT ;  /* 0x000004000f00780c */ /* 0x000fda0003f24270 */
[----:B------:R-:W-:Y:S05]  /*d310*/  @!P1 BRA `(.L_x_1422) ;  /* 0x0000000000a49947 */ /* 0x000fea0003800000 */
[----:B--2---:R-:W0:Y:S01]  /*d320*/  LDS.64 R40, [R14+-0x4000] ;  /* 0xffc000000e287984 */ /* 0x004e220000000a00 */
[C---:B------:R-:W-:Y:S01]  /*d330*/  IMAD.WIDE R46, R5.reuse, 0x8, R12 ;  /* 0x00000008052e7825 */ /* 0x040fe200078e020c */
[----:B------:R-:W-:Y:S02]  /*d340*/  PLOP3.LUT P0, PT, PT, PT, PT, 0x8, 0x80 ;  /* 0x000000000080781c */ /* 0x000fe40003f0e170 */
[----:B------:R-:W1:Y:S01]  /*d350*/  LDS.128 R56, [R14+-0x3ff0] ;  /* 0xffc010000e387984 */ /* 0x000e620000000c00 */
[----:B------:R-:W-:Y:S01]  /*d360*/  IMAD.WIDE R50, R5, 0x10, R6 ;  /* 0x0000001005327825 */ /* 0x000fe200078e0206 */
[----:B------:R-:W-:Y:S02]  /*d370*/  IADD3 R45, PT, PT, R45, 0x800, RZ ;  /* 0x000008002d2d7810 */ /* 0x000fe40007ffe0ff */
[----:B------:R-:W2:Y:S04]  /*d380*/  LDS.64 R54, [R14+-0x2000] ;  /* 0xffe000000e367984 */ /* 0x000ea80000000a00 */
[----:B------:R-:W5:Y:S04]  /*d390*/  LDS.128 R16, [R14+-0x1ff0] ;  /* 0xffe010000e107984 */ /* 0x000f680000000c00 */
[----:B------:R-:W5:Y:S04]  /*d3a0*/  LDS.64 R52, [R14] ;  /* 0x000000000e347984 */ /* 0x000f680000000a00 */
[----:B------:R-:W5:Y:S04]  /*d3b0*/  LDS.128 R20, [R14+0x10] ;  /* 0x000010000e147984 */ /* 0x000f680000000c00 */
[----:B---34-:R-:W3:Y:S04]  /*d3c0*/  LDS.64 R60, [R14+0x2000] ;  /* 0x002000000e3c7984 */ /* 0x018ee80000000a00 */
        /* <DEDUP_REMOVED lines=9> */
[----:B------:R5:W0:Y:S04]  /*d460*/  LDS.128 R40, [R14+0xa010] ;  /* 0x00a010000e287984 */ /* 0x000a280000000c00 */
[----:B-1----:R1:W-:Y:S04]  /*d470*/  STG.E.128 desc[UR10][R50.64+-0x2000], R56 ;  /* 0xffe0003832007986 */ /* 0x0023e8000c101d0a */
[----:B--2---:R2:W-:Y:S01]  /*d480*/  STG.E.64 desc[UR10][R46.64+-0x800], R54 ;  /* 0xfff800362e007986 */ /* 0x0045e2000c101b0a */
[----:B-----5:R-:W-:-:S03]  /*d490*/  VIADD R14, R14, 0x10000 ;  /* 0x000100000e0e7836 */ /* 0x020fc60000000000 */
[----:B------:R2:W-:Y:S04]  /*d4a0*/  STG.E.128 desc[UR10][R50.64+-0x1000], R16 ;  /* 0xfff0001032007986 */ /* 0x0005e8000c101d0a */
[----:B------:R2:W-:Y:S04]  /*d4b0*/  STG.E.64 desc[UR10][R46.64], R52 ;  /* 0x000000342e007986 */ /* 0x0005e8000c101b0a */
[----:B------:R2:W-:Y:S01]  /*d4c0*/  STG.E.128 desc[UR10][R50.64], R20 ;  /* 0x0000001432007986 */ /* 0x0005e2000c101d0a */
[----:B-1----:R-:W-:-:S03]  /*d4d0*/  VIADD R59, R5, 0x400 ;  /* 0x00000400053b7836 */ /* 0x002fc60000000000 */
[----:B---3--:R2:W-:Y:S01]  /*d4e0*/  STG.E.64 desc[UR10][R46.64+0x800], R60 ;  /* 0x0008003c2e007986 */ /* 0x0085e2000c101b0a */
[----:B------:R-:W-:Y:S02]  /*d4f0*/  VIADD R5, R5, 0x800 ;  /* 0x0000080005057836 */ /* 0x000fe40000000000 */
[C---:B------:R-:W-:Y:S01]  /*d500*/  IMAD.WIDE R56, R59.reuse, 0x8, R12 ;  /* 0x000000083b387825 */ /* 0x040fe200078e020c */
[----:B----4-:R2:W-:Y:S03]  /*d510*/  STG.E.128 desc[UR10][R50.64+0x1000], R24 ;  /* 0x0010001832007986 */ /* 0x0105e6000c101d0a */
[----:B------:R-:W-:Y:S01]  /*d520*/  IMAD.WIDE R58, R59, 0x10, R6 ;  /* 0x000000103b3a7825 */ /* 0x000fe200078e0206 */
[----:B------:R2:W-:Y:S04]  /*d530*/  STG.E.64 desc[UR10][R56.64+-0x1000], R62 ;  /* 0xfff0003e38007986 */ /* 0x0005e8000c101b0a */
[----:B------:R2:W-:Y:S04]  /*d540*/  STG.E.128 desc[UR10][R58.64+-0x2000], R28 ;  /* 0xffe0001c3a007986 */ /* 0x0005e8000c101d0a */
[----:B------:R2:W-:Y:S04]  /*d550*/  STG.E.64 desc[UR10][R56.64+-0x800], R64 ;  /* 0xfff8004038007986 */ /* 0x0005e8000c101b0a */
[----:B------:R2:W-:Y:S04]  /*d560*/  STG.E.128 desc[UR10][R58.64+-0x1000], R32 ;  /* 0xfff000203a007986 */ /* 0x0005e8000c101d0a */
[----:B------:R2:W-:Y:S04]  /*d570*/  STG.E.64 desc[UR10][R56.64], R66 ;  /* 0x0000004238007986 */ /* 0x0005e8000c101b0a */
[----:B------:R2:W-:Y:S04]  /*d580*/  STG.E.128 desc[UR10][R58.64], R36 ;  /* 0x000000243a007986 */ /* 0x0005e8000c101d0a */
[----:B0-----:R2:W-:Y:S04]  /*d590*/  STG.E.64 desc[UR10][R56.64+0x800], R68 ;  /* 0x0008004438007986 */ /* 0x0015e8000c101b0a */
[----:B------:R2:W-:Y:S02]  /*d5a0*/  STG.E.128 desc[UR10][R58.64+0x1000], R40 ;  /* 0x001000283a007986 */ /* 0x0005e4000c101d0a */
.L_x_1422:
[----:B------:R-:W-:Y:S05]  /*d5b0*/  BSYNC.RECONVERGENT B1 ;  /* 0x0000000000017941 */ /* 0x000fea0003800200 */
.L_x_1421:
[----:B------:R-:W-:-:S13]  /*d5c0*/  ISETP.LT.OR P0, PT, R45, R2, P0 ;  /* 0x000000022d00720c */ /* 0x000fda0000701670 */
[----:B------:R-:W-:Y:S05]  /*d5d0*/  @!P0 BRA `(.L_x_1414) ;  /* 0x0000000000948947 */ /* 0x000fea0003800000 */
[----:B--2---:R-:W0:Y:S01]  /*d5e0*/  LDS.64 R28, [R14+-0x4000] ;  /* 0xffc000000e1c7984 */ /* 0x004e220000000a00 */
[----:B------:R-:W-:-:S03]  /*d5f0*/  IMAD.WIDE R12, R5, 0x8, R12 ;  /* 0x00000008050c7825 */ /* 0x000fc600078e020c */
[----:B------:R-:W1:Y:S01]  /*d600*/  LDS.128 R24, [R14+-0x3ff0] ;  /* 0xffc010000e187984 */ /* 0x000e620000000c00 */
[----:B------:R-:W-:-:S03]  /*d610*/  IMAD.WIDE R6, R5, 0x10, R6 ;  /* 0x0000001005067825 */ /* 0x000fc600078e0206 */
[----:B------:R-:W2:Y:S04]  /*d620*/  LDS.64 R30, [R14+-0x2000] ;  /* 0xffe000000e1e7984 */ /* 0x000ea80000000a00 */
[----:B------:R-:W5:Y:S04]  /*d630*/  LDS.128 R20, [R14+-0x1ff0] ;  /* 0xffe010000e147984 */ /* 0x000f680000000c00 */
[----:B---34-:R-:W3:Y:S04]  /*d640*/  LDS.64 R32, [R14] ;  /* 0x000000000e207984 */ /* 0x018ee80000000a00 */
[----:B------:R-:W4:Y:S04]  /*d650*/  LDS.128 R16, [R14+0x10] ;  /* 0x000010000e107984 */ /* 0x000f280000000c00 */
[----:B------:R-:W4:Y:S04]  /*d660*/  LDS.64 R34, [R14+0x2000] ;  /* 0x002000000e227984 */ /* 0x000f280000000a00 */
[----:B------:R-:W4:Y:S04]  /*d670*/  LDS.128 R36, [R14+0x2010] ;  /* 0x002010000e247984 */ /* 0x000f280000000c00 */
[----:B0-----:R0:W-:Y:S04]  /*d680*/  STG.E.64 desc[UR10][R12.64+-0x1000], R28 ;  /* 0xfff0001c0c007986 */ /* 0x0011e8000c101b0a */
[----:B-1----:R0:W-:Y:S04]  /*d690*/  STG.E.128 desc[UR10][R6.64+-0x2000], R24 ;  /* 0xffe0001806007986 */ /* 0x0021e8000c101d0a */
[----:B--2---:R0:W-:Y:S04]  /*d6a0*/  STG.E.64 desc[UR10][R12.64+-0x800], R30 ;  /* 0xfff8001e0c007986 */ /* 0x0041e8000c101b0a */
[----:B-----5:R0:W-:Y:S04]  /*d6b0*/  STG.E.128 desc[UR10][R6.64+-0x1000], R20 ;  /* 0xfff0001406007986 */ /* 0x0201e8000c101d0a */
[----:B---3--:R0:W-:Y:S04]  /*d6c0*/  STG.E.64 desc[UR10][R12.64], R32 ;  /* 0x000000200c007986 */ /* 0x0081e8000c101b0a */
[----:B----4-:R0:W-:Y:S04]  /*d6d0*/  STG.E.128 desc[UR10][R6.64], R16 ;  /* 0x0000001006007986 */ /* 0x0101e8000c101d0a */
[----:B------:R0:W-:Y:S04]  /*d6e0*/  STG.E.64 desc[UR10][R12.64+0x800], R34 ;  /* 0x000800220c007986 */ /* 0x0001e8000c101b0a */
[----:B------:R0:W-:Y:S01]  /*d6f0*/  STG.E.128 desc[UR10][R6.64+0x1000], R36 ;  /* 0x0010002406007986 */ /* 0x0001e2000c101d0a */
[----:B------:R-:W-:Y:S05]  /*d700*/  BRA `(.L_x_1414) ;  /* 0x0000000000487947 */ /* 0x000fea0003800000 */
.L_x_1413:
[----:B------:R-:W0:Y:S08]  /*d710*/  LDC.64 R20, c[0x0][0x390] ;  /* 0x0000e400ff147b82 */ /* 0x000e300000000a00 */
[----:B------:R-:W1:Y:S08]  /*d720*/  LDC.64 R22, c[0x0][0x398] ;  /* 0x0000e600ff167b82 */ /* 0x000e700000000a00 */
[----:B------:R-:W2:Y:S08]  /*d730*/  LDC.64 R24, c[0x0][0x390] ;  /* 0x0000e400ff187b82 */ /* 0x000eb00000000a00 */
[----:B------:R-:W5:Y:S01]  /*d740*/  LDC.64 R26, c[0x0][0x398] ;  /* 0x0000e600ff1a7b82 */ /* 0x000f620000000a00 */
[----:B0-----:R-:W-:-:S05]  /*d750*/  @P2 IMAD.WIDE R20, R6, 0x8, R20 ;  /* 0x0000000806142825 */ /* 0x001fca00078e0214 */
[----:B------:R0:W-:Y:S02]  /*d760*/  @P2 STG.E.64 desc[UR10][R20.64], R54 ;  /* 0x0000003614002986 */ /* 0x0001e4000c101b0a */
[----:B---34-:R-:W3:Y:S01]  /*d770*/  LDC.64 R32, c[0x0][0x390] ;  /* 0x0000e400ff207b82 */ /* 0x018ee20000000a00 */
[----:B-1----:R-:W-:-:S05]  /*d780*/  @P2 IMAD.WIDE R6, R6, 0x10, R22 ;  /* 0x0000001006062825 */ /* 0x002fca00078e0216 */
[----:B------:R0:W-:Y:S02]  /*d790*/  @P2 STG.E.128 desc[UR10][R6.64], R28 ;  /* 0x0000001c06002986 */ /* 0x0001e4000c101d0a */
[----:B------:R-:W1:Y:S01]  /*d7a0*/  LDC.64 R34, c[0x0][0x398] ;  /* 0x0000e600ff227b82 */ /* 0x000e620000000a00 */
[----:B--2---:R-:W-:-:S05]  /*d7b0*/  @P0 IMAD.WIDE R22, R5, 0x8, R24 ;  /* 0x0000000805160825 */ /* 0x004fca00078e0218 */
[----:B------:R0:W-:Y:S01]  /*d7c0*/  @P0 STG.E.64 desc[UR10][R22.64], R52 ;  /* 0x0000003416000986 */ /* 0x0001e2000c101b0a */
[----:B-----5:R-:W-:-:S05]  /*d7d0*/  @P0 IMAD.WIDE R24, R5, 0x10, R26 ;  /* 0x0000001005180825 */ /* 0x020fca00078e021a */
[----:B------:R0:W-:Y:S01]  /*d7e0*/  @P0 STG.E.128 desc[UR10][R24.64], R12 ;  /* 0x0000000c18000986 */ /* 0x0001e2000c101d0a */
[----:B---3--:R-:W-:-:S05]  /*d7f0*/  @P1 IMAD.WIDE R26, R37, 0x8, R32 ;  /* 0x00000008251a1825 */ /* 0x008fca00078e0220 */
[----:B------:R0:W-:Y:S01]  /*d800*/  @P1 STG.E.64 desc[UR10][R26.64], R50 ;  /* 0x000000321a001986 */ /* 0x0001e2000c101b0a */
[----:B-1----:R-:W-:-:S05]  /*d810*/  @P1 IMAD.WIDE R32, R37, 0x10, R34 ;  /* 0x0000001025201825 */ /* 0x002fca00078e0222 */
[----:B------:R0:W-:Y:S02]  /*d820*/  @P1 STG.E.128 desc[UR10][R32.64], R16 ;  /* 0x0000001020001986 */ /* 0x0001e4000c101d0a */
.L_x_1414:
[----:B------:R-:W-:Y:S05]  /*d830*/  BSYNC.RECONVERGENT B0 ;  /* 0x0000000000007941 */ /* 0x000fea0003800200 */
.L_x_1412:
[----:B------:R-:W-:-:S13]  /*d840*/  ISETP.NE.AND P0, PT, R3, 0xff, PT ;  /* 0x000000ff0300780c */ /* 0x000fda0003f05270 */
[----:B------:R-:W-:Y:S05]  /*d850*/  @P0 EXIT ;  /* 0x000000000000094d */ /* 0x000fea0003800000 */
[----:B------:R-:W1:Y:S01]  /*d860*/  LDC.64 R2, c[0x0][0x390] ;  /* 0x0000e400ff027b82 */ /* 0x000e620000000a00 */
[----:B------:R-:W-:-:S07]  /*d870*/  ISETP.NE.AND P0, PT, R0, 0x300, PT ;  /* 0x000003000000780c */ /* 0x000fce0003f05270 */
[----:B0-----:R-:W0:Y:S08]  /*d880*/  LDC.64 R6, c[0x0][0x398] ;  /* 0x0000e600ff067b82 */ /* 0x001e300000000a00 */
[----:B------:R-:W5:Y:S01]  /*d890*/  LDC.64 R12, c[0x0][0x3a0] ;  /* 0x0000e800ff0c7b82 */ /* 0x000f620000000a00 */
[----:B-1----:R-:W-:-:S05]  /*d8a0*/  @!P0 IMAD.WIDE R2, R4, 0x8, R2 ;  /* 0x0000000804028825 */ /* 0x002fca00078e0202 */
[----:B------:R-:W-:Y:S01]  /*d8b0*/  @!P0 STG.E.64 desc[UR10][R2.64], R48 ;  /* 0x0000003002008986 */ /* 0x000fe2000c101b0a */
[----:B0-----:R-:W-:-:S04]  /*d8c0*/  @!P0 IMAD.WIDE R6, R4, 0x10, R6 ;  /* 0x0000001004068825 */ /* 0x001fc800078e0206 */
[----:B------:R-:W-:Y:S01]  /*d8d0*/  @!P0 VIADD R4, R4, 0x1 ;  /* 0x0000000104048836 */ /* 0x000fe20000000000 */
[----:B------:R-:W-:Y:S04]  /*d8e0*/  @!P0 STG.E.128 desc[UR10][R6.64], R8 ;  /* 0x0000000806008986 */ /* 0x000fe8000c101d0a */
[----:B-----5:R-:W-:Y:S01]  /*d8f0*/  STG.E desc[UR10][R12.64], R4 ;  /* 0x000000040c007986 */ /* 0x020fe2000c10190a */
[----:B------:R-:W-:Y:S05]  /*d900*/  EXIT ;  /* 0x000000000000794d */ /* 0x000fea0003800000 */
.L_x_1204:
[----:B------:R-:W-:Y:S01]  /*d910*/  BSSY B0, `(.L_x_1423) ;  /* 0x0000006000007945 */ /* 0x000fe20003800000 */
[----:B------:R-:W-:Y:S01]  /*d920*/  PLOP3.LUT P3, PT, P0, PT, PT, 0x8, 0x80 ;  /* 0x000000000080781c */ /* 0x000fe2000076e170 */
[----:B------:R-:W-:-:S12]  /*d930*/  IMAD.MOV.U32 R58, RZ, RZ, -0x1 ;  /* 0xffffffffff3a7424 */ /* 0x000fd800078e00ff */
[----:B------:R-:W-:Y:S05]  /*d940*/  WARPSYNC.COLLECTIVE R58, `(.L_x_1424) ;  /* 0x000000003a087348 */ /* 0x000fea0003c00000 */
[----:B------:R-:W-:Y:S01]  /*d950*/  VOTE.ANY P3, P3 ;  /* 0x0000000000ff7806 */ /* 0x000fe20001860100 */
[----:B------:R-:W-:-:S12]  /*d960*/  ENDCOLLECTIVE ;  /* 0x000000000000791b */ /* 0x000fd80003800000 */
.L_x_1424:
[----:B------:R-:W-:Y:S05]  /*d970*/  BSYNC B0 ;  /* 0x0000000000007941 */ /* 0x000fea0003800000 */
.L_x_1423:
[----:B------:R-:W-:Y:S01]  /*d980*/  PLOP3.LUT P0, PT, P3, PT, PT, 0x80, 0x8 ;  /* 0x000000000008781c */ /* 0x000fe20001f0f070 */
[----:B------:R-:W-:-:S12]  /*d990*/  BRA `(.L_x_1425) ;  /* 0xffffff6000b87947 */ /* 0x000fd8000383ffff */
.L_x_1209:
[----:B------:R-:W0:Y:S01]  /*d9a0*/  S2R R33, SR_GEMASK ;  /* 0x0000000000217919 */ /* 0x000e220000003c00 */
[----:B------:R-:W-:Y:S01]  /*d9b0*/  BSSY B0, `(.L_x_1426) ;  /* 0x0000006000007945 */ /* 0x000fe20003800000 */
[----:B------:R-:W-:Y:S01]  /*d9c0*/  PLOP3.LUT P3, PT, P0, PT, PT, 0x8, 0x80 ;  /* 0x000000000080781c */ /* 0x000fe2000076e170 */
[----:B------:R-:W-:-:S12]  /*d9d0*/  IMAD.MOV.U32 R58, RZ, RZ, -0x1 ;  /* 0xffffffffff3a7424 */ /* 0x000fd800078e00ff */
[----:B0----5:R-:W-:Y:S05]  /*d9e0*/  WARPSYNC.COLLECTIVE R58, `(.L_x_1427) ;  /* 0x000000003a087348 */ /* 0x021fea0003c00000 */
[----:B------:R-:W-:Y:S01]  /*d9f0*/  VOTE.ANY R58, PT, P3 ;  /* 0x00000000003a7806 */ /* 0x000fe200018e0100 */
[----:B0----5:R-:W-:Y:S06]  /*da00*/  ENDCOLLECTIVE ;  /* 0x000000000000791b */ /* 0x021fec0003800000 */
.L_x_1427:
[----:B------:R-:W-:Y:S05]  /*da10*/  BSYNC B0 ;  /* 0x0000000000007941 */ /* 0x000fea0003800000 */
.L_x_1426:
        /* <DEDUP_REMOVED lines=10> */
.L_x_1428:
[----:B------:R-:W-:Y:S01]  /*dac0*/  IMAD.MOV.U32 R31, RZ, RZ, R64 ;  /* 0x000000ffff1f7224 */ /* 0x000fe200078e0040 */
[----:B------:R-:W-:Y:S06]  /*dad0*/  BRA `(.L_x_1429) ;  /* 0xffffff64005c7947 */ /* 0x000fec000383ffff */
.L_x_1210:
[----:B------:R-:W-:Y:S01]  /*dae0*/  BSSY B0, `(.L_x_1430) ;  /* 0x0000007000007945 */ /* 0x000fe20003800000 */
[----:B------:R-:W-:Y:S02]  /*daf0*/  IMAD.MOV.U32 R59, RZ, RZ, R25 ;  /* 0x000000ffff3b7224 */ /* 0x000fe400078e0019 */
[----:B------:R-:W-:Y:S02]  /*db00*/  IMAD.MOV.U32 R63, RZ, RZ, 0x1 ;  /* 0x00000001ff3f7424 */ /* 0x000fe400078e00ff */
[----:B------:R-:W-:-:S07]  /*db10*/  IMAD.MOV.U32 R58, RZ, RZ, -0x1 ;  /* 0xffffffffff3a7424 */ /* 0x000fce00078e00ff */
[----:B01---5:R-:W-:Y:S05]  /*db20*/  WARPSYNC.COLLECTIVE R58, `(.L_x_1431) ;  /* 0x000000003a087348 */ /* 0x023fea0003c00000 */
[----:B------:R2:W3:Y:S02]  /*db30*/  SHFL.DOWN P3, R64, R59, R63, R61 ;  /* 0x0800003f3b407389 */ /* 0x0004e4000006003d */
[----:B0123-5:R-:W-:Y:S05]  /*db40*/  ENDCOLLECTIVE ;  /* 0x000000000000791b */ /* 0x02ffea0003800000 */
.L_x_1431:
[----:B------:R-:W-:Y:S05]  /*db50*/  BSYNC B0 ;  /* 0x0000000000007941 */ /* 0x000fea0003800000 */
.L_x_1430:
[----:B------:R-:W-:Y:S05]  /*db60*/  BRA `(.L_x_1432) ;  /* 0xffffff6400407947 */ /* 0x000fea000383ffff */
.L_x_1211:
[----:B------:R-:W-:Y:S01]  /*db70*/  BSSY B0, `(.L_x_1433) ;  /* 0x0000007000007945 */ /* 0x000fe20003800000 */
[----:B------:R-:W-:Y:S02]  /*db80*/  IMAD.MOV.U32 R59, RZ, RZ, R26 ;  /* 0x000000ffff3b7224 */ /* 0x000fe400078e001a */
[----:B------:R-:W-:Y:S02]  /*db90*/  IMAD.MOV.U32 R63, RZ, RZ, 0x1 ;  /* 0x00000001ff3f7424 */ /* 0x000fe400078e00ff */
[----:B------:R-:W-:-:S07]  /*dba0*/  IMAD.MOV.U32 R58, RZ, RZ, -0x1 ;  /* 0xffffffffff3a7424 */ /* 0x000fce00078e00ff */
[----:B01---5:R-:W-:Y:S05]  /*dbb0*/  WARPSYNC.COLLECTIVE R58, `(.L_x_1434) ;  /* 0x000000003a087348 */ /* 0x023fea0003c00000 */
[----:B------:R2:W3:Y:S02]  /*dbc0*/  SHFL.DOWN P3, R64, R59, R63, R61 ;  /* 0x0800003f3b407389 */ /* 0x0004e4000006003d */
[----:B0123-5:R-:W-:Y:S05]  /*dbd0*/  ENDCOLLECTIVE ;  /* 0x000000000000791b */ /* 0x02ffea0003800000 */
.L_x_1434:
[----:B------:R-:W-:Y:S05]  /*dbe0*/  BSYNC B0 ;  /* 0x0000000000007941 */ /* 0x000fea0003800000 */
.L_x_1433:
[----:B------:R-:W-:Y:S05]  /*dbf0*/  BRA `(.L_x_1435) ;  /* 0xffffff6400247947 */ /* 0x000fea000383ffff */
.L_x_1212:
[----:B------:R-:W-:Y:S01]  /*dc00*/  BSSY B0, `(.L_x_1436) ;  /* 0x0000007000007945 */ /* 0x000fe20003800000 */
[----:B------:R-:W-:Y:S02]  /*dc10*/  IMAD.MOV.U32 R59, RZ, RZ, R27 ;  /* 0x000000ffff3b7224 */ /* 0x000fe400078e001b */
[----:B------:R-:W-:Y:S02]  /*dc20*/  IMAD.MOV.U32 R63, RZ, RZ, 0x1 ;  /* 0x00000001ff3f7424 */ /* 0x000fe400078e00ff */
[----:B------:R-:W-:-:S07]  /*dc30*/  IMAD.MOV.U32 R58, RZ, RZ, -0x1 ;  /* 0xffffffffff3a7424 */ /* 0x000fce00078e00ff */
[----:B01---5:R-:W-:Y:S05]  /*dc40*/  WARPSYNC.COLLECTIVE R58, `(.L_x_1437) ;  /* 0x000000003a087348 */ /* 0x023fea0003c00000 */
[----:B------:R2:W3:Y:S02]  /*dc50*/  SHFL.DOWN P3, R64, R59, R63, R61 ;  /* 0x0800003f3b407389 */ /* 0x0004e4000006003d */
[----:B0123-5:R-:W-:Y:S05]  /*dc60*/  ENDCOLLECTIVE ;  /* 0x000000000000791b */ /* 0x02ffea0003800000 */
.L_x_1437:
[----:B------:R-:W-:Y:S05]  /*dc70*/  BSYNC B0 ;  /* 0x0000000000007941 */ /* 0x000fea0003800000 */
.L_x_1436:
[----:B------:R-:W-:Y:S05]  /*dc80*/  BRA `(.L_x_1438) ;  /* 0xffffff6400087947 */ /* 0x000fea000383ffff */
.L_x_1213:
[----:B------:R-:W-:Y:S01]  /*dc90*/  HFMA2 R63, -RZ, RZ, 0, 5.9604644775390625e-08 ;  /* 0x00000001ff3f7431 */ /* 0x000fe200000001ff */
[----:B------:R-:W-:Y:S01]  /*dca0*/  BSSY B0, `(.L_x_1439) ;  /* 0x0000006000007945 */ /* 0x000fe20003800000 */
[----:B-----5:R-:W-:Y:S02]  /*dcb0*/  IMAD.MOV.U32 R59, RZ, RZ, R20 ;  /* 0x000000ffff3b7224 */ /* 0x020fe400078e0014 */
[----:B------:R-:W-:-:S07]  /*dcc0*/  IMAD.MOV.U32 R58, RZ, RZ, -0x1 ;  /* 0xffffffffff3a7424 */ /* 0x000fce00078e00ff */
[----:B01----:R-:W-:Y:S05]  /*dcd0*/  WARPSYNC.COLLECTIVE R58, `(.L_x_1440) ;  /* 0x000000003a087348 */ /* 0x003fea0003c00000 */
[----:B------:R2:W3:Y:S02]  /*dce0*/  SHFL.DOWN P3, R64, R59, R63, R61 ;  /* 0x0800003f3b407389 */ /* 0x0004e4000006003d */
[----:B0123--:R-:W-:Y:S05]  /*dcf0*/  ENDCOLLECTIVE ;  /* 0x000000000000791b */ /* 0x00ffea0003800000 */
.L_x_1440:
[----:B------:R-:W-:Y:S05]  /*dd00*/  BSYNC B0 ;  /* 0x0000000000007941 */ /* 0x000fea0003800000 */
.L_x_1439:
[----:B------:R-:W-:Y:S02]  /*dd10*/  IMAD.MOV.U32 R59, RZ, RZ, R21 ;  /* 0x000000ffff3b7224 */ /* 0x000fe400078e0015 */
[----:B------:R-:W-:Y:S02]  /*dd20*/  IMAD.MOV.U32 R63, RZ, RZ, 0x1 ;  /* 0x00000001ff3f7424 */ /* 0x000fe400078e00ff */
[----:B------:R-:W-:Y:S02]  /*dd30*/  IMAD.MOV.U32 R58, RZ, RZ, -0x1 ;  /* 0xffffffffff3a7424 */ /* 0x000fe400078e00ff */
[----:B------:R-:W-:-:S07]  /*dd40*/  IMAD.MOV.U32 R28, RZ, RZ, R64 ;  /* 0x000000ffff1c7224 */ /* 0x000fce00078e0040 */
[----:B------:R-:W-:Y:S05]  /*dd50*/  WARPSYNC.COLLECTIVE R58, `(.L_x_1441) ;  /* 0x000000003a087348 */ /* 0x000fea0003c00000 */
[----:B------:R0:W1:Y:S02]  /*dd60*/  SHFL.DOWN P3, R64, R59, R63, R61 ;  /* 0x0800003f3b407389 */ /* 0x000064000006003d */
[----:B01----:R-:W-:Y:S05]  /*dd70*/  ENDCOLLECTIVE ;  /* 0x000000000000791b */ /* 0x003fea0003800000 */
.L_x_1441:
[----:B------:R-:W-:Y:S02]  /*dd80*/  IMAD.MOV.U32 R59, RZ, RZ, R22 ;  /* 0x000000ffff3b7224 */ /* 0x000fe400078e0016 */
[----:B------:R-:W-:-:S07]  /*dd90*/  IMAD.MOV.U32 R29, RZ, RZ, R64 ;  /* 0x000000ffff1d7224 */ /* 0x000fce00078e0040 */
[----:B------:R-:W-:Y:S05]  /*dda0*/  WARPSYNC.COLLECTIVE R58, `(.L_x_1442) ;  /* 0x000000003a087348 */ /* 0x000fea0003c00000 */
[----:B------:R0:W1:Y:S02]  /*ddb0*/  SHFL.DOWN P3, R64, R59, R63, R61 ;  /* 0x0800003f3b407389 */ /* 0x000064000006003d */
[----:B01----:R-:W-:Y:S05]  /*ddc0*/  ENDCOLLECTIVE ;  /* 0x000000000000791b */ /* 0x003fea0003800000 */
.L_x_1442:
[----:B------:R-:W-:Y:S02]  /*ddd0*/  IMAD.MOV.U32 R59, RZ, RZ, R23 ;  /* 0x000000ffff3b7224 */ /* 0x000fe400078e0017 */
[----:B------:R-:W-:-:S07]  /*dde0*/  IMAD.MOV.U32 R34, RZ, RZ, R64 ;  /* 0x000000ffff227224 */ /* 0x000fce00078e0040 */
[----:B------:R-:W-:Y:S05]  /*ddf0*/  WARPSYNC.COLLECTIVE R58, `(.L_x_1443) ;  /* 0x000000003a087348 */ /* 0x000fea0003c00000 */
[----:B------:R0:W1:Y:S02]  /*de00*/  SHFL.DOWN P3, R64, R59, R63, R61 ;  /* 0x0800003f3b407389 */ /* 0x000064000006003d */
[----:B01----:R-:W-:Y:S05]  /*de10*/  ENDCOLLECTIVE ;  /* 0x000000000000791b */ /* 0x003fea0003800000 */
.L_x_1443:
[----:B------:R-:W-:Y:S05]  /*de20*/  BRA `(.L_x_1444) ;  /* 0xffffff6000b87947 */ /* 0x000fea000383ffff */
.L_x_1216:
[----:B------:R-:W-:Y:S01]  /*de30*/  BSSY B0, `(.L_x_1445) ;  /* 0x0000007000007945 */ /* 0x000fe20003800000 */
[----:B------:R-:W-:Y:S02]  /*de40*/  IMAD.MOV.U32 R59, RZ, RZ, R24 ;  /* 0x000000ffff3b7224 */ /* 0x000fe400078e0018 */
[----:B------:R-:W-:Y:S02]  /*de50*/  IMAD.MOV.U32 R63, RZ, RZ, 0x2 ;  /* 0x00000002ff3f7424 */ /* 0x000fe400078e00ff */
[----:B------:R-:W-:-:S07]  /*de60*/  IMAD.MOV.U32 R58, RZ, RZ, -0x1 ;  /* 0xffffffffff3a7424 */ /* 0x000fce00078e00ff */
[----:B01234-:R-:W-:Y:S05]  /*de70*/  WARPSYNC.COLLECTIVE R58, `(.L_x_1446) ;  /* 0x000000003a087348 */ /* 0x01ffea0003c00000 */
[----:B0-----:R0:W0:Y:S02]  /*de80*/  SHFL.DOWN P3, R64, R59, R63, R61 ;  /* 0x0800003f3b407389 */ /* 0x001024000006003d */
[----:B01234-:R-:W-:Y:S05]  /*de90*/  ENDCOLLECTIVE ;  /* 0x000000000000791b */ /* 0x01ffea0003800000 */
.L_x_1446:
[----:B------:R-:W-:Y:S05]  /*dea0*/  BSYNC B0 ;  /* 0x0000000000007941 */ /* 0x000fea0003800000 */
.L_x_1445:
[----:B------:R-:W-:Y:S01]  /*deb0*/  IMAD.MOV.U32 R29, RZ, RZ, R64 ;  /* 0x000000ffff1d7224 */ /* 0x000fe200078e0040 */
[----:B------:R-:W-:Y:S06]  /*dec0*/  BRA `(.L_x_1447) ;  /* 0xffffff6000c47947 */ /* 0x000fec000383ffff */
.L_x_1217:
[----:B------:R-:W-:Y:S01]  /*ded0*/  BSSY B0, `(.L_x_1448) ;  /* 0x0000007000007945 */ /* 0x000fe20003800000 */
[----:B------:R-:W-:Y:S02]  /*dee0*/  IMAD.MOV.U32 R59, RZ, RZ, R25 ;  /* 0x000000ffff3b7224 */ /* 0x000fe400078e0019 */
[----:B------:R-:W-:Y:S02]  /*def0*/  IMAD.MOV.U32 R63, RZ, RZ, 0x2 ;  /* 0x00000002ff3f7424 */ /* 0x000fe400078e00ff */
[----:B------:R-:W-:-:S07]  /*df00*/  IMAD.MOV.U32 R58, RZ, RZ, -0x1 ;  /* 0xffffffffff3a7424 */ /* 0x000fce00078e00ff */
[----:B01234-:R-:W-:Y:S05]  /*df10*/  WARPSYNC.COLLECTIVE R58, `(.L_x_1449) ;  /* 0x000000003a087348 */ /* 0x01ffea0003c00000 */
[----:B0-----:R0:W0:Y:S02]  /*df20*/  SHFL.DOWN P3, R64, R59, R63, R61 ;  /* 0x0800003f3b407389 */ /* 0x001024000006003d */
[----:B01234-:R-:W-:Y:S05]  /*df30*/  ENDCOLLECTIVE ;  /* 0x000000000000791b */ /* 0x01ffea0003800000 */
.L_x_1449:
[----:B------:R-:W-:Y:S05]  /*df40*/  BSYNC B0 ;  /* 0x0000000000007941 */ /* 0x000fea0003800000 */
.L_x_1448:
[----:B------:R-:W-:Y:S05]  /*df50*/  BRA `(.L_x_1450) ;  /* 0xffffff6000a87947 */ /* 0x000fea000383ffff */
.L_x_1218:
[----:B------:R-:W-:Y:S01]  /*df60*/  BSSY B0, `(.L_x_1451) ;  /* 0x0000007000007945 */ /* 0x000fe20003800000 */
[----:B------:R-:W-:Y:S02]  /*df70*/  IMAD.MOV.U32 R59, RZ, RZ, R26 ;  /* 0x000000ffff3b7224 */ /* 0x000fe400078e001a */
[----:B------:R-:W-:Y:S02]  /*df80*/  IMAD.MOV.U32 R63, RZ, RZ, 0x2 ;  /* 0x00000002ff3f7424 */ /* 0x000fe400078e00ff */
[----:B------:R-:W-:-:S07]  /*df90*/  IMAD.MOV.U32 R58, RZ, RZ, -0x1 ;  /* 0xffffffffff3a7424 */ /* 0x000fce00078e00ff */
[----:B01234-:R-:W-:Y:S05]  /*dfa0*/  WARPSYNC.COLLECTIVE R58, `(.L_x_1452) ;  /* 0x000000003a087348 */ /* 0x01ffea0003c00000 */
[----:B0-----:R0:W0:Y:S02]  /*dfb0*/  SHFL.DOWN P3, R64, R59, R63, R61 ;  /* 0x0800003f3b407389 */ /* 0x001024000006003d */
[----:B01234-:R-:W-:Y:S05]  /*dfc0*/  ENDCOLLECTIVE ;  /* 0x000000000000791b */ /* 0x01ffea0003800000 */
.L_x_1452:
[----:B------:R-:W-:Y:S05]  /*dfd0*/  BSYNC B0 ;  /* 0x0000000000007941 */ /* 0x000fea0003800000 */
.L_x_1451:
[----:B------:R-:W-:Y:S05]  /*dfe0*/  BRA `(.L_x_1453) ;  /* 0xffffff60008c7947 */ /* 0x000fea000383ffff */
.L_x_1219:
[----:B------:R-:W-:Y:S01]  /*dff0*/  BSSY B0, `(.L_x_1454) ;  /* 0x0000007000007945 */ /* 0x000fe20003800000 */
[----:B------:R-:W-:Y:S01]  /*e000*/  MOV R59, R27 ;  /* 0x0000001b003b7202 */ /* 0x000fe20000000f00 */
[----:B------:R-:W-:Y:S02]  /*e010*/  IMAD.MOV.U32 R63, RZ, RZ, 0x2 ;  /* 0x00000002ff3f7424 */ /* 0x000fe400078e00ff */
[----:B------:R-:W-:-:S07]  /*e020*/  IMAD.MOV.U32 R58, RZ, RZ, -0x1 ;  /* 0xffffffffff3a7424 */ /* 0x000fce00078e00ff */
[----:B01234-:R-:W-:Y:S05]  /*e030*/  WARPSYNC.COLLECTIVE R58, `(.L_x_1455) ;  /* 0x000000003a087348 */ /* 0x01ffea0003c00000 */
[----:B0-----:R0:W0:Y:S02]  /*e040*/  SHFL.DOWN P3, R64, R59, R63, R61 ;  /* 0x0800003f3b407389 */ /* 0x001024000006003d */
[----:B01234-:R-:W-:Y:S05]  /*e050*/  ENDCOLLECTIVE ;  /* 0x000000000000791b */ /* 0x01ffea0003800000 */
.L_x_1455:
[----:B------:R-:W-:Y:S05]  /*e060*/  BSYNC B0 ;  /* 0x0000000000007941 */ /* 0x000fea0003800000 */
.L_x_1454:
[----:B------:R-:W-:Y:S05]  /*e070*/  BRA `(.L_x_1456) ;  /* 0xffffff6000707947 */ /* 0x000fea000383ffff */
.L_x_1220:
[----:B------:R-:W-:Y:S01]  /*e080*/  BSSY B0, `(.L_x_1457) ;  /* 0x0000007000007945 */ /* 0x000fe20003800000 */
[----:B------:R-:W-:Y:S02]  /*e090*/  IMAD.MOV.U32 R59, RZ, RZ, R20 ;  /* 0x000000ffff3b7224 */ /* 0x000fe400078e0014 */
[----:B------:R-:W-:Y:S02]  /*e0a0*/  IMAD.MOV.U32 R63, RZ, RZ, 0x2 ;  /* 0x00000002ff3f7424 */ /* 0x000fe400078e00ff */
[----:B------:R-:W-:-:S07]  /*e0b0*/  IMAD.MOV.U32 R58, RZ, RZ, -0x1 ;  /* 0xffffffffff3a7424 */ /* 0x000fce00078e00ff */
[----:B01234-:R-:W-:Y:S05]  /*e0c0*/  WARPSYNC.COLLECTIVE R58, `(.L_x_1458) ;  /* 0x000000003a087348 */ /* 0x01ffea0003c00000 */
[----:B0-----:R0:W0:Y:S02]  /*e0d0*/  SHFL.DOWN P3, R64, R59, R63, R61 ;  /* 0x0800003f3b407389 */ /* 0x001024000006003d */
[----:B01234-:R-:W-:Y:S05]  /*e0e0*/  ENDCOLLECTIVE ;  /* 0x000000000000791b */ /* 0x01ffea0003800000 */
.L_x_1458:
[----:B------:R-:W-:Y:S05]  /*e0f0*/  BSYNC B0 ;  /* 0x0000000000007941 */ /* 0x000fea0003800000 */
.L_x_1457:
[----:B------:R-:W-:Y:S02]  /*e100*/  IMAD.MOV.U32 R59, RZ, RZ, R21 ;  /* 0x000000ffff3b7224 */ /* 0x000fe400078e0015 */
[----:B------:R-:W-:Y:S02]  /*e110*/  IMAD.MOV.U32 R63, RZ, RZ, 0x2 ;  /* 0x00000002ff3f7424 */ /* 0x000fe400078e00ff */
[----:B------:R-:W-:Y:S02]  /*e120*/  IMAD.MOV.U32 R58, RZ, RZ, -0x1 ;  /* 0xffffffffff3a7424 */ /* 0x000fe400078e00ff */
[----:B------:R-:W-:-:S07]  /*e130*/  IMAD.MOV.U32 R28, RZ, RZ, R64 ;  /* 0x000000ffff1c7224 */ /* 0x000fce00078e0040 */
[----:B------:R-:W-:Y:S05]  /*e140*/  WARPSYNC.COLLECTIVE R58, `(.L_x_1459) ;  /* 0x000000003a087348 */ /* 0x000fea0003c00000 */
[----:B------:R0:W1:Y:S02]  /*e150*/  SHFL.DOWN P3, R64, R59, R63, R61 ;  /* 0x0800003f3b407389 */ /* 0x000064000006003d */
[----:B01----:R-:W-:Y:S05]  /*e160*/  ENDCOLLECTIVE ;  /* 0x000000000000791b */ /* 0x003fea0003800000 */
.L_x_1459:
[----:B------:R-:W-:Y:S02]  /*e170*/  IMAD.MOV.U32 R59, RZ, RZ, R22 ;  /* 0x000000ffff3b7224 */ /* 0x000fe400078e0016 */
[----:B------:R-:W-:-:S07]  /*e180*/  IMAD.MOV.U32 R31, RZ, RZ, R64 ;  /* 0x000000ffff1f7224 */ /* 0x000fce00078e0040 */
[----:B------:R-:W-:Y:S05]  /*e190*/  WARPSYNC.COLLECTIVE R58, `(.L_x_1460) ;  /* 0x000000003a087348 */ /* 0x000fea0003c00000 */
[----:B------:R0:W1:Y:S02]  /*e1a0*/  SHFL.DOWN P3, R64, R59, R63, R61 ;  /* 0x0800003f3b407389 */ /* 0x000064000006003d */
[----:B01----:R-:W-:Y:S05]  /*e1b0*/  ENDCOLLECTIVE ;  /* 0x000000000000791b */ /* 0x003fea0003800000 */
.L_x_1460:
[----:B------:R-:W-:Y:S02]  /*e1c0*/  IMAD.MOV.U32 R59, RZ, RZ, R23 ;  /* 0x000000ffff3b7224 */ /* 0x000fe400078e0017 */
[----:B------:R-:W-:-:S07]  /*e1d0*/  IMAD.MOV.U32 R35, RZ, RZ, R64 ;  /* 0x000000ffff237224 */ /* 0x000fce00078e0040 */
[----:B------:R-:W-:Y:S05]  /*e1e0*/  WARPSYNC.COLLECTIVE R58, `(.L_x_1461) ;  /* 0x000000003a087348 */ /* 0x000fea0003c00000 */
[----:B------:R0:W1:Y:S02]  /*e1f0*/  SHFL.DOWN P3, R64, R59, R63, R61 ;  /* 0x0800003f3b407389 */ /* 0x000064000006003d */
[----:B01----:R-:W-:Y:S05]  /*e200*/  ENDCOLLECTIVE ;  /* 0x000000000000791b */ /* 0x003fea0003800000 */
.L_x_1461:
[----:B------:R-:W-:Y:S05]  /*e210*/  BRA `(.L_x_1462) ;  /* 0xffffff6000207947 */ /* 0x000fea000383ffff */
.L_x_1223:
[----:B------:R-:W-:Y:S01]  /*e220*/  BSSY B0, `(.L_x_1463) ;  /* 0x0000007000007945 */ /* 0x000fe20003800000 */
[----:B------:R-:W-:Y:S02]  /*e230*/  IMAD.MOV.U32 R59, RZ, RZ, R24 ;  /* 0x000000ffff3b7224 */ /* 0x000fe400078e0018 */
[----:B------:R-:W-:Y:S02]  /*e240*/  IMAD.MOV.U32 R63, RZ, RZ, 0x4 ;  /* 0x00000004ff3f7424 */ /* 0x000fe400078e00ff */
[----:B------:R-:W-:-:S07]  /*e250*/  IMAD.MOV.U32 R58, RZ, RZ, -0x1 ;  /* 0xffffffffff3a7424 */ /* 0x000fce00078e00ff */
[----:B01234-:R-:W-:Y:S05]  /*e260*/  WARPSYNC.COLLECTIVE R58, `(.L_x_1464) ;  /* 0x000000003a087348 */ /* 0x01ffea0003c00000 */
[----:B0-----:R0:W0:Y:S02]  /*e270*/  SHFL.DOWN P3, R64, R59, R63, R61 ;  /* 0x0800003f3b407389 */ /* 0x001024000006003d */
[----:B01234-:R-:W-:Y:S05]  /*e280*/  ENDCOLLECTIVE ;  /* 0x000000000000791b */ /* 0x01ffea0003800000 */
.L_x_1464:
[----:B------:R-:W-:Y:S05]  /*e290*/  BSYNC B0 ;  /* 0x0000000000007941 */ /* 0x000fea0003800000 */
.L_x_1463:
[----:B------:R-:W-:Y:S01]  /*e2a0*/  IMAD.MOV.U32 R29, RZ, RZ, R64 ;  /* 0x000000ffff1d7224 */ /* 0x000fe200078e0040 */
[----:B------:R-:W-:Y:S06]  /*e2b0*/  BRA `(.L_x_1465) ;  /* 0xffffff6000347947 */ /* 0x000fec000383ffff */
.L_x_1224:
[----:B------:R-:W-:Y:S01]  /*e2c0*/  BSSY B0, `(.L_x_1466) ;  /* 0x0000007000007945 */ /* 0x000fe20003800000 */
[----:B------:R-:W-:Y:S01]  /*e2d0*/  IMAD.MOV.U32 R59, RZ, RZ, R25 ;  /* 0x000000ffff3b7224 */ /* 0x000fe200078e0019 */
[----:B------:R-:W-:Y:S01]  /*e2e0*/  MOV R58, 0xffffffff ;  /* 0xffffffff003a7802 */ /* 0x000fe20000000f00 */
[----:B------:R-:W-:-:S07]  /*e2f0*/  IMAD.MOV.U32 R63, RZ, RZ, 0x4 ;  /* 0x00000004ff3f7424 */ /* 0x000fce00078e00ff */
[----:B01234-:R-:W-:Y:S05]  /*e300*/  WARPSYNC.COLLECTIVE R58, `(.L_x_1467) ;  /* 0x000000003a087348 */ /* 0x01ffea0003c00000 */
[----:B0-----:R0:W0:Y:S02]  /*e310*/  SHFL.DOWN P3, R64, R59, R63, R61 ;  /* 0x0800003f3b407389 */ /* 0x001024000006003d */
[----:B01234-:R-:W-:Y:S05]  /*e320*/  ENDCOLLECTIVE ;  /* 0x000000000000791b */ /* 0x01ffea0003800000 */
.L_x_1467:
[----:B------:R-:W-:Y:S05]  /*e330*/  BSYNC B0 ;  /* 0x0000000000007941 */ /* 0x000fea0003800000 */
.L_x_1466:
[----:B------:R-:W-:Y:S05]  /*e340*/  BRA `(.L_x_1468) ;  /* 0xffffff6000187947 */ /* 0x000fea000383ffff */
.L_x_1225:
[----:B------:R-:W-:Y:S01]  /*e350*/  BSSY B0, `(.L_x_1469) ;  /* 0x0000007000007945 */ /* 0x000fe20003800000 */
[----:B------:R-:W-:Y:S02]  /*e360*/  IMAD.MOV.U32 R59, RZ, RZ, R26 ;  /* 0x000000ffff3b7224 */ /* 0x000fe400078e001a */
[----:B------:R-:W-:Y:S02]  /*e370*/  IMAD.MOV.U32 R63, RZ, RZ, 0x4 ;  /* 0x00000004ff3f7424 */ /* 0x000fe400078e00ff */
[----:B------:R-:W-:-:S07]  /*e380*/  IMAD.MOV.U32 R58, RZ, RZ, -0x1 ;  /* 0xffffffffff3a7424 */ /* 0x000fce00078e00ff */
[----:B01234-:R-:W-:Y:S05]  /*e390*/  WARPSYNC.COLLECTIVE R58, `(.L_x_1470) ;  /* 0x000000003a087348 */ /* 0x01ffea0003c00000 */
[----:B0-----:R0:W0:Y:S02]  /*e3a0*/  SHFL.DOWN P3, R64, R59, R63, R61 ;  /* 0x0800003f3b407389 */ /* 0x001024000006003d */
[----:B01234-:R-:W-:Y:S05]  /*e3b0*/  ENDCOLLECTIVE ;  /* 0x000000000000791b */ /* 0x01ffea0003800000 */
.L_x_1470:
[----:B------:R-:W-:Y:S05]  /*e3c0*/  BSYNC B0 ;  /* 0x0000000000007941 */ /* 0x000fea0003800000 */
.L_x_1469:
[----:B------:R-:W-:Y:S05]  /*e3d0*/  BRA `(.L_x_1471) ;  /* 0xffffff5c00fc7947 */ /* 0x000fea000383ffff */
.L_x_1226:
[----:B------:R-:W-:Y:S01]  /*e3e0*/  BSSY B0, `(.L_x_1472) ;  /* 0x0000007000007945 */ /* 0x000fe20003800000 */
[----:B------:R-:W-:Y:S02]  /*e3f0*/  IMAD.MOV.U32 R59, RZ, RZ, R27 ;  /* 0x000000ffff3b7224 */ /* 0x000fe400078e001b */
[----:B------:R-:W-:Y:S02]  /*e400*/  IMAD.MOV.U32 R63, RZ, RZ, 0x4 ;  /* 0x00000004ff3f7424 */ /* 0x000fe400078e00ff */
[----:B------:R-:W-:-:S07]  /*e410*/  IMAD.MOV.U32 R58, RZ, RZ, -0x1 ;  /* 0xffffffffff3a7424 */ /* 0x000fce00078e00ff */
[----:B01234-:R-:W-:Y:S05]  /*e420*/  WARPSYNC.COLLECTIVE R58, `(.L_x_1473) ;  /* 0x000000003a087348 */ /* 0x01ffea0003c00000 */
[----:B0-----:R0:W0:Y:S02]  /*e430*/  SHFL.DOWN P3, R64, R59, R63, R61 ;  /* 0x0800003f3b407389 */ /* 0x001024000006003d */
[----:B01234-:R-:W-:Y:S05]  /*e440*/  ENDCOLLECTIVE ;  /* 0x000000000000791b */ /* 0x01ffea0003800000 */
.L_x_1473:
[----:B------:R-:W-:Y:S05]  /*e450*/  BSYNC B0 ;  /* 0x0000000000007941 */ /* 0x000fea0003800000 */
.L_x_1472:
[----:B------:R-:W-:Y:S05]  /*e460*/  BRA `(.L_x_1474) ;  /* 0xffffff5c00e07947 */ /* 0x000fea000383ffff */
.L_x_1227:
[----:B------:R-:W-:Y:S01]  /*e470*/  BSSY B0, `(.L_x_1475) ;  /* 0x0000007000007945 */ /* 0x000fe20003800000 */
[----:B------:R-:W-:Y:S02]  /*e480*/  IMAD.MOV.U32 R59, RZ, RZ, R20 ;  /* 0x000000ffff3b7224 */ /* 0x000fe400078e0014 */
[----:B------:R-:W-:Y:S02]  /*e490*/  IMAD.MOV.U32 R63, RZ, RZ, 0x4 ;  /* 0x00000004ff3f7424 */ /* 0x000fe400078e00ff */
[----:B------:R-:W-:-:S07]  /*e4a0*/  IMAD.MOV.U32 R58, RZ, RZ, -0x1 ;  /* 0xffffffffff3a7424 */ /* 0x000fce00078e00ff */
[----:B01234-:R-:W-:Y:S05]  /*e4b0*/  WARPSYNC.COLLECTIVE R58, `(.L_x_1476) ;  /* 0x000000003a087348 */ /* 0x01ffea0003c00000 */
[----:B0-----:R0:W0:Y:S02]  /*e4c0*/  SHFL.DOWN P3, R64, R59, R63, R61 ;  /* 0x0800003f3b407389 */ /* 0x001024000006003d */
[----:B01234-:R-:W-:Y:S05]  /*e4d0*/  ENDCOLLECTIVE ;  /* 0x000000000000791b */ /* 0x01ffea0003800000 */
.L_x_1476:
[----:B------:R-:W-:Y:S05]  /*e4e0*/  BSYNC B0 ;  /* 0x0000000000007941 */ /* 0x000fea0003800000 */
.L_x_1475:
[----:B------:R-:W-:Y:S02]  /*e4f0*/  IMAD.MOV.U32 R59, RZ, RZ, R21 ;  /* 0x000000ffff3b7224 */ /* 0x000fe400078e0015 */
[----:B------:R-:W-:Y:S02]  /*e500*/  IMAD.MOV.U32 R63, RZ, RZ, 0x4 ;  /* 0x00000004ff3f7424 */ /* 0x000fe400078e00ff */
[----:B------:R-:W-:Y:S02]  /*e510*/  IMAD.MOV.U32 R58, RZ, RZ, -0x1 ;  /* 0xffffffffff3a7424 */ /* 0x000fe400078e00ff */
[----:B------:R-:W-:-:S07]  /*e520*/  IMAD.MOV.U32 R28, RZ, RZ, R64 ;  /* 0x000000ffff1c7224 */ /* 0x000fce00078e0040 */
[----:B------:R-:W-:Y:S05]  /*e530*/  WARPSYNC.COLLECTIVE R58, `(.L_x_1477) ;  /* 0x000000003a087348 */ /* 0x000fea0003c00000 */
[----:B------:R0:W1:Y:S02]  /*e540*/  SHFL.DOWN P3, R64, R59, R63, R61 ;  /* 0x0800003f3b407389 */ /* 0x000064000006003d */
[----:B01----:R-:W-:Y:S05]  /*e550*/  ENDCOLLECTIVE ;  /* 0x000000000000791b */ /* 0x003fea0003800000 */
.L_x_1477:
[----:B------:R-:W-:Y:S02]  /*e560*/  IMAD.MOV.U32 R59, RZ, RZ, R22 ;  /* 0x000000ffff3b7224 */ /* 0x000fe400078e0016 */
[----:B------:R-:W-:-:S07]  /*e570*/  IMAD.MOV.U32 R31, RZ, RZ, R64 ;  /* 0x000000ffff1f7224 */ /* 0x000fce00078e0040 */
[----:B------:R-:W-:Y:S05]  /*e580*/  WARPSYNC.COLLECTIVE R58, `(.L_x_1478) ;  /* 0x000000003a087348 */ /* 0x000fea0003c00000 */
[----:B------:R0:W1:Y:S02]  /*e590*/  SHFL.DOWN P3, R64, R59, R63, R61 ;  /* 0x0800003f3b407389 */ /* 0x000064000006003d */
[----:B01----:R-:W-:Y:S05]  /*e5a0*/  ENDCOLLECTIVE ;  /* 0x000000000000791b */ /* 0x003fea0003800000 */
.L_x_1478:
[----:B------:R-:W-:Y:S02]  /*e5b0*/  IMAD.MOV.U32 R59, RZ, RZ, R23 ;  /* 0x000000ffff3b7224 */ /* 0x000fe400078e0017 */
[----:B------:R-:W-:-:S07]  /*e5c0*/  IMAD.MOV.U32 R44, RZ, RZ, R64 ;  /* 0x000000ffff2c7224 */ /* 0x000fce00078e0040 */
[----:B------:R-:W-:Y:S05]  /*e5d0*/  WARPSYNC.COLLECTIVE R58, `(.L_x_1479) ;  /* 0x000000003a087348 */ /* 0x000fea0003c00000 */
[----:B------:R0:W1:Y:S02]  /*e5e0*/  SHFL.DOWN P3, R64, R59, R63, R61 ;  /* 0x0800003f3b407389 */ /* 0x000064000006003d */
[----:B01----:R-:W-:Y:S05]  /*e5f0*/  ENDCOLLECTIVE ;  /* 0x000000000000791b */ /* 0x003fea0003800000 */
.L_x_1479:
[----:B------:R-:W-:Y:S05]  /*e600*/  BRA `(.L_x_1480) ;  /* 0xffffff5c00907947 */ /* 0x000fea000383ffff */
.L_x_1230:
[----:B------:R-:W-:Y:S01]  /*e610*/  BSSY B0, `(.L_x_1481) ;  /* 0x0000007000007945 */ /* 0x000fe20003800000 */
[----:B------:R-:W-:Y:S01]  /*e620*/  IMAD.MOV.U32 R59, RZ, RZ, R24 ;  /* 0x000000ffff3b7224 */ /* 0x000fe200078e0018 */
[----:B------:R-:W-:Y:S01]  /*e630*/  MOV R58, 0xffffffff ;  /* 0xffffffff003a7802 */ /* 0x000fe20000000f00 */
[----:B------:R-:W-:-:S07]  /*e640*/  IMAD.MOV.U32 R63, RZ, RZ, 0x8 ;  /* 0x00000008ff3f7424 */ /* 0x000fce00078e00ff */
[----:B01234-:R-:W-:Y:S05]  /*e650*/  WARPSYNC.COLLECTIVE R58, `(.L_x_1482) ;  /* 0x000000003a087348 */ /* 0x01ffea0003c00000 */
[----:B0-----:R0:W0:Y:S02]  /*e660*/  SHFL.DOWN P3, R64, R59, R63, R61 ;  /* 0x0800003f3b407389 */ /* 0x001024000006003d */
[----:B01234-:R-:W-:Y:S05]  /*e670*/  ENDCOLLECTIVE ;  /* 0x000000000000791b */ /* 0x01ffea0003800000 */
.L_x_1482:
[----:B------:R-:W-:Y:S05]  /*e680*/  BSYNC B0 ;  /* 0x0000000000007941 */ /* 0x000fea0003800000 */
.L_x_1481:
[----:B------:R-:W-:Y:S01]  /*e690*/  IMAD.MOV.U32 R29, RZ, RZ, R64 ;  /* 0x000000ffff1d7224 */ /* 0x000fe200078e0040 */
[----:B------:R-:W-:Y:S06]  /*e6a0*/  BRA `(.L_x_1483) ;  /* 0xffffff5c00a47947 */ /* 0x000fec000383ffff */
.L_x_1231:
[----:B------:R-:W-:Y:S01]  /*e6b0*/  BSSY B0, `(.L_x_1484) ;  /* 0x0000007000007945 */ /* 0x000fe20003800000 */
[----:B------:R-:W-:Y:S02]  /*e6c0*/  IMAD.MOV.U32 R59, RZ, RZ, R25 ;  /* 0x000000ffff3b7224 */ /* 0x000fe400078e0019 */
[----:B------:R-:W-:Y:S02]  /*e6d0*/  IMAD.MOV.U32 R63, RZ, RZ, 0x8 ;  /* 0x00000008ff3f7424 */ /* 0x000fe400078e00ff */
[----:B------:R-:W-:-:S07]  /*e6e0*/  IMAD.MOV.U32 R58, RZ, RZ, -0x1 ;  /* 0xffffffffff3a7424 */ /* 0x000fce00078e00ff */
[----:B01234-:R-:W-:Y:S05]  /*e6f0*/  WARPSYNC.COLLECTIVE R58, `(.L_x_1485) ;  /* 0x000000003a087348 */ /* 0x01ffea0003c00000 */
[----:B0-----:R0:W0:Y:S02]  /*e700*/  SHFL.DOWN P3, R64, R59, R63, R61 ;  /* 0x0800003f3b407389 */ /* 0x001024000006003d */
[----:B01234-:R-:W-:Y:S05]  /*e710*/  ENDCOLLECTIVE ;  /* 0x000000000000791b */ /* 0x01ffea0003800000 */
.L_x_1485:
[----:B------:R-:W-:Y:S05]  /*e720*/  BSYNC B0 ;  /* 0x0000000000007941 */ /* 0x000fea0003800000 */
.L_x_1484:
[----:B------:R-:W-:Y:S05]  /*e730*/  BRA `(.L_x_1486) ;  /* 0xffffff5c00887947 */ /* 0x000fea000383ffff */
.L_x_1232:
[----:B------:R-:W-:Y:S01]  /*e740*/  BSSY B0, `(.L_x_1487) ;  /* 0x0000007000007945 */ /* 0x000fe20003800000 */
[----:B------:R-:W-:Y:S02]  /*e750*/  IMAD.MOV.U32 R59, RZ, RZ, R26 ;  /* 0x000000ffff3b7224 */ /* 0x000fe400078e001a */
[----:B------:R-:W-:Y:S02]  /*e760*/  IMAD.MOV.U32 R63, RZ, RZ, 0x8 ;  /* 0x00000008ff3f7424 */ /* 0x000fe400078e00ff */
[----:B------:R-:W-:-:S07]  /*e770*/  IMAD.MOV.U32 R58, RZ, RZ, -0x1 ;  /* 0xffffffffff3a7424 */ /* 0x000fce00078e00ff */
[----:B01234-:R-:W-:Y:S05]  /*e780*/  WARPSYNC.COLLECTIVE R58, `(.L_x_1488) ;  /* 0x000000003a087348 */ /* 0x01ffea0003c00000 */
[----:B0-----:R0:W0:Y:S02]  /*e790*/  SHFL.DOWN P3, R64, R59, R63, R61 ;  /* 0x0800003f3b407389 */ /* 0x001024000006003d */
[----:B01234-:R-:W-:Y:S05]  /*e7a0*/  ENDCOLLECTIVE ;  /* 0x000000000000791b */ /* 0x01ffea0003800000 */
.L_x_1488:
[----:B------:R-:W-:Y:S05]  /*e7b0*/  BSYNC B0 ;  /* 0x0000000000007941 */ /* 0x000fea0003800000 */
.L_x_1487:
[----:B------:R-:W-:Y:S05]  /*e7c0*/  BRA `(.L_x_1489) ;  /* 0xffffff5c006c7947 */ /* 0x000fea000383ffff */
.L_x_1233:
[----:B------:R-:W-:Y:S01]  /*e7d0*/  BSSY B0, `(.L_x_1490) ;  /* 0x0000007000007945 */ /* 0x000fe20003800000 */
[----:B------:R-:W-:Y:S02]  /*e7e0*/  IMAD.MOV.U32 R59, RZ, RZ, R27 ;  /* 0x000000ffff3b7224 */ /* 0x000fe400078e001b */
[----:B------:R-:W-:Y:S02]  /*e7f0*/  IMAD.MOV.U32 R63, RZ, RZ, 0x8 ;  /* 0x00000008ff3f7424 */ /* 0x000fe400078e00ff */
[----:B------:R-:W-:-:S07]  /*e800*/  IMAD.MOV.U32 R58, RZ, RZ, -0x1 ;  /* 0xffffffffff3a7424 */ /* 0x000fce00078e00ff */
[----:B01234-:R-:W-:Y:S05]  /*e810*/  WARPSYNC.COLLECTIVE R58, `(.L_x_1491) ;  /* 0x000000003a087348 */ /* 0x01ffea0003c00000 */
[----:B0-----:R0:W0:Y:S02]  /*e820*/  SHFL.DOWN P3, R64, R59, R63, R61 ;  /* 0x0800003f3b407389 */ /* 0x001024000006003d */
[----:B01234-:R-:W-:Y:S05]  /*e830*/  ENDCOLLECTIVE ;  /* 0x000000000000791b */ /* 0x01ffea0003800000 */
.L_x_1491:
[----:B------:R-:W-:Y:S05]  /*e840*/  BSYNC B0 ;  /* 0x0000000000007941 */ /* 0x000fea0003800000 */
.L_x_1490:
[----:B------:R-:W-:Y:S05]  /*e850*/  BRA `(.L_x_1492) ;  /* 0xffffff5c00507947 */ /* 0x000fea000383ffff */
.L_x_1234:
[----:B------:R-:W-:Y:S01]  /*e860*/  BSSY B0, `(.L_x_1493) ;  /* 0x0000007000007945 */ /* 0x000fe20003800000 */
[----:B------:R-:W-:Y:S02]  /*e870*/  IMAD.MOV.U32 R59, RZ, RZ, R20 ;  /* 0x000000ffff3b7224 */ /* 0x000fe400078e0014 */
[----:B------:R-:W-:Y:S02]  /*e880*/  IMAD.MOV.U32 R63, RZ, RZ, 0x8 ;  /* 0x00000008ff3f7424 */ /* 0x000fe400078e00ff */
[----:B------:R-:W-:-:S07]  /*e890*/  IMAD.MOV.U32 R58, RZ, RZ, -0x1 ;  /* 0xffffffffff3a7424 */ /* 0x000fce00078e00ff */
[----:B01234-:R-:W-:Y:S05]  /*e8a0*/  WARPSYNC.COLLECTIVE R58, `(.L_x_1494) ;  /* 0x000000003a087348 */ /* 0x01ffea0003c00000 */
[----:B0-----:R0:W0:Y:S02]  /*e8b0*/  SHFL.DOWN P3, R64, R59, R63, R61 ;  /* 0x0800003f3b407389 */ /* 0x001024000006003d */
[----:B01234-:R-:W-:Y:S05]  /*e8c0*/  ENDCOLLECTIVE ;  /* 0x000000000000791b */ /* 0x01ffea0003800000 */
.L_x_1494:
[----:B------:R-:W-:Y:S05]  /*e8d0*/  BSYNC B0 ;  /* 0x0000000000007941 */ /* 0x000fea0003800000 */
.L_x_1493:
[----:B------:R-:W-:Y:S02]  /*e8e0*/  IMAD.MOV.U32 R59, RZ, RZ, R21 ;  /* 0x000000ffff3b7224 */ /* 0x000fe400078e0015 */
[----:B------:R-:W-:Y:S02]  /*e8f0*/  IMAD.MOV.U32 R63, RZ, RZ, 0x8 ;  /* 0x00000008ff3f7424 */ /* 0x000fe400078e00ff */
[----:B------:R-:W-:Y:S02]  /*e900*/  IMAD.MOV.U32 R58, RZ, RZ, -0x1 ;  /* 0xffffffffff3a7424 */ /* 0x000fe400078e00ff */
[----:B------:R-:W-:-:S07]  /*e910*/  IMAD.MOV.U32 R28, RZ, RZ, R64 ;  /* 0x000000ffff1c7224 */ /* 0x000fce00078e0040 */
[----:B------:R-:W-:Y:S05]  /*e920*/  WARPSYNC.COLLECTIVE R58, `(.L_x_1495) ;  /* 0x000000003a087348 */ /* 0x000fea0003c00000 */
[----:B------:R0:W1:Y:S02]  /*e930*/  SHFL.DOWN P3, R64, R59, R63, R61 ;  /* 0x0800003f3b407389 */ /* 0x000064000006003d */
[----:B01----:R-:W-:Y:S05]  /*e940*/  ENDCOLLECTIVE ;  /* 0x000000000000791b */ /* 0x003fea0003800000 */
.L_x_1495:
[----:B------:R-:W-:Y:S02]  /*e950*/  IMAD.MOV.U32 R59, RZ, RZ, R22 ;  /* 0x000000ffff3b7224 */ /* 0x000fe400078e0016 */
[----:B------:R-:W-:-:S07]  /*e960*/  IMAD.MOV.U32 R31, RZ, RZ, R64 ;  /* 0x000000ffff1f7224 */ /* 0x000fce00078e0040 */
[----:B------:R-:W-:Y:S05]  /*e970*/  WARPSYNC.COLLECTIVE R58, `(.L_x_1496) ;  /* 0x000000003a087348 */ /* 0x000fea0003c00000 */
[----:B------:R0:W1:Y:S02]  /*e980*/  SHFL.DOWN P3, R64, R59, R63, R61 ;  /* 0x0800003f3b407389 */ /* 0x000064000006003d */
[----:B01----:R-:W-:Y:S05]  /*e990*/  ENDCOLLECTIVE ;  /* 0x000000000000791b */ /* 0x003fea0003800000 */
.L_x_1496:
[----:B------:R-:W-:Y:S01]  /*e9a0*/  IMAD.MOV.U32 R59, RZ, RZ, R23 ;  /* 0x000000ffff3b7224 */ /* 0x000fe200078e0017 */
[----:B------:R-:W-:-:S07]  /*e9b0*/  MOV R44, R64 ;  /* 0x00000040002c7202 */ /* 0x000fce0000000f00 */
[----:B------:R-:W-:Y:S05]  /*e9c0*/  WARPSYNC.COLLECTIVE R58, `(.L_x_1497) ;  /* 0x000000003a087348 */ /* 0x000fea0003c00000 */
[----:B------:R0:W1:Y:S02]  /*e9d0*/  SHFL.DOWN P3, R64, R59, R63, R61 ;  /* 0x0800003f3b407389 */ /* 0x000064000006003d */
[----:B01----:R-:W-:Y:S05]  /*e9e0*/  ENDCOLLECTIVE ;  /* 0x000000000000791b */ /* 0x003fea0003800000 */
.L_x_1497:
[----:B------:R-:W-:Y:S05]  /*e9f0*/  BRA `(.L_x_1498) ;  /* 0xffffff5c00007947 */ /* 0x000fea000383ffff */
.L_x_1237:
[----:B------:R-:W-:Y:S01]  /*ea00*/  BSSY B0, `(.L_x_1499) ;  /* 0x0000007000007945 */ /* 0x000fe20003800000 */
[----:B------:R-:W-:Y:S02]  /*ea10*/  IMAD.MOV.U32 R59, RZ, RZ, R24 ;  /* 0x000000ffff3b7224 */ /* 0x000fe400078e0018 */
[----:B------:R-:W-:Y:S02]  /*ea20*/  IMAD.MOV.U32 R63, RZ, RZ, 0x10 ;  /* 0x00000010ff3f7424 */ /* 0x000fe400078e00ff */
[----:B------:R-:W-:-:S07]  /*ea30*/  IMAD.MOV.U32 R58, RZ, RZ, -0x1 ;  /* 0xffffffffff3a7424 */ /* 0x000fce00078e00ff */
[----:B01234-:R-:W-:Y:S05]  /*ea40*/  WARPSYNC.COLLECTIVE R58, `(.L_x_1500) ;  /* 0x000000003a087348 */ /* 0x01ffea0003c00000 */
[----:B0-----:R0:W0:Y:S02]  /*ea50*/  SHFL.DOWN P3, R64, R59, R63, R61 ;  /* 0x0800003f3b407389 */ /* 0x001024000006003d */
[----:B01234-:R-:W-:Y:S05]  /*ea60*/  ENDCOLLECTIVE ;  /* 0x000000000000791b */ /* 0x01ffea0003800000 */
.L_x_1500:
[----:B------:R-:W-:Y:S05]  /*ea70*/  BSYNC B0 ;  /* 0x0000000000007941 */ /* 0x000fea0003800000 */
.L_x_1499:
[----:B------:R-:W-:Y:S01]  /*ea80*/  IMAD.MOV.U32 R29, RZ, RZ, R64 ;  /* 0x000000ffff1d7224 */ /* 0x000fe200078e0040 */
[----:B------:R-:W-:Y:S06]  /*ea90*/  BRA `(.L_x_1501) ;  /* 0xffffff5c00147947 */ /* 0x000fec000383ffff */
.L_x_1238:
[----:B------:R-:W-:Y:S01]  /*eaa0*/  BSSY B0, `(.L_x_1502) ;  /* 0x0000007000007945 */ /* 0x000fe20003800000 */
[----:B------:R-:W-:Y:S02]  /*eab0*/  IMAD.MOV.U32 R59, RZ, RZ, R25 ;  /* 0x000000ffff3b7224 */ /* 0x000fe400078e0019 */
[----:B------:R-:W-:Y:S02]  /*eac0*/  IMAD.MOV.U32 R63, RZ, RZ, 0x10 ;  /* 0x00000010ff3f7424 */ /* 0x000fe400078e00ff */
[----:B------:R-:W-:-:S07]  /*ead0*/  IMAD.MOV.U32 R58, RZ, RZ, -0x1 ;  /* 0xffffffffff3a7424 */ /* 0x000fce00078e00ff */
[----:B01234-:R-:W-:Y:S05]  /*eae0*/  WARPSYNC.COLLECTIVE R58, `(.L_x_1503) ;  /* 0x000000003a087348 */ /* 0x01ffea0003c00000 */
[----:B0-----:R0:W0:Y:S02]  /*eaf0*/  SHFL.DOWN P3, R64, R59, R63, R61 ;  /* 0x0800003f3b407389 */ /* 0x001024000006003d */
[----:B01234-:R-:W-:Y:S05]  /*eb00*/  ENDCOLLECTIVE ;  /* 0x000000000000791b */ /* 0x01ffea0003800000 */
.L_x_1503:
[----:B------:R-:W-:Y:S05]  /*eb10*/  BSYNC B0 ;  /* 0x0000000000007941 */ /* 0x000fea0003800000 */
.L_x_1502:
[----:B------:R-:W-:Y:S05]  /*eb20*/  BRA `(.L_x_1504) ;  /* 0xffffff5800f87947 */ /* 0x000fea000383ffff */
.L_x_1239:
[----:B------:R-:W-:Y:S01]  /*eb30*/  BSSY B0, `(.L_x_1505) ;  /* 0x0000007000007945 */ /* 0x000fe20003800000 */
[----:B------:R-:W-:Y:S02]  /*eb40*/  IMAD.MOV.U32 R59, RZ, RZ, R26 ;  /* 0x000000ffff3b7224 */ /* 0x000fe400078e001a */
[----:B------:R-:W-:Y:S02]  /*eb50*/  IMAD.MOV.U32 R63, RZ, RZ, 0x10 ;  /* 0x00000010ff3f7424 */ /* 0x000fe400078e00ff */
[----:B------:R-:W-:-:S07]  /*eb60*/  IMAD.MOV.U32 R58, RZ, RZ, -0x1 ;  /* 0xffffffffff3a7424 */ /* 0x000fce00078e00ff */
[----:B01234-:R-:W-:Y:S05]  /*eb70*/  WARPSYNC.COLLECTIVE R58, `(.L_x_1506) ;  /* 0x000000003a087348 */ /* 0x01ffea0003c00000 */
[----:B0-----:R0:W0:Y:S02]  /*eb80*/  SHFL.DOWN P3, R64, R59, R63, R61 ;  /* 0x0800003f3b407389 */ /* 0x001024000006003d */
[----:B01234-:R-:W-:Y:S05]  /*eb90*/  ENDCOLLECTIVE ;  /* 0x000000000000791b */ /* 0x01ffea0003800000 */
.L_x_1506:
[----:B------:R-:W-:Y:S05]  /*eba0*/  BSYNC B0 ;  /* 0x0000000000007941 */ /* 0x000fea0003800000 */
.L_x_1505:
[----:B------:R-:W-:Y:S05]  /*ebb0*/  BRA `(.L_x_1507) ;  /* 0xffffff5800dc7947 */ /* 0x000fea000383ffff */
.L_x_1240:
[----:B------:R-:W-:Y:S01]  /*ebc0*/  BSSY B0, `(.L_x_1508) ;  /* 0x0000007000007945 */ /* 0x000fe20003800000 */
[----:B------:R-:W-:Y:S02]  /*ebd0*/  IMAD.MOV.U32 R59, RZ, RZ, R27 ;  /* 0x000000ffff3b7224 */ /* 0x000fe400078e001b */
[----:B------:R-:W-:Y:S02]  /*ebe0*/  IMAD.MOV.U32 R63, RZ, RZ, 0x10 ;  /* 0x00000010ff3f7424 */ /* 0x000fe400078e00ff */
[----:B------:R-:W-:-:S07]  /*ebf0*/  IMAD.MOV.U32 R58, RZ, RZ, -0x1 ;  /* 0xffffffffff3a7424 */ /* 0x000fce00078e00ff */
[----:B01234-:R-:W-:Y:S05]  /*ec00*/  WARPSYNC.COLLECTIVE R58, `(.L_x_1509) ;  /* 0x000000003a087348 */ /* 0x01ffea0003c00000 */
[----:B0-----:R0:W0:Y:S02]  /*ec10*/  SHFL.DOWN P3, R64, R59, R63, R61 ;  /* 0x0800003f3b407389 */ /* 0x001024000006003d */
[----:B01234-:R-:W-:Y:S05]  /*ec20*/  ENDCOLLECTIVE ;  /* 0x000000000000791b */ /* 0x01ffea0003800000 */
.L_x_1509:
[----:B------:R-:W-:Y:S05]  /*ec30*/  BSYNC B0 ;  /* 0x0000000000007941 */ /* 0x000fea0003800000 */
.L_x_1508:
[----:B------:R-:W-:Y:S05]  /*ec40*/  BRA `(.L_x_1510) ;  /* 0xffffff5800c07947 */ /* 0x000fea000383ffff */
.L_x_1241:
[----:B------:R-:W-:Y:S01]  /*ec50*/  BSSY B0, `(.L_x_1511) ;  /* 0x0000007000007945 */ /* 0x000fe20003800000 */
[----:B------:R-:W-:Y:S02]  /*ec60*/  IMAD.MOV.U32 R59, RZ, RZ, R20 ;  /* 0x000000ffff3b7224 */ /* 0x000fe400078e0014 */
[----:B------:R-:W-:Y:S02]  /*ec70*/  IMAD.MOV.U32 R63, RZ, RZ, 0x10 ;  /* 0x00000010ff3f7424 */ /* 0x000fe400078e00ff */
[----:B------:R-:W-:-:S07]  /*ec80*/  IMAD.MOV.U32 R58, RZ, RZ, -0x1 ;  /* 0xffffffffff3a7424 */ /* 0x000fce00078e00ff */
[----:B01234-:R-:W-:Y:S05]  /*ec90*/  WARPSYNC.COLLECTIVE R58, `(.L_x_1512) ;  /* 0x000000003a087348 */ /* 0x01ffea0003c00000 */
[----:B0-----:R0:W0:Y:S02]  /*eca0*/  SHFL.DOWN P3, R64, R59, R63, R61 ;  /* 0x0800003f3b407389 */ /* 0x001024000006003d */
[----:B01234-:R-:W-:Y:S05]  /*ecb0*/  ENDCOLLECTIVE ;  /* 0x000000000000791b */ /* 0x01ffea0003800000 */
.L_x_1512:
[----:B------:R-:W-:Y:S05]  /*ecc0*/  BSYNC B0 ;  /* 0x0000000000007941 */ /* 0x000fea0003800000 */
.L_x_1511:
[----:B------:R-:W-:Y:S02]  /*ecd0*/  HFMA2 R63, -RZ, RZ, 0, 9.5367431640625e-07 ;  /* 0x00000010ff3f7431 */ /* 0x000fe400000001ff */
[----:B------:R-:W-:Y:S02]  /*ece0*/  IMAD.MOV.U32 R59, RZ, RZ, R21 ;  /* 0x000000ffff3b7224 */ /* 0x000fe400078e0015 */
[----:B------:R-:W-:Y:S02]  /*ecf0*/  IMAD.MOV.U32 R58, RZ, RZ, -0x1 ;  /* 0xffffffffff3a7424 */ /* 0x000fe400078e00ff */
[----:B------:R-:W-:-:S07]  /*ed00*/  IMAD.MOV.U32 R28, RZ, RZ, R64 ;  /* 0x000000ffff1c7224 */ /* 0x000fce00078e0040 */
[----:B------:R-:W-:Y:S05]  /*ed10*/  WARPSYNC.COLLECTIVE R58, `(.L_x_1513) ;  /* 0x000000003a087348 */ /* 0x000fea0003c00000 */
[----:B------:R0:W1:Y:S02]  /*ed20*/  SHFL.DOWN P3, R64, R59, R63, R61 ;  /* 0x0800003f3b407389 */ /* 0x000064000006003d */
[----:B01----:R-:W-:Y:S05]  /*ed30*/  ENDCOLLECTIVE ;  /* 0x000000000000791b */ /* 0x003fea0003800000 */
.L_x_1513:
[----:B------:R-:W-:Y:S02]  /*ed40*/  IMAD.MOV.U32 R59, RZ, RZ, R22 ;  /* 0x000000ffff3b7224 */ /* 0x000fe400078e0016 */
[----:B------:R-:W-:-:S07]  /*ed50*/  IMAD.MOV.U32 R31, RZ, RZ, R64 ;  /* 0x000000ffff1f7224 */ /* 0x000fce00078e0040 */
[----:B------:R-:W-:Y:S05]  /*ed60*/  WARPSYNC.COLLECTIVE R58, `(.L_x_1514) ;  /* 0x000000003a087348 */ /* 0x000fea0003c00000 */
[----:B------:R0:W1:Y:S02]  /*ed70*/  SHFL.DOWN P3, R64, R59, R63, R61 ;  /* 0x0800003f3b407389 */ /* 0x000064000006003d */
[----:B01----:R-:W-:Y:S05]  /*ed80*/  ENDCOLLECTIVE ;  /* 0x000000000000791b */ /* 0x003fea0003800000 */
.L_x_1514:
[----:B------:R-:W-:Y:S02]  /*ed90*/  IMAD.MOV.U32 R59, RZ, RZ, R23 ;  /* 0x000000ffff3b7224 */ /* 0x000fe400078e0017 */
[----:B------:R-:W-:-:S07]  /*eda0*/  IMAD.MOV.U32 R44, RZ, RZ, R64 ;  /* 0x000000ffff2c7224 */ /* 0x000fce00078e0040 */
[----:B------:R-:W-:Y:S05]  /*edb0*/  WARPSYNC.COLLECTIVE R58, `(.L_x_1515) ;  /* 0x000000003a087348 */ /* 0x000fea0003c00000 */
[----:B------:R0:W1:Y:S02]  /*edc0*/  SHFL.DOWN P3, R64, R59, R63, R61 ;  /* 0x0800003f3b407389 */ /* 0x000064000006003d */
[----:B01----:R-:W-:Y:S05]  /*edd0*/  ENDCOLLECTIVE ;  /* 0x000000000000791b */ /* 0x003fea0003800000 */
.L_x_1515:
[----:B------:R-:W-:Y:S05]  /*ede0*/  BRA `(.L_x_1516) ;  /* 0xffffff5800707947 */ /* 0x000fea000383ffff */
.L_x_1244:
[----:B------:R-:W-:Y:S01]  /*edf0*/  BSSY B0, `(.L_x_1517) ;  /* 0x0000006000007945 */ /* 0x000fe20003800000 */
[----:B------:R-:W-:Y:S01]  /*ee00*/  PLOP3.LUT P3, PT, P0, PT, PT, 0x80, 0x8 ;  /* 0x000000000008781c */ /* 0x000fe2000076f070 */
[----:B------:R-:W-:-:S12]  /*ee10*/  IMAD.MOV.U32 R58, RZ, RZ, -0x1 ;  /* 0xffffffffff3a7424 */ /* 0x000fd800078e00ff */
[----:B01234-:R-:W-:Y:S05]  /*ee20*/  WARPSYNC.COLLECTIVE R58, `(.L_x_1518) ;  /* 0x000000003a087348 */ /* 0x01ffea0003c00000 */
[----:B------:R-:W-:Y:S01]  /*ee30*/  VOTE.ALL P3, P3 ;  /* 0x0000000000ff7806 */ /* 0x000fe20001860000 */
[----:B01234-:R-:W-:-:S12]  /*ee40*/  ENDCOLLECTIVE ;  /* 0x000000000000791b */ /* 0x01ffd80003800000 */
.L_x_1518:
[----:B------:R-:W-:Y:S05]  /*ee50*/  BSYNC B0 ;  /* 0x0000000000007941 */ /* 0x000fea0003800000 */
.L_x_1517:
[----:B------:R-:W-:Y:S01]  /*ee60*/  PLOP3.LUT P0, PT, P3, PT, PT, 0x80, 0x8 ;  /* 0x000000000008781c */ /* 0x000fe20001f0f070 */
[----:B------:R-:W-:-:S12]  /*ee70*/  BRA `(.L_x_1519) ;  /* 0xffffff58008c7947 */ /* 0x000fd8000383ffff */
.L_x_1246:
[----:B------:R-:W-:Y:S01]  /*ee80*/  BSSY B0, `(.L_x_1520) ;  /* 0x0000006000007945 */ /* 0x000fe20003800000 */
[----:B------:R-:W-:Y:S01]  /*ee90*/  PLOP3.LUT P3, PT, P0, PT, PT, 0x8, 0x80 ;  /* 0x000000000080781c */ /* 0x000fe2000076e170 */
[----:B------:R-:W-:-:S12]  /*eea0*/  IMAD.MOV.U32 R58, RZ, RZ, -0x1 ;  /* 0xffffffffff3a7424 */ /* 0x000fd800078e00ff */
[----:B0-234-:R-:W-:Y:S05]  /*eeb0*/  WARPSYNC.COLLECTIVE R58, `(.L_x_1521) ;  /* 0x000000003a087348 */ /* 0x01dfea0003c00000 */
[----:B------:R-:W-:Y:S01]  /*eec0*/  VOTE.ANY P3, P3 ;  /* 0x0000000000ff7806 */ /* 0x000fe20001860100 */
[----:B0-234-:R-:W-:-:S12]  /*eed0*/  ENDCOLLECTIVE ;  /* 0x000000000000791b */ /* 0x01dfd80003800000 */
.L_x_1521:
[----:B------:R-:W-:Y:S05]  /*eee0*/  BSYNC B0 ;  /* 0x0000000000007941 */ /* 0x000fea0003800000 */
.L_x_1520:
[----:B------:R-:W-:Y:S01]  /*eef0*/  PLOP3.LUT P0, PT, P3, PT, PT, 0x80, 0x8 ;  /* 0x000000000008781c */ /* 0x000fe20001f0f070 */
[----:B------:R-:W-:-:S12]  /*ef00*/  BRA `(.L_x_1522) ;  /* 0xffffff5800a07947 */ /* 0x000fd8000383ffff */
.L_x_1251:
[----:B------:R-:W-:Y:S01]  /*ef10*/  BSSY B0, `(.L_x_1523) ;  /* 0x0000006000007945 */ /* 0x000fe20003800000 */
[----:B------:R-:W-:Y:S01]  /*ef20*/  PLOP3.LUT P3, PT, P0, PT, PT, 0x8, 0x80 ;  /* 0x000000000080781c */ /* 0x000fe2000076e170 */
[----:B------:R-:W-:-:S12]  /*ef30*/  IMAD.MOV.U32 R58, RZ, RZ, -0x1 ;  /* 0xffffffffff3a7424 */ /* 0x000fd800078e00ff */
[----:B0-2345:R-:W-:Y:S05]  /*ef40*/  WARPSYNC.COLLECTIVE R58, `(.L_x_1524) ;  /* 0x000000003a087348 */ /* 0x03dfea0003c00000 */
[----:B------:R-:W-:Y:S01]  /*ef50*/  VOTE.ANY R58, PT, P3 ;  /* 0x00000000003a7806 */ /* 0x000fe200018e0100 */
[----:B0-2345:R-:W-:Y:S06]  /*ef60*/  ENDCOLLECTIVE ;  /* 0x000000000000791b */ /* 0x03dfec0003800000 */
.L_x_1524:
[----:B------:R-:W-:Y:S05]  /*ef70*/  BSYNC B0 ;  /* 0x0000000000007941 */ /* 0x000fea0003800000 */
.L_x_1523:
        /* <DEDUP_REMOVED lines=10> */
.L_x_1525:
[----:B------:R-:W-:Y:S01]  /*f020*/  IMAD.MOV.U32 R62, RZ, RZ, R64 ;  /* 0x000000ffff3e7224 */ /* 0x000fe200078e0040 */
[----:B------:R-:W-:Y:S06]  /*f030*/  BRA `(.L_x_1526) ;  /* 0xffffff5c004c7947 */ /* 0x000fec000383ffff */
.L_x_1252:
[----:B------:R-:W-:Y:S01]  /*f040*/  BSSY B0, `(.L_x_1527) ;  /* 0x0000007000007945 */ /* 0x000fe20003800000 */
[----:B------:R-:W-:Y:S02]  /*f050*/  IMAD.MOV.U32 R59, RZ, RZ, R60 ;  /* 0x000000ffff3b7224 */ /* 0x000fe400078e003c */
[----:B------:R-:W-:Y:S02]  /*f060*/  IMAD.MOV.U32 R63, RZ, RZ, 0x1 ;  /* 0x00000001ff3f7424 */ /* 0x000fe400078e00ff */
[----:B------:R-:W-:-:S07]  /*f070*/  IMAD.MOV.U32 R58, RZ, RZ, -0x1 ;  /* 0xffffffffff3a7424 */ /* 0x000fce00078e00ff */
[----:B01---5:R-:W-:Y:S05]  /*f080*/  WARPSYNC.COLLECTIVE R58, `(.L_x_1528) ;  /* 0x000000003a087348 */ /* 0x023fea0003c00000 */
[----:B------:R2:W3:Y:S02]  /*f090*/  SHFL.DOWN P3, R64, R59, R63, R61 ;  /* 0x0800003f3b407389 */ /* 0x0004e4000006003d */
[----:B0123-5:R-:W-:Y:S05]  /*f0a0*/  ENDCOLLECTIVE ;  /* 0x000000000000791b */ /* 0x02ffea0003800000 */
.L_x_1528:
[----:B------:R-:W-:Y:S05]  /*f0b0*/  BSYNC B0 ;  /* 0x0000000000007941 */ /* 0x000fea0003800000 */
.L_x_1527:
[----:B------:R-:W-:Y:S05]  /*f0c0*/  BRA `(.L_x_1529) ;  /* 0xffffff5c00307947 */ /* 0x000fea000383ffff */
.L_x_1253:
[----:B------:R-:W-:Y:S01]  /*f0d0*/  BSSY B0, `(.L_x_1530) ;  /* 0x0000007000007945 */ /* 0x000fe20003800000 */
[----:B------:R-:W-:Y:S02]  /*f0e0*/  IMAD.MOV.U32 R59, RZ, RZ, R56 ;  /* 0x000000ffff3b7224 */ /* 0x000fe400078e0038 */
[----:B------:R-:W-:Y:S02]  /*f0f0*/  IMAD.MOV.U32 R63, RZ, RZ, 0x1 ;  /* 0x00000001ff3f7424 */ /* 0x000fe400078e00ff */
[----:B------:R-:W-:-:S07]  /*f100*/  IMAD.MOV.U32 R58, RZ, RZ, -0x1 ;  /* 0xffffffffff3a7424 */ /* 0x000fce00078e00ff */
[----:B01---5:R-:W-:Y:S05]  /*f110*/  WARPSYNC.COLLECTIVE R58, `(.L_x_1531) ;  /* 0x000000003a087348 */ /* 0x023fea0003c00000 */
[----:B------:R2:W3:Y:S02]  /*f120*/  SHFL.DOWN P3, R64, R59, R63, R61 ;  /* 0x0800003f3b407389 */ /* 0x0004e4000006003d */
[----:B0123-5:R-:W-:Y:S05]  /*f130*/  ENDCOLLECTIVE ;  /* 0x000000000000791b */ /* 0x02ffea0003800000 */
.L_x_1531:
[----:B------:R-:W-:Y:S05]  /*f140*/  BSYNC B0 ;  /* 0x0000000000007941 */ /* 0x000fea0003800000 */
.L_x_1530:
[----:B------:R-:W-:Y:S05]  /*f150*/  BRA `(.L_x_1532) ;  /* 0xffffff5c00147947 */ /* 0x000fea000383ffff */
.L_x_1254:
[----:B------:R-:W-:Y:S01]  /*f160*/  BSSY B0, `(.L_x_1533) ;  /* 0x0000007000007945 */ /* 0x000fe20003800000 */
[----:B------:R-:W-:Y:S01]  /*f170*/  MOV R59, R57 ;  /* 0x00000039003b7202 */ /* 0x000fe20000000f00 */
[----:B------:R-:W-:Y:S02]  /*f180*/  IMAD.MOV.U32 R63, RZ, RZ, 0x1 ;  /* 0x00000001ff3f7424 */ /* 0x000fe400078e00ff */
[----:B------:R-:W-:-:S07]  /*f190*/  IMAD.MOV.U32 R58, RZ, RZ, -0x1 ;  /* 0xffffffffff3a7424 */ /* 0x000fce00078e00ff */
[----:B01---5:R-:W-:Y:S05]  /*f1a0*/  WARPSYNC.COLLECTIVE R58, `(.L_x_1534) ;  /* 0x000000003a087348 */ /* 0x023fea0003c00000 */
[----:B------:R2:W3:Y:S02]  /*f1b0*/  SHFL.DOWN P3, R64, R59, R63, R61 ;  /* 0x0800003f3b407389 */ /* 0x0004e4000006003d */
[----:B0123-5:R-:W-:Y:S05]  /*f1c0*/  ENDCOLLECTIVE ;  /* 0x000000000000791b */ /* 0x02ffea0003800000 */
.L_x_1534:
[----:B------:R-:W-:Y:S05]  /*f1d0*/  BSYNC B0 ;  /* 0x0000000000007941 */ /* 0x000fea0003800000 */
.L_x_1533:
[----:B------:R-:W-:Y:S05]  /*f1e0*/  BRA `(.L_x_1535) ;  /* 0xffffff5800f87947 */ /* 0x000fea000383ffff */
.L_x_1255:
[----:B------:R-:W-:Y:S01]  /*f1f0*/  BSSY B0, `(.L_x_1536) ;  /* 0x0000007000007945 */ /* 0x000fe20003800000 */
[----:B-----5:R-:W-:Y:S02]  /*f200*/  IMAD.MOV.U32 R59, RZ, RZ, R28 ;  /* 0x000000ffff3b7224 */ /* 0x020fe400078e001c */
[----:B------:R-:W-:Y:S02]  /*f210*/  IMAD.MOV.U32 R63, RZ, RZ, 0x1 ;  /* 0x00000001ff3f7424 */ /* 0x000fe400078e00ff */
[----:B------:R-:W-:-:S07]  /*f220*/  IMAD.MOV.U32 R58, RZ, RZ, -0x1 ;  /* 0xffffffffff3a7424 */ /* 0x000fce00078e00ff */
[----:B01----:R-:W-:Y:S05]  /*f230*/  WARPSYNC.COLLECTIVE R58, `(.L_x_1537) ;  /* 0x000000003a087348 */ /* 0x003fea0003c00000 */
[----:B------:R2:W3:Y:S02]  /*f240*/  SHFL.DOWN P3, R64, R59, R63, R61 ;  /* 0x0800003f3b407389 */ /* 0x0004e4000006003d */
[----:B0123--:R-:W-:Y:S05]  /*f250*/  ENDCOLLECTIVE ;  /* 0x000000000000791b */ /* 0x00ffea0003800000 */
.L_x_1537:
[----:B------:R-:W-:Y:S05]  /*f260*/  BSYNC B0 ;  /* 0x0000000000007941 */ /* 0x000fea0003800000 */
.L_x_1536:
[----:B------:R-:W-:Y:S02]  /*f270*/  IMAD.MOV.U32 R59, RZ, RZ, R29 ;  /* 0x000000ffff3b7224 */ /* 0x000fe400078e001d */
[----:B------:R-:W-:Y:S02]  /*f280*/  IMAD.MOV.U32 R63, RZ, RZ, 0x1 ;  /* 0x00000001ff3f7424 */ /* 0x000fe400078e00ff */
[----:B------:R-:W-:Y:S02]  /*f290*/  IMAD.MOV.U32 R58, RZ, RZ, -0x1 ;  /* 0xffffffffff3a7424 */ /* 0x000fe400078e00ff */
[----:B------:R-:W-:-:S07]  /*f2a0*/  IMAD.MOV.U32 R66, RZ, RZ, R64 ;  /* 0x000000ffff427224 */ /* 0x000fce00078e0040 */
[----:B------:R-:W-:Y:S05]  /*f2b0*/  WARPSYNC.COLLECTIVE R58, `(.L_x_1538) ;  /* 0x000000003a087348 */ /* 0x000fea0003c00000 */
[----:B------:R0:W1:Y:S02]  /*f2c0*/  SHFL.DOWN P3, R64, R59, R63, R61 ;  /* 0x0800003f3b407389 */ /* 0x000064000006003d */
[----:B01----:R-:W-:Y:S05]  /*f2d0*/  ENDCOLLECTIVE ;  /* 0x000000000000791b */ /* 0x003fea0003800000 */
.L_x_1538:
[----:B------:R-:W-:Y:S02]  /*f2e0*/  IMAD.MOV.U32 R59, RZ, RZ, R30 ;  /* 0x000000ffff3b7224 */ /* 0x000fe400078e001e */
[----:B------:R-:W-:-:S07]  /*f2f0*/  IMAD.MOV.U32 R67, RZ, RZ, R64 ;  /* 0x000000ffff437224 */ /* 0x000fce00078e0040 */
[----:B------:R-:W-:Y:S05]  /*f300*/  WARPSYNC.COLLECTIVE R58, `(.L_x_1539) ;  /* 0x000000003a087348 */ /* 0x000fea0003c00000 */
[----:B------:R0:W1:Y:S02]  /*f310*/  SHFL.DOWN P3, R64, R59, R63, R61 ;  /* 0x0800003f3b407389 */ /* 0x000064000006003d */
[----:B01----:R-:W-:Y:S05]  /*f320*/  ENDCOLLECTIVE ;  /* 0x000000000000791b */ /* 0x003fea0003800000 */
.L_x_1539:
[----:B------:R-:W-:Y:S02]  /*f330*/  IMAD.MOV.U32 R59, RZ, RZ, R31 ;  /* 0x000000ffff3b7224 */ /* 0x000fe400078e001f */
[----:B------:R-:W-:-:S07]  /*f340*/  IMAD.MOV.U32 R68, RZ, RZ, R64 ;  /* 0x000000ffff447224 */ /* 0x000fce00078e0040 */
[----:B------:R-:W-:Y:S05]  /*f350*/  WARPSYNC.COLLECTIVE R58, `(.L_x_1540) ;  /* 0x000000003a087348 */ /* 0x000fea0003c00000 */
[----:B------:R0:W1:Y:S02]  /*f360*/  SHFL.DOWN P3, R64, R59, R63, R61 ;  /* 0x0800003f3b407389 */ /* 0x000064000006003d */
[----:B01----:R-:W-:Y:S05]  /*f370*/  ENDCOLLECTIVE ;  /* 0x000000000000791b */ /* 0x003fea0003800000 */
.L_x_1540:
[----:B------:R-:W-:Y:S05]  /*f380*/  BRA `(.L_x_1541) ;  /* 0xffffff5800a87947 */ /* 0x000fea000383ffff */
.L_x_1258:
[----:B------:R-:W-:Y:S01]  /*f390*/  BSSY B0, `(.L_x_1542) ;  /* 0x0000007000007945 */ /* 0x000fe20003800000 */
[----:B------:R-:W-:Y:S02]  /*f3a0*/  IMAD.MOV.U32 R59, RZ, RZ, R65 ;  /* 0x000000ffff3b7224 */ /* 0x000fe400078e0041 */
[----:B------:R-:W-:Y:S02]  /*f3b0*/  IMAD.MOV.U32 R63, RZ, RZ, 0x2 ;  /* 0x00000002ff3f7424 */ /* 0x000fe400078e00ff */
[----:B------:R-:W-:-:S07]  /*f3c0*/  IMAD.MOV.U32 R58, RZ, RZ, -0x1 ;  /* 0xffffffffff3a7424 */ /* 0x000fce00078e00ff */
[----:B01234-:R-:W-:Y:S05]  /*f3d0*/  WARPSYNC.COLLECTIVE R58, `(.L_x_1543) ;  /* 0x000000003a087348 */ /* 0x01ffea0003c00000 */
[----:B0-----:R0:W0:Y:S02]  /*f3e0*/  SHFL.DOWN P3, R64, R59, R63, R61 ;  /* 0x0800003f3b407389 */ /* 0x001024000006003d */
[----:B01234-:R-:W-:Y:S05]  /*f3f0*/  ENDCOLLECTIVE ;  /* 0x000000000000791b */ /* 0x01ffea0003800000 */
.L_x_1543:
[----:B------:R-:W-:Y:S05]  /*f400*/  BSYNC B0 ;  /* 0x0000000000007941 */ /* 0x000fea0003800000 */
.L_x_1542:
[----:B------:R-:W-:Y:S01]  /*f410*/  IMAD.MOV.U32 R62, RZ, RZ, R64 ;  /* 0x000000ffff3e7224 */ /* 0x000fe200078e0040 */
[----:B------:R-:W-:Y:S06]  /*f420*/  BRA `(.L_x_1544) ;  /* 0xffffff5800d07947 */ /* 0x000fec000383ffff */
.L_x_1259:
[----:B------:R-:W-:Y:S01]  /*f430*/  BSSY B0, `(.L_x_1545) ;  /* 0x0000007000007945 */ /* 0x000fe20003800000 */
[----:B------:R-:W-:Y:S01]  /*f440*/  IMAD.MOV.U32 R59, RZ, RZ, R60 ;  /* 0x000000ffff3b7224 */ /* 0x000fe200078e003c */
[----:B------:R-:W-:Y:S01]  /*f450*/  MOV R58, 0xffffffff ;  /* 0xffffffff003a7802 */ /* 0x000fe20000000f00 */
[----:B------:R-:W-:-:S07]  /*f460*/  IMAD.MOV.U32 R63, RZ, RZ, 0x2 ;  /* 0x00000002ff3f7424 */ /* 0x000fce00078e00ff */
[----:B01234-:R-:W-:Y:S05]  /*f470*/  WARPSYNC.COLLECTIVE R58, `(.L_x_1546) ;  /* 0x000000003a087348 */ /* 0x01ffea0003c00000 */
[----:B0-----:R0:W0:Y:S02]  /*f480*/  SHFL.DOWN P3, R64, R59, R63, R61 ;  /* 0x0800003f3b407389 */ /* 0x001024000006003d */
[----:B01234-:R-:W-:Y:S05]  /*f490*/  ENDCOLLECTIVE ;  /* 0x000000000000791b */ /* 0x01ffea0003800000 */
.L_x_1546:
[----:B------:R-:W-:Y:S05]  /*f4a0*/  BSYNC B0 ;  /* 0x0000000000007941 */ /* 0x000fea0003800000 */
.L_x_1545:
[----:B------:R-:W-:Y:S05]  /*f4b0*/  BRA `(.L_x_1547) ;  /* 0xffffff5800b47947 */ /* 0x000fea000383ffff */
.L_x_1260:
[----:B------:R-:W-:Y:S01]  /*f4c0*/  BSSY B0, `(.L_x_1548) ;  /* 0x0000007000007945 */ /* 0x000fe20003800000 */
[----:B------:R-:W-:Y:S02]  /*f4d0*/  IMAD.MOV.U32 R59, RZ, RZ, R56 ;  /* 0x000000ffff3b7224 */ /* 0x000fe400078e0038 */
[----:B------:R-:W-:Y:S02]  /*f4e0*/  IMAD.MOV.U32 R63, RZ, RZ, 0x2 ;  /* 0x00000002ff3f7424 */ /* 0x000fe400078e00ff */
[----:B------:R-:W-:-:S07]  /*f4f0*/  IMAD.MOV.U32 R58, RZ, RZ, -0x1 ;  /* 0xffffffffff3a7424 */ /* 0x000fce00078e00ff */
[----:B01234-:R-:W-:Y:S05]  /*f500*/  WARPSYNC.COLLECTIVE R58, `(.L_x_1549) ;  /* 0x000000003a087348 */ /* 0x01ffea0003c00000 */
[----:B0-----:R0:W0:Y:S02]  /*f510*/  SHFL.DOWN P3, R64, R59, R63, R61 ;  /* 0x0800003f3b407389 */ /* 0x001024000006003d */
[----:B01234-:R-:W-:Y:S05]  /*f520*/  ENDCOLLECTIVE ;  /* 0x000000000000791b */ /* 0x01ffea0003800000 */
.L_x_1549:
[----:B------:R-:W-:Y:S05]  /*f530*/  BSYNC B0 ;  /* 0x0000000000007941 */ /* 0x000fea0003800000 */
.L_x_1548:
[----:B------:R-:W-:Y:S05]  /*f540*/  BRA `(.L_x_1550) ;  /* 0xffffff5800987947 */ /* 0x000fea000383ffff */
.L_x_1261:
[----:B------:R-:W-:Y:S01]  /*f550*/  BSSY B0, `(.L_x_1551) ;  /* 0x0000007000007945 */ /* 0x000fe20003800000 */
[----:B------:R-:W-:Y:S02]  /*f560*/  IMAD.MOV.U32 R59, RZ, RZ, R57 ;  /* 0x000000ffff3b7224 */ /* 0x000fe400078e0039 */
[----:B------:R-:W-:Y:S02]  /*f570*/  IMAD.MOV.U32 R63, RZ, RZ, 0x2 ;  /* 0x00000002ff3f7424 */ /* 0x000fe400078e00ff */
[----:B------:R-:W-:-:S07]  /*f580*/  IMAD.MOV.U32 R58, RZ, RZ, -0x1 ;  /* 0xffffffffff3a7424 */ /* 0x000fce00078e00ff */
[----:B01234-:R-:W-:Y:S05]  /*f590*/  WARPSYNC.COLLECTIVE R58, `(.L_x_1552) ;  /* 0x000000003a087348 */ /* 0x01ffea0003c00000 */
[----:B0-----:R0:W0:Y:S02]  /*f5a0*/  SHFL.DOWN P3, R64, R59, R63, R61 ;  /* 0x0800003f3b407389 */ /* 0x001024000006003d */
[----:B01234-:R-:W-:Y:S05]  /*f5b0*/  ENDCOLLECTIVE ;  /* 0x000000000000791b */ /* 0x01ffea0003800000 */
.L_x_1552:
[----:B------:R-:W-:Y:S05]  /*f5c0*/  BSYNC B0 ;  /* 0x0000000000007941 */ /* 0x000fea0003800000 */
.L_x_1551:
[----:B------:R-:W-:Y:S05]  /*f5d0*/  BRA `(.L_x_1553) ;  /* 0xffffff58007c7947 */ /* 0x000fea000383ffff */
.L_x_1262:
[----:B------:R-:W-:Y:S01]  /*f5e0*/  BSSY B0, `(.L_x_1554) ;  /* 0x0000007000007945 */ /* 0x000fe20003800000 */
[----:B------:R-:W-:Y:S02]  /*f5f0*/  IMAD.MOV.U32 R59, RZ, RZ, R44 ;  /* 0x000000ffff3b7224 */ /* 0x000fe400078e002c */
[----:B------:R-:W-:Y:S02]  /*f600*/  IMAD.MOV.U32 R63, RZ, RZ, 0x2 ;  /* 0x00000002ff3f7424 */ /* 0x000fe400078e00ff */
[----:B------:R-:W-:-:S07]  /*f610*/  IMAD.MOV.U32 R58, RZ, RZ, -0x1 ;  /* 0xffffffffff3a7424 */ /* 0x000fce00078e00ff */
[----:B01234-:R-:W-:Y:S05]  /*f620*/  WARPSYNC.COLLECTIVE R58, `(.L_x_1555) ;  /* 0x000000003a087348 */ /* 0x01ffea0003c00000 */
[----:B0-----:R0:W0:Y:S02]  /*f630*/  SHFL.DOWN P3, R64, R59, R63, R61 ;  /* 0x0800003f3b407389 */ /* 0x001024000006003d */
[----:B01234-:R-:W-:Y:S05]  /*f640*/  ENDCOLLECTIVE ;  /* 0x000000000000791b */ /* 0x01ffea0003800000 */
.L_x_1555:
[----:B------:R-:W-:Y:S05]  /*f650*/  BSYNC B0 ;  /* 0x0000000000007941 */ /* 0x000fea0003800000 */
.L_x_1554:
[----:B------:R-:W-:Y:S02]  /*f660*/  IMAD.MOV.U32 R59, RZ, RZ, R45 ;  /* 0x000000ffff3b7224 */ /* 0x000fe400078e002d */
[----:B------:R-:W-:Y:S02]  /*f670*/  IMAD.MOV.U32 R63, RZ, RZ, 0x2 ;  /* 0x00000002ff3f7424 */ /* 0x000fe400078e00ff */
[----:B------:R-:W-:Y:S02]  /*f680*/  IMAD.MOV.U32 R58, RZ, RZ, -0x1 ;  /* 0xffffffffff3a7424 */ /* 0x000fe400078e00ff */
[----:B------:R-:W-:-:S07]  /*f690*/  IMAD.MOV.U32 R66, RZ, RZ, R64 ;  /* 0x000000ffff427224 */ /* 0x000fce00078e0040 */
[----:B------:R-:W-:Y:S05]  /*f6a0*/  WARPSYNC.COLLECTIVE R58, `(.L_x_1556) ;  /* 0x000000003a087348 */ /* 0x000fea0003c00000 */
[----:B------:R0:W1:Y:S02]  /*f6b0*/  SHFL.DOWN P3, R64, R59, R63, R61 ;  /* 0x0800003f3b407389 */ /* 0x000064000006003d */
[----:B01----:R-:W-:Y:S05]  /*f6c0*/  ENDCOLLECTIVE ;  /* 0x000000000000791b */ /* 0x003fea0003800000 */
.L_x_1556:
[----:B------:R-:W-:Y:S02]  /*f6d0*/  IMAD.MOV.U32 R59, RZ, RZ, R46 ;  /* 0x000000ffff3b7224 */ /* 0x000fe400078e002e */
[----:B------:R-:W-:-:S07]  /*f6e0*/  IMAD.MOV.U32 R67, RZ, RZ, R64 ;  /* 0x000000ffff437224 */ /* 0x000fce00078e0040 */
[----:B------:R-:W-:Y:S05]  /*f6f0*/  WARPSYNC.COLLECTIVE R58, `(.L_x_1557) ;  /* 0x000000003a087348 */ /* 0x000fea0003c00000 */
[----:B------:R0:W1:Y:S02]  /*f700*/  SHFL.DOWN P3, R64, R59, R63, R61 ;  /* 0x0800003f3b407389 */ /* 0x000064000006003d */
[----:B01----:R-:W-:Y:S05]  /*f710*/  ENDCOLLECTIVE ;  /* 0x000000000000791b */ /* 0x003fea0003800000 */
.L_x_1557:
[----:B------:R-:W-:Y:S02]  /*f720*/  IMAD.MOV.U32 R59, RZ, RZ, R47 ;  /* 0x000000ffff3b7224 */ /* 0x000fe400078e002f */
[----:B------:R-:W-:-:S07]  /*f730*/  IMAD.MOV.U32 R68, RZ, RZ, R64 ;  /* 0x000000ffff447224 */ /* 0x000fce00078e0040 */
[----:B------:R-:W-:Y:S05]  /*f740*/  WARPSYNC.COLLECTIVE R58, `(.L_x_1558) ;  /* 0x000000003a087348 */ /* 0x000fea0003c00000 */
[----:B------:R0:W1:Y:S02]  /*f750*/  SHFL.DOWN P3, R64, R59, R63, R61 ;  /* 0x0800003f3b407389 */ /* 0x000064000006003d */
[----:B01----:R-:W-:Y:S05]  /*f760*/  ENDCOLLECTIVE ;  /* 0x000000000000791b */ /* 0x003fea0003800000 */
.L_x_1558:
[----:B------:R-:W-:Y:S05]  /*f770*/  BRA `(.L_x_1559) ;  /* 0xffffff58002c7947 */ /* 0x000fea000383ffff */
.L_x_1265:
[----:B------:R-:W-:Y:S01]  /*f780*/  BSSY B0, `(.L_x_1560) ;  /* 0x0000007000007945 */ /* 0x000fe20003800000 */
[----:B------:R-:W-:Y:S01]  /*f790*/  IMAD.MOV.U32 R59, RZ, RZ, R65 ;  /* 0x000000ffff3b7224 */ /* 0x000fe200078e0041 */
[----:B------:R-:W-:Y:S01]  /*f7a0*/  MOV R58, 0xffffffff ;  /* 0xffffffff003a7802 */ /* 0x000fe20000000f00 */
[----:B------:R-:W-:-:S07]  /*f7b0*/  IMAD.MOV.U32 R63, RZ, RZ, 0x4 ;  /* 0x00000004ff3f7424 */ /* 0x000fce00078e00ff */
[----:B01234-:R-:W-:Y:S05]  /*f7c0*/  WARPSYNC.COLLECTIVE R58, `(.L_x_1561) ;  /* 0x000000003a087348 */ /* 0x01ffea0003c00000 */
[----:B0-----:R0:W0:Y:S02]  /*f7d0*/  SHFL.DOWN P3, R64, R59, R63, R61 ;  /* 0x0800003f3b407389 */ /* 0x001024000006003d */
[----:B01234-:R-:W-:Y:S05]  /*f7e0*/  ENDCOLLECTIVE ;  /* 0x000000000000791b */ /* 0x01ffea0003800000 */
.L_x_1561:
[----:B------:R-:W-:Y:S05]  /*f7f0*/  BSYNC B0 ;  /* 0x0000000000007941 */ /* 0x000fea0003800000 */
.L_x_1560:
[----:B------:R-:W-:Y:S01]  /*f800*/  IMAD.MOV.U32 R62, RZ, RZ, R64 ;  /* 0x000000ffff3e7224 */ /* 0x000fe200078e0040 */
[----:B------:R-:W-:Y:S06]  /*f810*/  BRA `(.L_x_1562) ;  /* 0xffffff5800407947 */ /* 0x000fec000383ffff */
.L_x_1266:
[----:B------:R-:W-:Y:S01]  /*f820*/  BSSY B0, `(.L_x_1563) ;  /* 0x0000007000007945 */ /* 0x000fe20003800000 */
[----:B------:R-:W-:Y:S02]  /*f830*/  IMAD.MOV.U32 R59, RZ, RZ, R60 ;  /* 0x000000ffff3b7224 */ /* 0x000fe400078e003c */
[----:B------:R-:W-:Y:S02]  /*f840*/  IMAD.MOV.U32 R63, RZ, RZ, 0x4 ;  /* 0x00000004ff3f7424 */ /* 0x000fe400078e00ff */
[----:B------:R-:W-:-:S07]  /*f850*/  IMAD.MOV.U32 R58, RZ, RZ, -0x1 ;  /* 0xffffffffff3a7424 */ /* 0x000fce00078e00ff */
[----:B01234-:R-:W-:Y:S05]  /*f860*/  WARPSYNC.COLLECTIVE R58, `(.L_x_1564) ;  /* 0x000000003a087348 */ /* 0x01ffea0003c00000 */
[----:B0-----:R0:W0:Y:S02]  /*f870*/  SHFL.DOWN P3, R64, R59, R63, R61 ;  /* 0x0800003f3b407389 */ /* 0x001024000006003d */
[----:B01234-:R-:W-:Y:S05]  /*f880*/  ENDCOLLECTIVE ;  /* 0x000000000000791b */ /* 0x01ffea0003800000 */
.L_x_1564:
[----:B------:R-:W-:Y:S05]  /*f890*/  BSYNC B0 ;  /* 0x0000000000007941 */ /* 0x000fea0003800000 */
.L_x_1563:
[----:B------:R-:W-:Y:S05]  /*f8a0*/  BRA `(.L_x_1565) ;  /* 0xffffff5800247947 */ /* 0x000fea000383ffff */
.L_x_1267:
[----:B------:R-:W-:Y:S01]  /*f8b0*/  BSSY B0, `(.L_x_1566) ;  /* 0x0000007000007945 */ /* 0x000fe20003800000 */
[----:B------:R-:W-:Y:S02]  /*f8c0*/  IMAD.MOV.U32 R59, RZ, RZ, R56 ;  /* 0x000000ffff3b7224 */ /* 0x000fe400078e0038 */
[----:B------:R-:W-:Y:S02]  /*f8d0*/  IMAD.MOV.U32 R63, RZ, RZ, 0x4 ;  /* 0x00000004ff3f7424 */ /* 0x000fe400078e00ff */
[----:B------:R-:W-:-:S07]  /*f8e0*/  IMAD.MOV.U32 R58, RZ, RZ, -0x1 ;  /* 0xffffffffff3a7424 */ /* 0x000fce00078e00ff */
[----:B01234-:R-:W-:Y:S05]  /*f8f0*/  WARPSYNC.COLLECTIVE R58, `(.L_x_1567) ;  /* 0x000000003a087348 */ /* 0x01ffea0003c00000 */
[----:B0-----:R0:W0:Y:S02]  /*f900*/  SHFL.DOWN P3, R64, R59, R63, R61 ;  /* 0x0800003f3b407389 */ /* 0x001024000006003d */
[----:B01234-:R-:W-:Y:S05]  /*f910*/  ENDCOLLECTIVE ;  /* 0x000000000000791b */ /* 0x01ffea0003800000 */
.L_x_1567:
[----:B------:R-:W-:Y:S05]  /*f920*/  BSYNC B0 ;  /* 0x0000000000007941 */ /* 0x000fea0003800000 */
.L_x_1566:
[----:B------:R-:W-:Y:S05]  /*f930*/  BRA `(.L_x_1568) ;  /* 0xffffff5800087947 */ /* 0x000fea000383ffff */
.L_x_1268:
[----:B------:R-:W-:Y:S01]  /*f940*/  BSSY B0, `(.L_x_1569) ;  /* 0x0000007000007945 */ /* 0x000fe20003800000 */
[----:B------:R-:W-:Y:S02]  /*f950*/  IMAD.MOV.U32 R59, RZ, RZ, R57 ;  /* 0x000000ffff3b7224 */ /* 0x000fe400078e0039 */
[----:B------:R-:W-:Y:S02]  /*f960*/  IMAD.MOV.U32 R63, RZ, RZ, 0x4 ;  /* 0x00000004ff3f7424 */ /* 0x000fe400078e00ff */
[----:B------:R-:W-:-:S07]  /*f970*/  IMAD.MOV.U32 R58, RZ, RZ, -0x1 ;  /* 0xffffffffff3a7424 */ /* 0x000fce00078e00ff */
[----:B01234-:R-:W-:Y:S05]  /*f980*/  WARPSYNC.COLLECTIVE R58, `(.L_x_1570) ;  /* 0x000000003a087348 */ /* 0x01ffea0003c00000 */
[----:B0-----:R0:W0:Y:S02]  /*f990*/  SHFL.DOWN P3, R64, R59, R63, R61 ;  /* 0x0800003f3b407389 */ /* 0x001024000006003d */
[----:B01234-:R-:W-:Y:S05]  /*f9a0*/  ENDCOLLECTIVE ;  /* 0x000000000000791b */ /* 0x01ffea0003800000 */
.L_x_1570:
[----:B------:R-:W-:Y:S05]  /*f9b0*/  BSYNC B0 ;  /* 0x0000000000007941 */ /* 0x000fea0003800000 */
.L_x_1569:
[----:B------:R-:W-:Y:S05]  /*f9c0*/  BRA `(.L_x_1571) ;  /* 0xffffff5400ec7947 */ /* 0x000fea000383ffff */
.L_x_1269:
[----:B------:R-:W-:Y:S01]  /*f9d0*/  BSSY B0, `(.L_x_1572) ;  /* 0x0000007000007945 */ /* 0x000fe20003800000 */
[----:B------:R-:W-:Y:S02]  /*f9e0*/  IMAD.MOV.U32 R59, RZ, RZ, R44 ;  /* 0x000000ffff3b7224 */ /* 0x000fe400078e002c */
[----:B------:R-:W-:Y:S02]  /*f9f0*/  IMAD.MOV.U32 R63, RZ, RZ, 0x4 ;  /* 0x00000004ff3f7424 */ /* 0x000fe400078e00ff */
[----:B------:R-:W-:-:S07]  /*fa00*/  IMAD.MOV.U32 R58, RZ, RZ, -0x1 ;  /* 0xffffffffff3a7424 */ /* 0x000fce00078e00ff */
[----:B01234-:R-:W-:Y:S05]  /*fa10*/  WARPSYNC.COLLECTIVE R58, `(.L_x_1573) ;  /* 0x000000003a087348 */ /* 0x01ffea0003c00000 */
[----:B0-----:R0:W0:Y:S02]  /*fa20*/  SHFL.DOWN P3, R64, R59, R63, R61 ;  /* 0x0800003f3b407389 */ /* 0x001024000006003d */
[----:B01234-:R-:W-:Y:S05]  /*fa30*/  ENDCOLLECTIVE ;  /* 0x000000000000791b */ /* 0x01ffea0003800000 */
.L_x_1573:
[----:B------:R-:W-:Y:S05]  /*fa40*/  BSYNC B0 ;  /* 0x0000000000007941 */ /* 0x000fea0003800000 */
.L_x_1572:
[----:B------:R-:W-:Y:S02]  /*fa50*/  IMAD.MOV.U32 R59, RZ, RZ, R45 ;  /* 0x000000ffff3b7224 */ /* 0x000fe400078e002d */
[----:B------:R-:W-:Y:S02]  /*fa60*/  IMAD.MOV.U32 R63, RZ, RZ, 0x4 ;  /* 0x00000004ff3f7424 */ /* 0x000fe400078e00ff */
[----:B------:R-:W-:Y:S02]  /*fa70*/  IMAD.MOV.U32 R58, RZ, RZ, -0x1 ;  /* 0xffffffffff3a7424 */ /* 0x000fe400078e00ff */
[----:B------:R-:W-:-:S07]  /*fa80*/  IMAD.MOV.U32 R66, RZ, RZ, R64 ;  /* 0x000000ffff427224 */ /* 0x000fce00078e0040 */
[----:B------:R-:W-:Y:S05]  /*fa90*/  WARPSYNC.COLLECTIVE R58, `(.L_x_1574) ;  /* 0x000000003a087348 */ /* 0x000fea0003c00000 */
[----:B------:R0:W1:Y:S02]  /*faa0*/  SHFL.DOWN P3, R64, R59, R63, R61 ;  /* 0x0800003f3b407389 */ /* 0x000064000006003d */
[----:B01----:R-:W-:Y:S05]  /*fab0*/  ENDCOLLECTIVE ;  /* 0x000000000000791b */ /* 0x003fea0003800000 */
.L_x_1574:
[----:B------:R-:W-:Y:S02]  /*fac0*/  IMAD.MOV.U32 R59, RZ, RZ, R46 ;  /* 0x000000ffff3b7224 */ /* 0x000fe400078e002e */
[----:B------:R-:W-:-:S07]  /*fad0*/  IMAD.MOV.U32 R67, RZ, RZ, R64 ;  /* 0x000000ffff437224 */ /* 0x000fce00078e0040 */
[----:B------:R-:W-:Y:S05]  /*fae0*/  WARPSYNC.COLLECTIVE R58, `(.L_x_1575) ;  /* 0x000000003a087348 */ /* 0x000fea0003c00000 */
[----:B------:R0:W1:Y:S02]  /*faf0*/  SHFL.DOWN P3, R64, R59, R63, R61 ;  /* 0x0800003f3b407389 */ /* 0x000064000006003d */
[----:B01----:R-:W-:Y:S05]  /*fb00*/  ENDCOLLECTIVE ;  /* 0x000000000000791b */ /* 0x003fea0003800000 */
.L_x_1575:
[----:B------:R-:W-:Y:S01]  /*fb10*/  IMAD.MOV.U32 R59, RZ, RZ, R47 ;  /* 0x000000ffff3b7224 */ /* 0x000fe200078e002f */
[----:B------:R-:W-:-:S07]  /*fb20*/  MOV R68, R64 ;  /* 0x0000004000447202 */ /* 0x000fce0000000f00 */
[----:B------:R-:W-:Y:S05]  /*fb30*/  WARPSYNC.COLLECTIVE R58, `(.L_x_1576) ;  /* 0x000000003a087348 */ /* 0x000fea0003c00000 */
[----:B------:R0:W1:Y:S02]  /*fb40*/  SHFL.DOWN P3, R64, R59, R63, R61 ;  /* 0x0800003f3b407389 */ /* 0x000064000006003d */
[----:B01----:R-:W-:Y:S05]  /*fb50*/  ENDCOLLECTIVE ;  /* 0x000000000000791b */ /* 0x003fea0003800000 */
.L_x_1576:
[----:B------:R-:W-:Y:S05]  /*fb60*/  BRA `(.L_x_1577) ;  /* 0xffffff54009c7947 */ /* 0x000fea000383ffff */
.L_x_1272:
[----:B------:R-:W-:Y:S01]  /*fb70*/  BSSY B0, `(.L_x_1578) ;  /* 0x0000007000007945 */ /* 0x000fe20003800000 */
[----:B------:R-:W-:Y:S02]  /*fb80*/  IMAD.MOV.U32 R59, RZ, RZ, R65 ;  /* 0x000000ffff3b7224 */ /* 0x000fe400078e0041 */
[----:B------:R-:W-:Y:S02]  /*fb90*/  IMAD.MOV.U32 R63, RZ, RZ, 0x8 ;  /* 0x00000008ff3f7424 */ /* 0x000fe400078e00ff */
[----:B------:R-:W-:-:S07]  /*fba0*/  IMAD.MOV.U32 R58, RZ, RZ, -0x1 ;  /* 0xffffffffff3a7424 */ /* 0x000fce00078e00ff */
[----:B01234-:R-:W-:Y:S05]  /*fbb0*/  WARPSYNC.COLLECTIVE R58, `(.L_x_1579) ;  /* 0x000000003a087348 */ /* 0x01ffea0003c00000 */
[----:B0-----:R0:W0:Y:S02]  /*fbc0*/  SHFL.DOWN P3, R64, R59, R63, R61 ;  /* 0x0800003f3b407389 */ /* 0x001024000006003d */
[----:B01234-:R-:W-:Y:S05]  /*fbd0*/  ENDCOLLECTIVE ;  /* 0x000000000000791b */ /* 0x01ffea0003800000 */
.L_x_1579:
[----:B------:R-:W-:Y:S05]  /*fbe0*/  BSYNC B0 ;  /* 0x0000000000007941 */ /* 0x000fea0003800000 */
.L_x_1578:
[----:B------:R-:W-:Y:S01]  /*fbf0*/  IMAD.MOV.U32 R62, RZ, RZ, R64 ;  /* 0x000000ffff3e7224 */ /* 0x000fe200078e0040 */
[----:B------:R-:W-:Y:S06]  /*fc00*/  BRA `(.L_x_1580) ;  /* 0xffffff5400b07947 */ /* 0x000fec000383ffff */
.L_x_1273:
[----:B------:R-:W-:Y:S01]  /*fc10*/  BSSY B0, `(.L_x_1581) ;  /* 0x0000007000007945 */ /* 0x000fe20003800000 */
[----:B------:R-:W-:Y:S02]  /*fc20*/  IMAD.MOV.U32 R59, RZ, RZ, R60 ;  /* 0x000000ffff3b7224 */ /* 0x000fe400078e003c */
[----:B------:R-:W-:Y:S02]  /*fc30*/  IMAD.MOV.U32 R63, RZ, RZ, 0x8 ;  /* 0x00000008ff3f7424 */ /* 0x000fe400078e00ff */
[----:B------:R-:W-:-:S07]  /*fc40*/  IMAD.MOV.U32 R58, RZ, RZ, -0x1 ;  /* 0xffffffffff3a7424 */ /* 0x000fce00078e00ff */
[----:B01234-:R-:W-:Y:S05]  /*fc50*/  WARPSYNC.COLLECTIVE R58, `(.L_x_1582) ;  /* 0x000000003a087348 */ /* 0x01ffea0003c00000 */
[----:B0-----:R0:W0:Y:S02]  /*fc60*/  SHFL.DOWN P3, R64, R59, R63, R61 ;  /* 0x0800003f3b407389 */ /* 0x001024000006003d */
[----:B01234-:R-:W-:Y:S05]  /*fc70*/  ENDCOLLECTIVE ;  /* 0x000000000000791b */ /* 0x01ffea0003800000 */
.L_x_1582:
[----:B------:R-:W-:Y:S05]  /*fc80*/  BSYNC B0 ;  /* 0x0000000000007941 */ /* 0x000fea0003800000 */
.L_x_1581:
[----:B------:R-:W-:Y:S05]  /*fc90*/  BRA `(.L_x_1583) ;  /* 0xffffff5400947947 */ /* 0x000fea000383ffff */
.L_x_1274:
[----:B------:R-:W-:Y:S01]  /*fca0*/  BSSY B0, `(.L_x_1584) ;  /* 0x0000007000007945 */ /* 0x000fe20003800000 */
[----:B------:R-:W-:Y:S02]  /*fcb0*/  IMAD.MOV.U32 R59, RZ, RZ, R56 ;  /* 0x000000ffff3b7224 */ /* 0x000fe400078e0038 */
[----:B------:R-:W-:Y:S02]  /*fcc0*/  IMAD.MOV.U32 R63, RZ, RZ, 0x8 ;  /* 0x00000008ff3f7424 */ /* 0x000fe400078e00ff */
[----:B------:R-:W-:-:S07]  /*fcd0*/  IMAD.MOV.U32 R58, RZ, RZ, -0x1 ;  /* 0xffffffffff3a7424 */ /* 0x000fce00078e00ff */
[----:B01234-:R-:W-:Y:S05]  /*fce0*/  WARPSYNC.COLLECTIVE R58, `(.L_x_1585) ;  /* 0x000000003a087348 */ /* 0x01ffea0003c00000 */
[----:B0-----:R0:W0:Y:S02]  /*fcf0*/  SHFL.DOWN P3, R64, R59, R63, R61 ;  /* 0x0800003f3b407389 */ /* 0x001024000006003d */
[----:B01234-:R-:W-:Y:S05]  /*fd00*/  ENDCOLLECTIVE ;  /* 0x000000000000791b */ /* 0x01ffea0003800000 */
.L_x_1585:
[----:B------:R-:W-:Y:S05]  /*fd10*/  BSYNC B0 ;  /* 0x0000000000007941 */ /* 0x000fea0003800000 */
.L_x_1584:
[----:B------:R-:W-:Y:S05]  /*fd20*/  BRA `(.L_x_1586) ;  /* 0xffffff5400787947 */ /* 0x000fea000383ffff */
.L_x_1275:
[----:B------:R-:W-:Y:S01]  /*fd30*/  BSSY B0, `(.L_x_1587) ;  /* 0x0000007000007945 */ /* 0x000fe20003800000 */
[----:B------:R-:W-:Y:S02]  /*fd40*/  IMAD.MOV.U32 R59, RZ, RZ, R57 ;  /* 0x000000ffff3b7224 */ /* 0x000fe400078e0039 */
[----:B------:R-:W-:Y:S02]  /*fd50*/  IMAD.MOV.U32 R63, RZ, RZ, 0x8 ;  /* 0x00000008ff3f7424 */ /* 0x000fe400078e00ff */
[----:B------:R-:W-:-:S07]  /*fd60*/  IMAD.MOV.U32 R58, RZ, RZ, -0x1 ;  /* 0xffffffffff3a7424 */ /* 0x000fce00078e00ff */
[----:B01234-:R-:W-:Y:S05]  /*fd70*/  WARPSYNC.COLLECTIVE R58, `(.L_x_1588) ;  /* 0x000000003a087348 */ /* 0x01ffea0003c00000 */
[----:B0-----:R0:W0:Y:S02]  /*fd80*/  SHFL.DOWN P3, R64, R59, R63, R61 ;  /* 0x0800003f3b407389 */ /* 0x001024000006003d */
[----:B01234-:R-:W-:Y:S05]  /*fd90*/  ENDCOLLECTIVE ;  /* 0x000000000000791b */ /* 0x01ffea0003800000 */
.L_x_1588:
[----:B------:R-:W-:Y:S05]  /*fda0*/  BSYNC B0 ;  /* 0x0000000000007941 */ /* 0x000fea0003800000 */
.L_x_1587:
[----:B------:R-:W-:Y:S05]  /*fdb0*/  BRA `(.L_x_1589) ;  /* 0xffffff54005c7947 */ /* 0x000fea000383ffff */
.L_x_1276:
[----:B------:R-:W-:Y:S01]  /*fdc0*/  BSSY B0, `(.L_x_1590) ;  /* 0x0000007000007945 */ /* 0x000fe20003800000 */
[----:B------:R-:W-:Y:S02]  /*fdd0*/  IMAD.MOV.U32 R59, RZ, RZ, R44 ;  /* 0x000000ffff3b7224 */ /* 0x000fe400078e002c */
[----:B------:R-:W-:Y:S02]  /*fde0*/  IMAD.MOV.U32 R63, RZ, RZ, 0x8 ;  /* 0x00000008ff3f7424 */ /* 0x000fe400078e00ff */
[----:B------:R-:W-:-:S07]  /*fdf0*/  IMAD.MOV.U32 R58, RZ, RZ, -0x1 ;  /* 0xffffffffff3a7424 */ /* 0x000fce00078e00ff */
[----:B01234-:R-:W-:Y:S05]  /*fe00*/  WARPSYNC.COLLECTIVE R58, `(.L_x_1591) ;  /* 0x000000003a087348 */ /* 0x01ffea0003c00000 */
[----:B0-----:R0:W0:Y:S02]  /*fe10*/  SHFL.DOWN P3, R64, R59, R63, R61 ;  /* 0x0800003f3b407389 */ /* 0x001024000006003d */
[----:B01234-:R-:W-:Y:S05]  /*fe20*/  ENDCOLLECTIVE ;  /* 0x000000000000791b */ /* 0x01ffea0003800000 */
.L_x_1591:
[----:B------:R-:W-:Y:S05]  /*fe30*/  BSYNC B0 ;  /* 0x0000000000007941 */ /* 0x000fea0003800000 */
.L_x_1590:
[----:B------:R-:W-:Y:S02]  /*fe40*/  HFMA2 R63, -RZ, RZ, 0, 4.76837158203125e-07 ;  /* 0x00000008ff3f7431 */ /* 0x000fe400000001ff */
[----:B------:R-:W-:Y:S02]  /*fe50*/  IMAD.MOV.U32 R59, RZ, RZ, R45 ;  /* 0x000000ffff3b7224 */ /* 0x000fe400078e002d */
[----:B------:R-:W-:Y:S02]  /*fe60*/  IMAD.MOV.U32 R58, RZ, RZ, -0x1 ;  /* 0xffffffffff3a7424 */ /* 0x000fe400078e00ff */
[----:B------:R-:W-:-:S07]  /*fe70*/  IMAD.MOV.U32 R66, RZ, RZ, R64 ;  /* 0x000000ffff427224 */ /* 0x000fce00078e0040 */
[----:B------:R-:W-:Y:S05]  /*fe80*/  WARPSYNC.COLLECTIVE R58, `(.L_x_1592) ;  /* 0x000000003a087348 */ /* 0x000fea0003c00000 */
[----:B------:R0:W1:Y:S02]  /*fe90*/  SHFL.DOWN P3, R64, R59, R63, R61 ;  /* 0x0800003f3b407389 */ /* 0x000064000006003d */
[----:B01----:R-:W-:Y:S05]  /*fea0*/  ENDCOLLECTIVE ;  /* 0x000000000000791b */ /* 0x003fea0003800000 */
.L_x_1592:
[----:B------:R-:W-:Y:S02]  /*feb0*/  IMAD.MOV.U32 R59, RZ, RZ, R46 ;  /* 0x000000ffff3b7224 */ /* 0x000fe400078e002e */
[----:B------:R-:W-:-:S07]  /*fec0*/  IMAD.MOV.U32 R67, RZ, RZ, R64 ;  /* 0x000000ffff437224 */ /* 0x000fce00078e0040 */
[----:B------:R-:W-:Y:S05]  /*fed0*/  WARPSYNC.COLLECTIVE R58, `(.L_x_1593) ;  /* 0x000000003a087348 */ /* 0x000fea0003c00000 */
[----:B------:R0:W1:Y:S02]  /*fee0*/  SHFL.DOWN P3, R64, R59, R63, R61 ;  /* 0x0800003f3b407389 */ /* 0x000064000006003d */
[----:B01----:R-:W-:Y:S05]  /*fef0*/  ENDCOLLECTIVE ;  /* 0x000000000000791b */ /* 0x003fea0003800000 */
.L_x_1593:
[----:B------:R-:W-:Y:S02]  /*ff00*/  IMAD.MOV.U32 R59, RZ, RZ, R47 ;  /* 0x000000ffff3b7224 */ /* 0x000fe400078e002f */
[----:B------:R-:W-:-:S07]  /*ff10*/  IMAD.MOV.U32 R68, RZ, RZ, R64 ;  /* 0x000000ffff447224 */ /* 0x000fce00078e0040 */
[----:B------:R-:W-:Y:S05]  /*ff20*/  WARPSYNC.COLLECTIVE R58, `(.L_x_1594) ;  /* 0x000000003a087348 */ /* 0x000fea0003c00000 */
[----:B------:R0:W1:Y:S02]  /*ff30*/  SHFL.DOWN P3, R64, R59, R63, R61 ;  /* 0x0800003f3b407389 */ /* 0x000064000006003d */
[----:B01----:R-:W-:Y:S05]  /*ff40*/  ENDCOLLECTIVE ;  /* 0x000000000000791b */ /* 0x003fea0003800000 */
.L_x_1594:
[----:B------:R-:W-:Y:S05]  /*ff50*/  BRA `(.L_x_1595) ;  /* 0xffffff54000c7947 */ /* 0x000fea000383ffff */
.L_x_1279:
[----:B------:R-:W-:Y:S01]  /*ff60*/  BSSY B0, `(.L_x_1596) ;  /* 0x0000007000007945 */ /* 0x000fe20003800000 */
[----:B------:R-:W-:Y:S02]  /*ff70*/  IMAD.MOV.U32 R59, RZ, RZ, R65 ;  /* 0x000000ffff3b7224 */ /* 0x000fe400078e0041 */
[----:B------:R-:W-:Y:S02]  /*ff80*/  IMAD.MOV.U32 R63, RZ, RZ, 0x10 ;  /* 0x00000010ff3f7424 */ /* 0x000fe400078e00ff */
[----:B------:R-:W-:-:S07]  /*ff90*/  IMAD.MOV.U32 R58, RZ, RZ, -0x1 ;  /* 0xffffffffff3a7424 */ /* 0x000fce00078e00ff */
[----:B01234-:R-:W-:Y:S05]  /*ffa0*/  WARPSYNC.COLLECTIVE R58, `(.L_x_1597) ;  /* 0x000000003a087348 */ /* 0x01ffea0003c00000 */
[----:B0-----:R0:W0:Y:S02]  /*ffb0*/  SHFL.DOWN P3, R64, R59, R63, R61 ;  /* 0x0800003f3b407389 */ /* 0x001024000006003d */
[----:B01234-:R-:W-:Y:S05]  /*ffc0*/  ENDCOLLECTIVE ;  /* 0x000000000000791b */ /* 0x01ffea0003800000 */
.L_x_1597:
[----:B------:R-:W-:Y:S05]  /*ffd0*/  BSYNC B0 ;  /* 0x0000000000007941 */ /* 0x000fea0003800000 */
.L_x_1596:
[----:B------:R-:W-:Y:S01]  /*ffe0*/  IMAD.MOV.U32 R62, RZ, RZ, R64 ;  /* 0x000000ffff3e7224 */ /* 0x000fe200078e0040 */
[----:B------:R-:W-:Y:S06]  /*fff0*/  BRA `(.L_x_1598) ;  /* 0xffffff5400207947 */ /* 0x000fec000383ffff */
.L_x_1280:
[----:B------:R-:W-:Y:S01]  /*10000*/  BSSY B0, `(.L_x_1599) ;  /* 0x0000007000007945 */ /* 0x000fe20003800000 */
[----:B------:R-:W-:Y:S02]  /*10010*/  IMAD.MOV.U32 R59, RZ, RZ, R60 ;  /* 0x000000ffff3b7224 */ /* 0x000fe400078e003c */
[----:B------:R-:W-:Y:S02]  /*10020*/  IMAD.MOV.U32 R63, RZ, RZ, 0x10 ;  /* 0x00000010ff3f7424 */ /* 0x000fe400078e00ff */
[----:B------:R-:W-:-:S07]  /*10030*/  IMAD.MOV.U32 R58, RZ, RZ, -0x1 ;  /* 0xffffffffff3a7424 */ /* 0x000fce00078e00ff */
[----:B01234-:R-:W-:Y:S05]  /*10040*/  WARPSYNC.COLLECTIVE R58, `(.L_x_1600) ;  /* 0x000000003a087348 */ /* 0x01ffea0003c00000 */
[----:B0-----:R0:W0:Y:S02]  /*10050*/  SHFL.DOWN P3, R64, R59, R63, R61 ;  /* 0x0800003f3b407389 */ /* 0x001024000006003d */
[----:B01234-:R-:W-:Y:S05]  /*10060*/  ENDCOLLECTIVE ;  /* 0x000000000000791b */ /* 0x01ffea0003800000 */
.L_x_1600:
[----:B------:R-:W-:Y:S05]  /*10070*/  BSYNC B0 ;  /* 0x0000000000007941 */ /* 0x000fea0003800000 */
.L_x_1599:
[----:B------:R-:W-:Y:S05]  /*10080*/  BRA `(.L_x_1601) ;  /* 0xffffff5400047947 */ /* 0x000fea000383ffff */
.L_x_1281:
[----:B------:R-:W-:Y:S01]  /*10090*/  BSSY B0, `(.L_x_1602) ;  /* 0x0000007000007945 */ /* 0x000fe20003800000 */
[----:B------:R-:W-:Y:S02]  /*100a0*/  IMAD.MOV.U32 R59, RZ, RZ, R56 ;  /* 0x000000ffff3b7224 */ /* 0x000fe400078e0038 */
[----:B------:R-:W-:Y:S02]  /*100b0*/  IMAD.MOV.U32 R63, RZ, RZ, 0x10 ;  /* 0x00000010ff3f7424 */ /* 0x000fe400078e00ff */
[----:B------:R-:W-:-:S07]  /*100c0*/  IMAD.MOV.U32 R58, RZ, RZ, -0x1 ;  /* 0xffffffffff3a7424 */ /* 0x000fce00078e00ff */
[----:B01234-:R-:W-:Y:S05]  /*100d0*/  WARPSYNC.COLLECTIVE R58, `(.L_x_1603) ;  /* 0x000000003a087348 */ /* 0x01ffea0003c00000 */
[----:B0-----:R0:W0:Y:S02]  /*100e0*/  SHFL.DOWN P3, R64, R59, R63, R61 ;  /* 0x0800003f3b407389 */ /* 0x001024000006003d */
[----:B01234-:R-:W-:Y:S05]  /*100f0*/  ENDCOLLECTIVE ;  /* 0x000000000000791b */ /* 0x01ffea0003800000 */
.L_x_1603:
[----:B------:R-:W-:Y:S05]  /*10100*/  BSYNC B0 ;  /* 0x0000000000007941 */ /* 0x000fea0003800000 */
.L_x_1602:
[----:B------:R-:W-:Y:S05]  /*10110*/  BRA `(.L_x_1604) ;  /* 0xffffff5000e87947 */ /* 0x000fea000383ffff */
.L_x_1282:
[----:B------:R-:W-:Y:S01]  /*10120*/  BSSY B0, `(.L_x_1605) ;  /* 0x0000007000007945 */ /* 0x000fe20003800000 */
[----:B------:R-:W-:Y:S02]  /*10130*/  IMAD.MOV.U32 R59, RZ, RZ, R57 ;  /* 0x000000ffff3b7224 */ /* 0x000fe400078e0039 */
[----:B------:R-:W-:Y:S02]  /*10140*/  IMAD.MOV.U32 R63, RZ, RZ, 0x10 ;  /* 0x00000010ff3f7424 */ /* 0x000fe400078e00ff */
[----:B------:R-:W-:-:S07]  /*10150*/  IMAD.MOV.U32 R58, RZ, RZ, -0x1 ;  /* 0xffffffffff3a7424 */ /* 0x000fce00078e00ff */
[----:B01234-:R-:W-:Y:S05]  /*10160*/  WARPSYNC.COLLECTIVE R58, `(.L_x_1606) ;  /* 0x000000003a087348 */ /* 0x01ffea0003c00000 */
[----:B0-----:R0:W0:Y:S02]  /*10170*/  SHFL.DOWN P3, R64, R59, R63, R61 ;  /* 0x0800003f3b407389 */ /* 0x001024000006003d */
[----:B01234-:R-:W-:Y:S05]  /*10180*/  ENDCOLLECTIVE ;  /* 0x000000000000791b */ /* 0x01ffea0003800000 */
.L_x_1606:
[----:B------:R-:W-:Y:S05]  /*10190*/  BSYNC B0 ;  /* 0x0000000000007941 */ /* 0x000fea0003800000 */
.L_x_1605:
[----:B------:R-:W-:Y:S05]  /*101a0*/  BRA `(.L_x_1607) ;  /* 0xffffff5000cc7947 */ /* 0x000fea000383ffff */
.L_x_1283:
[----:B------:R-:W-:Y:S01]  /*101b0*/  BSSY B0, `(.L_x_1608) ;  /* 0x0000007000007945 */ /* 0x000fe20003800000 */
[----:B------:R-:W-:Y:S01]  /*101c0*/  IMAD.MOV.U32 R59, RZ, RZ, R44 ;  /* 0x000000ffff3b7224 */ /* 0x000fe200078e002c */
[----:B------:R-:W-:Y:S01]  /*101d0*/  MOV R63, 0x10 ;  /* 0x00000010003f7802 */ /* 0x000fe20000000f00 */
[----:B------:R-:W-:-:S07]  /*101e0*/  IMAD.MOV.U32 R58, RZ, RZ, -0x1 ;  /* 0xffffffffff3a7424 */ /* 0x000fce00078e00ff */
[----:B01234-:R-:W-:Y:S05]  /*101f0*/  WARPSYNC.COLLECTIVE R58, `(.L_x_1609) ;  /* 0x000000003a087348 */ /* 0x01ffea0003c00000 */
[----:B0-----:R0:W0:Y:S02]  /*10200*/  SHFL.DOWN P3, R64, R59, R63, R61 ;  /* 0x0800003f3b407389 */ /* 0x001024000006003d */
[----:B01234-:R-:W-:Y:S05]  /*10210*/  ENDCOLLECTIVE ;  /* 0x000000000000791b */ /* 0x01ffea0003800000 */
.L_x_1609:
[----:B------:R-:W-:Y:S05]  /*10220*/  BSYNC B0 ;  /* 0x0000000000007941 */ /* 0x000fea0003800000 */
.L_x_1608:
[----:B------:R-:W-:Y:S02]  /*10230*/  IMAD.MOV.U32 R59, RZ, RZ, R45 ;  /* 0x000000ffff3b7224 */ /* 0x000fe400078e002d */
[----:B------:R-:W-:Y:S02]  /*10240*/  IMAD.MOV.U32 R63, RZ, RZ, 0x10 ;  /* 0x00000010ff3f7424 */ /* 0x000fe400078e00ff */
[----:B------:R-:W-:Y:S02]  /*10250*/  IMAD.MOV.U32 R58, RZ, RZ, -0x1 ;  /* 0xffffffffff3a7424 */ /* 0x000fe400078e00ff */
[----:B------:R-:W-:-:S07]  /*10260*/  IMAD.MOV.U32 R66, RZ, RZ, R64 ;  /* 0x000000ffff427224 */ /* 0x000fce00078e0040 */
[----:B------:R-:W-:Y:S05]  /*10270*/  WARPSYNC.COLLECTIVE R58, `(.L_x_1610) ;  /* 0x000000003a087348 */ /* 0x000fea0003c00000 */
[----:B------:R0:W1:Y:S02]  /*10280*/  SHFL.DOWN P3, R64, R59, R63, R61 ;  /* 0x0800003f3b407389 */ /* 0x000064000006003d */
[----:B01----:R-:W-:Y:S05]  /*10290*/  ENDCOLLECTIVE ;  /* 0x000000000000791b */ /* 0x003fea0003800000 */
.L_x_1610:
[----:B------:R-:W-:Y:S02]  /*102a0*/  IMAD.MOV.U32 R59, RZ, RZ, R46 ;  /* 0x000000ffff3b7224 */ /* 0x000fe400078e002e */
[----:B------:R-:W-:-:S07]  /*102b0*/  IMAD.MOV.U32 R67, RZ, RZ, R64 ;  /* 0x000000ffff437224 */ /* 0x000fce00078e0040 */
[----:B------:R-:W-:Y:S05]  /*102c0*/  WARPSYNC.COLLECTIVE R58, `(.L_x_1611) ;  /* 0x000000003a087348 */ /* 0x000fea0003c00000 */
[----:B------:R0:W1:Y:S02]  /*102d0*/  SHFL.DOWN P3, R64, R59, R63, R61 ;  /* 0x0800003f3b407389 */ /* 0x000064000006003d */
[----:B01----:R-:W-:Y:S05]  /*102e0*/  ENDCOLLECTIVE ;  /* 0x000000000000791b */ /* 0x003fea0003800000 */
.L_x_1611:
[----:B------:R-:W-:Y:S02]  /*102f0*/  IMAD.MOV.U32 R59, RZ, RZ, R47 ;  /* 0x000000ffff3b7224 */ /* 0x000fe400078e002f */
[----:B------:R-:W-:-:S07]  /*10300*/  IMAD.MOV.U32 R68, RZ, RZ, R64 ;  /* 0x000000ffff447224 */ /* 0x000fce00078e0040 */
[----:B------:R-:W-:Y:S05]  /*10310*/  WARPSYNC.COLLECTIVE R58, `(.L_x_1612) ;  /* 0x000000003a087348 */ /* 0x000fea0003c00000 */
[----:B------:R0:W1:Y:S02]  /*10320*/  SHFL.DOWN P3, R64, R59, R63, R61 ;  /* 0x0800003f3b407389 */ /* 0x000064000006003d */
[----:B01----:R-:W-:Y:S05]  /*10330*/  ENDCOLLECTIVE ;  /* 0x000000000000791b */ /* 0x003fea0003800000 */
.L_x_1612:
[----:B------:R-:W-:Y:S05]  /*10340*/  BRA `(.L_x_1613) ;  /* 0xffffff50007c7947 */ /* 0x000fea000383ffff */
.L_x_1286:
[----:B------:R-:W-:Y:S01]  /*10350*/  BSSY B0, `(.L_x_1614) ;  /* 0x0000006000007945 */ /* 0x000fe20003800000 */
[----:B------:R-:W-:Y:S01]  /*10360*/  PLOP3.LUT P3, PT, P0, PT, PT, 0x80, 0x8 ;  /* 0x000000000008781c */ /* 0x000fe2000076f070 */
[----:B------:R-:W-:-:S12]  /*10370*/  IMAD.MOV.U32 R58, RZ, RZ, -0x1 ;  /* 0xffffffffff3a7424 */ /* 0x000fd800078e00ff */
[----:B--2---:R-:W-:Y:S05]  /*10380*/  WARPSYNC.COLLECTIVE R58, `(.L_x_1615) ;  /* 0x000000003a087348 */ /* 0x004fea0003c00000 */
[----:B------:R-:W-:Y:S01]  /*10390*/  VOTE.ALL P3, P3 ;  /* 0x0000000000ff7806 */ /* 0x000fe20001860000 */
[----:B--2---:R-:W-:-:S12]  /*103a0*/  ENDCOLLECTIVE ;  /* 0x000000000000791b */ /* 0x004fd80003800000 */
.L_x_1615:
[----:B------:R-:W-:Y:S05]  /*103b0*/  BSYNC B0 ;  /* 0x0000000000007941 */ /* 0x000fea0003800000 */
.L_x_1614:
[----:B------:R-:W-:Y:S01]  /*103c0*/  PLOP3.LUT P0, PT, P3, PT, PT, 0x80, 0x8 ;  /* 0x000000000008781c */ /* 0x000fe20001f0f070 */
[----:B------:R-:W-:-:S12]  /*103d0*/  BRA `(.L_x_1616) ;  /* 0xffffff5000bc7947 */ /* 0x000fd8000383ffff */
.L_x_1324:
[----:B------:R-:W-:Y:S01]  /*103e0*/  BSSY B0, `(.L_x_1617) ;  /* 0x0000006000007945 */ /* 0x000fe20003800000 */
[----:B------:R-:W-:Y:S01]  /*103f0*/  PLOP3.LUT P3, PT, P3, PT, PT, 0x8, 0x80 ;  /* 0x000000000080781c */ /* 0x000fe20001f6e170 */
[----:B------:R-:W-:-:S12]  /*10400*/  IMAD.MOV.U32 R58, RZ, RZ, -0x1 ;  /* 0xffffffffff3a7424 */ /* 0x000fd800078e00ff */
[----:B-1----:R-:W-:Y:S05]  /*10410*/  WARPSYNC.COLLECTIVE R58, `(.L_x_1618) ;  /* 0x000000003a087348 */ /* 0x002fea0003c00000 */
[----:B------:R-:W-:Y:S01]  /*10420*/  VOTE.ANY P3, P3 ;  /* 0x0000000000ff7806 */ /* 0x000fe20001860100 */
[----:B-1----:R-:W-:-:S12]  /*10430*/  ENDCOLLECTIVE ;  /* 0x000000000000791b */ /* 0x002fd80003800000 */
.L_x_1618:
[----:B------:R-:W-:Y:S05]  /*10440*/  BSYNC B0 ;  /* 0x0000000000007941 */ /* 0x000fea0003800000 */
.L_x_1617:
[----:B------:R-:W-:Y:S05]  /*10450*/  BRA `(.L_x_1619) ;  /* 0xffffffa400587947 */ /* 0x000fea000383ffff */
.L_x_1329:
[----:B------:R-:W0:Y:S01]  /*10460*/  S2R R8, SR_GEMASK ;  /* 0x0000000000087919 */ /* 0x000e220000003c00 */
[----:B------:R-:W-:Y:S01]  /*10470*/  BSSY B0, `(.L_x_1620) ;  /* 0x0000006000007945 */ /* 0x000fe20003800000 */
[----:B------:R-:W-:Y:S01]  /*10480*/  PLOP3.LUT P3, PT, P3, PT, PT, 0x8, 0x80 ;  /* 0x000000000080781c */ /* 0x000fe20001f6e170 */
[----:B------:R-:W-:-:S12]  /*10490*/  IMAD.MOV.U32 R58, RZ, RZ, -0x1 ;  /* 0xffffffffff3a7424 */ /* 0x000fd800078e00ff */
[----:B01---5:R-:W-:Y:S05]  /*104a0*/  WARPSYNC.COLLECTIVE R58, `(.L_x_1621) ;  /* 0x000000003a087348 */ /* 0x023fea0003c00000 */
[----:B------:R-:W-:Y:S01]  /*104b0*/  VOTE.ANY R58, PT, P3 ;  /* 0x00000000003a7806 */ /* 0x000fe200018e0100 */
[----:B01---5:R-:W-:Y:S06]  /*104c0*/  ENDCOLLECTIVE ;  /* 0x000000000000791b */ /* 0x023fec0003800000 */
.L_x_1621:
[----:B------:R-:W-:Y:S05]  /*104d0*/  BSYNC B0 ;  /* 0x0000000000007941 */ /* 0x000fea0003800000 */
.L_x_1620:
        /* <DEDUP_REMOVED lines=10> */
.L_x_1622:
[----:B------:R-:W-:Y:S01]  /*10580*/  IMAD.MOV.U32 R11, RZ, RZ, R64 ;  /* 0x000000ffff0b7224 */ /* 0x000fe200078e0040 */
[----:B------:R-:W-:Y:S06]  /*10590*/  BRA `(.L_x_1623) ;  /* 0xffffffa400fc7947 */ /* 0x000fec000383ffff */
.L_x_1330:
[----:B------:R-:W-:Y:S01]  /*105a0*/  BSSY B0, `(.L_x_1624) ;  /* 0x0000007000007945 */ /* 0x000fe20003800000 */
[----:B------:R-:W-:Y:S01]  /*105b0*/  IMAD.MOV.U32 R59, RZ, RZ, R37 ;  /* 0x000000ffff3b7224 */ /* 0x000fe200078e0025 */
[----:B------:R-:W-:Y:S01]  /*105c0*/  MOV R58, 0xffffffff ;  /* 0xffffffff003a7802 */ /* 0x000fe20000000f00 */
[----:B------:R-:W-:-:S07]  /*105d0*/  IMAD.MOV.U32 R63, RZ, RZ, 0x1 ;  /* 0x00000001ff3f7424 */ /* 0x000fce00078e00ff */
[----:B012--5:R-:W-:Y:S05]  /*105e0*/  WARPSYNC.COLLECTIVE R58, `(.L_x_1625) ;  /* 0x000000003a087348 */ /* 0x027fea0003c00000 */
[----:B------:R3:W4:Y:S02]  /*105f0*/  SHFL.DOWN P3, R64, R59, R63, R61 ;  /* 0x0800003f3b407389 */ /* 0x000724000006003d */
[----:B012345:R-:W-:Y:S05]  /*10600*/  ENDCOLLECTIVE ;  /* 0x000000000000791b */ /* 0x03ffea0003800000 */
.L_x_1625:
[----:B------:R-:W-:Y:S05]  /*10610*/  BSYNC B0 ;  /* 0x0000000000007941 */ /* 0x000fea0003800000 */
.L_x_1624:
[----:B------:R-:W-:Y:S05]  /*10620*/  BRA `(.L_x_1626) ;  /* 0xffffffa400e07947 */ /* 0x000fea000383ffff */
.L_x_1331:
[----:B------:R-:W-:Y:S01]  /*10630*/  BSSY B0, `(.L_x_1627) ;  /* 0x0000007000007945 */ /* 0x000fe20003800000 */
[----:B------:R-:W-:Y:S02]  /*10640*/  IMAD.MOV.U32 R59, RZ, RZ, R38 ;  /* 0x000000ffff3b7224 */ /* 0x000fe400078e0026 */
[----:B------:R-:W-:Y:S02]  /*10650*/  IMAD.MOV.U32 R63, RZ, RZ, 0x1 ;  /* 0x00000001ff3f7424 */ /* 0x000fe400078e00ff */
[----:B------:R-:W-:-:S07]  /*10660*/  IMAD.MOV.U32 R58, RZ, RZ, -0x1 ;  /* 0xffffffffff3a7424 */ /* 0x000fce00078e00ff */
[----:B012--5:R-:W-:Y:S05]  /*10670*/  WARPSYNC.COLLECTIVE R58, `(.L_x_1628) ;  /* 0x000000003a087348 */ /* 0x027fea0003c00000 */
[----:B------:R3:W4:Y:S02]  /*10680*/  SHFL.DOWN P3, R64, R59, R63, R61 ;  /* 0x0800003f3b407389 */ /* 0x000724000006003d */
[----:B012345:R-:W-:Y:S05]  /*10690*/  ENDCOLLECTIVE ;  /* 0x000000000000791b */ /* 0x03ffea0003800000 */
.L_x_1628:
[----:B------:R-:W-:Y:S05]  /*106a0*/  BSYNC B0 ;  /* 0x0000000000007941 */ /* 0x000fea0003800000 */
.L_x_1627:
[----:B------:R-:W-:Y:S05]  /*106b0*/  BRA `(.L_x_1629) ;  /* 0xffffffa400c47947 */ /* 0x000fea000383ffff */
.L_x_1332:
[----:B------:R-:W-:Y:S01]  /*106c0*/  BSSY B0, `(.L_x_1630) ;  /* 0x0000007000007945 */ /* 0x000fe20003800000 */
[----:B------:R-:W-:Y:S02]  /*106d0*/  IMAD.MOV.U32 R59, RZ, RZ, R39 ;  /* 0x000000ffff3b7224 */ /* 0x000fe400078e0027 */
[----:B------:R-:W-:Y:S02]  /*106e0*/  IMAD.MOV.U32 R63, RZ, RZ, 0x1 ;  /* 0x00000001ff3f7424 */ /* 0x000fe400078e00ff */
[----:B------:R-:W-:-:S07]  /*106f0*/  IMAD.MOV.U32 R58, RZ, RZ, -0x1 ;  /* 0xffffffffff3a7424 */ /* 0x000fce00078e00ff */
[----:B012--5:R-:W-:Y:S05]  /*10700*/  WARPSYNC.COLLECTIVE R58, `(.L_x_1631) ;  /* 0x000000003a087348 */ /* 0x027fea0003c00000 */
[----:B------:R3:W4:Y:S02]  /*10710*/  SHFL.DOWN P3, R64, R59, R63, R61 ;  /* 0x0800003f3b407389 */ /* 0x000724000006003d */
[----:B012345:R-:W-:Y:S05]  /*10720*/  ENDCOLLECTIVE ;  /* 0x000000000000791b */ /* 0x03ffea0003800000 */
.L_x_1631:
[----:B------:R-:W-:Y:S05]  /*10730*/  BSYNC B0 ;  /* 0x0000000000007941 */ /* 0x000fea0003800000 */
.L_x_1630:
[----:B------:R-:W-:Y:S05]  /*10740*/  BRA `(.L_x_1632) ;  /* 0xffffffa400a87947 */ /* 0x000fea000383ffff */
.L_x_1333:
[----:B------:R-:W-:Y:S01]  /*10750*/  BSSY B0, `(.L_x_1633) ;  /* 0x0000007000007945 */ /* 0x000fe20003800000 */
[----:B-----5:R-:W-:Y:S02]  /*10760*/  IMAD.MOV.U32 R59, RZ, RZ, R32 ;  /* 0x000000ffff3b7224 */ /* 0x020fe400078e0020 */
[----:B------:R-:W-:Y:S02]  /*10770*/  IMAD.MOV.U32 R63, RZ, RZ, 0x1 ;  /* 0x00000001ff3f7424 */ /* 0x000fe400078e00ff */
[----:B------:R-:W-:-:S07]  /*10780*/  IMAD.MOV.U32 R58, RZ, RZ, -0x1 ;  /* 0xffffffffff3a7424 */ /* 0x000fce00078e00ff */
[----:B012---:R-:W-:Y:S05]  /*10790*/  WARPSYNC.COLLECTIVE R58, `(.L_x_1634) ;  /* 0x000000003a087348 */ /* 0x007fea0003c00000 */
[----:B------:R3:W4:Y:S02]  /*107a0*/  SHFL.DOWN P3, R64, R59, R63, R61 ;  /* 0x0800003f3b407389 */ /* 0x000724000006003d */
[----:B01234-:R-:W-:Y:S05]  /*107b0*/  ENDCOLLECTIVE ;  /* 0x000000000000791b */ /* 0x01ffea0003800000 */
.L_x_1634:
[----:B------:R-:W-:Y:S05]  /*107c0*/  BSYNC B0 ;  /* 0x0000000000007941 */ /* 0x000fea0003800000 */
.L_x_1633:
[----:B------:R-:W-:Y:S02]  /*107d0*/  IMAD.MOV.U32 R59, RZ, RZ, R33 ;  /* 0x000000ffff3b7224 */ /* 0x000fe400078e0021 */
[----:B------:R-:W-:Y:S02]  /*107e0*/  IMAD.MOV.U32 R63, RZ, RZ, 0x1 ;  /* 0x00000001ff3f7424 */ /* 0x000fe400078e00ff */
[----:B------:R-:W-:Y:S02]  /*107f0*/  IMAD.MOV.U32 R58, RZ, RZ, -0x1 ;  /* 0xffffffffff3a7424 */ /* 0x000fe400078e00ff */
[----:B------:R-:W-:-:S07]  /*10800*/  IMAD.MOV.U32 R10, RZ, RZ, R64 ;  /* 0x000000ffff0a7224 */ /* 0x000fce00078e0040 */
[----:B------:R-:W-:Y:S05]  /*10810*/  WARPSYNC.COLLECTIVE R58, `(.L_x_1635) ;  /* 0x000000003a087348 */ /* 0x000fea0003c00000 */
[----:B------:R0:W1:Y:S02]  /*10820*/  SHFL.DOWN P3, R64, R59, R63, R61 ;  /* 0x0800003f3b407389 */ /* 0x000064000006003d */
[----:B01----:R-:W-:Y:S05]  /*10830*/  ENDCOLLECTIVE ;  /* 0x000000000000791b */ /* 0x003fea0003800000 */
.L_x_1635:
[----:B------:R-:W-:Y:S02]  /*10840*/  IMAD.MOV.U32 R59, RZ, RZ, R34 ;  /* 0x000000ffff3b7224 */ /* 0x000fe400078e0022 */
[----:B------:R-:W-:-:S07]  /*10850*/  IMAD.MOV.U32 R9, RZ, RZ, R64 ;  /* 0x000000ffff097224 */ /* 0x000fce00078e0040 */
[----:B------:R-:W-:Y:S05]  /*10860*/  WARPSYNC.COLLECTIVE R58, `(.L_x_1636) ;  /* 0x000000003a087348 */ /* 0x000fea0003c00000 */
[----:B------:R0:W1:Y:S02]  /*10870*/  SHFL.DOWN P3, R64, R59, R63, R61 ;  /* 0x0800003f3b407389 */ /* 0x000064000006003d */
[----:B01----:R-:W-:Y:S05]  /*10880*/  ENDCOLLECTIVE ;  /* 0x000000000000791b */ /* 0x003fea0003800000 */
.L_x_1636:
[----:B------:R-:W-:Y:S02]  /*10890*/  IMAD.MOV.U32 R59, RZ, RZ, R35 ;  /* 0x000000ffff3b7224 */ /* 0x000fe400078e0023 */
[----:B------:R-:W-:-:S07]  /*108a0*/  IMAD.MOV.U32 R12, RZ, RZ, R64 ;  /* 0x000000ffff0c7224 */ /* 0x000fce00078e0040 */
[----:B------:R-:W-:Y:S05]  /*108b0*/  WARPSYNC.COLLECTIVE R58, `(.L_x_1637) ;  /* 0x000000003a087348 */ /* 0x000fea0003c00000 */
[----:B------:R0:W1:Y:S02]  /*108c0*/  SHFL.DOWN P3, R64, R59, R63, R61 ;  /* 0x0800003f3b407389 */ /* 0x000064000006003d */
[----:B01----:R-:W-:Y:S05]  /*108d0*/  ENDCOLLECTIVE ;  /* 0x000000000000791b */ /* 0x003fea0003800000 */
.L_x_1637:
[----:B------:R-:W-:Y:S05]  /*108e0*/  BRA `(.L_x_1638) ;  /* 0xffffffa400587947 */ /* 0x000fea000383ffff */
.L_x_1336:
[----:B------:R-:W-:Y:S01]  /*108f0*/  BSSY B0, `(.L_x_1639) ;  /* 0x0000007000007945 */ /* 0x000fe20003800000 */
[----:B------:R-:W-:Y:S01]  /*10900*/  IMAD.MOV.U32 R59, RZ, RZ, R36 ;  /* 0x000000ffff3b7224 */ /* 0x000fe200078e0024 */
[----:B------:R-:W-:Y:S01]  /*10910*/  MOV R58, 0xffffffff ;  /* 0xffffffff003a7802 */ /* 0x000fe20000000f00 */
[----:B------:R-:W-:-:S07]  /*10920*/  IMAD.MOV.U32 R63, RZ, RZ, 0x2 ;  /* 0x00000002ff3f7424 */ /* 0x000fce00078e00ff */
[----:B01234-:R-:W-:Y:S05]  /*10930*/  WARPSYNC.COLLECTIVE R58, `(.L_x_1640) ;  /* 0x000000003a087348 */ /* 0x01ffea0003c00000 */
[----:B0-----:R0:W0:Y:S02]  /*10940*/  SHFL.DOWN P3, R64, R59, R63, R61 ;  /* 0x0800003f3b407389 */ /* 0x001024000006003d */
[----:B01234-:R-:W-:Y:S05]  /*10950*/  ENDCOLLECTIVE ;  /* 0x000000000000791b */ /* 0x01ffea0003800000 */
.L_x_1640:
[----:B------:R-:W-:Y:S05]  /*10960*/  BSYNC B0 ;  /* 0x0000000000007941 */ /* 0x000fea0003800000 */
.L_x_1639:
[----:B------:R-:W-:Y:S01]  /*10970*/  IMAD.MOV.U32 R11, RZ, RZ, R64 ;  /* 0x000000ffff0b7224 */ /* 0x000fe200078e0040 */
[----:B------:R-:W-:Y:S06]  /*10980*/  BRA `(.L_x_1641) ;  /* 0xffffffa400687947 */ /* 0x000fec000383ffff */
.L_x_1337:
[----:B------:R-:W-:Y:S01]  /*10990*/  BSSY B0, `(.L_x_1642) ;  /* 0x0000007000007945 */ /* 0x000fe20003800000 */
[----:B------:R-:W-:Y:S02]  /*109a0*/  IMAD.MOV.U32 R59, RZ, RZ, R37 ;  /* 0x000000ffff3b7224 */ /* 0x000fe400078e0025 */
[----:B------:R-:W-:Y:S02]  /*109b0*/  IMAD.MOV.U32 R63, RZ, RZ, 0x2 ;  /* 0x00000002ff3f7424 */ /* 0x000fe400078e00ff */
[----:B------:R-:W-:-:S07]  /*109c0*/  IMAD.MOV.U32 R58, RZ, RZ, -0x1 ;  /* 0xffffffffff3a7424 */ /* 0x000fce00078e00ff */
[----:B01234-:R-:W-:Y:S05]  /*109d0*/  WARPSYNC.COLLECTIVE R58, `(.L_x_1643) ;  /* 0x000000003a087348 */ /* 0x01ffea0003c00000 */
[----:B0-----:R0:W0:Y:S02]  /*109e0*/  SHFL.DOWN P3, R64, R59, R63, R61 ;  /* 0x0800003f3b407389 */ /* 0x001024000006003d */
[----:B01234-:R-:W-:Y:S05]  /*109f0*/  ENDCOLLECTIVE ;  /* 0x000000000000791b */ /* 0x01ffea0003800000 */
.L_x_1643:
[----:B------:R-:W-:Y:S05]  /*10a00*/  BSYNC B0 ;  /* 0x0000000000007941 */ /* 0x000fea0003800000 */
.L_x_1642:
[----:B------:R-:W-:Y:S05]  /*10a10*/  BRA `(.L_x_1644) ;  /* 0xffffffa4004c7947 */ /* 0x000fea000383ffff */
.L_x_1338:
[----:B------:R-:W-:Y:S01]  /*10a20*/  BSSY B0, `(.L_x_1645) ;  /* 0x0000007000007945 */ /* 0x000fe20003800000 */
[----:B------:R-:W-:Y:S02]  /*10a30*/  IMAD.MOV.U32 R59, RZ, RZ, R38 ;  /* 0x000000ffff3b7224 */ /* 0x000fe400078e0026 */
[----:B------:R-:W-:Y:S02]  /*10a40*/  IMAD.MOV.U32 R63, RZ, RZ, 0x2 ;  /* 0x00000002ff3f7424 */ /* 0x000fe400078e00ff */
[----:B------:R-:W-:-:S07]  /*10a50*/  IMAD.MOV.U32 R58, RZ, RZ, -0x1 ;  /* 0xffffffffff3a7424 */ /* 0x000fce00078e00ff */
[----:B01234-:R-:W-:Y:S05]  /*10a60*/  WARPSYNC.COLLECTIVE R58, `(.L_x_1646) ;  /* 0x000000003a087348 */ /* 0x01ffea0003c00000 */
[----:B0-----:R0:W0:Y:S02]  /*10a70*/  SHFL.DOWN P3, R64, R59, R63, R61 ;  /* 0x0800003f3b407389 */ /* 0x001024000006003d */
[----:B01234-:R-:W-:Y:S05]  /*10a80*/  ENDCOLLECTIVE ;  /* 0x000000000000791b */ /* 0x01ffea0003800000 */
.L_x_1646:
[----:B------:R-:W-:Y:S05]  /*10a90*/  BSYNC B0 ;  /* 0x0000000000007941 */ /* 0x000fea0003800000 */
.L_x_1645:
[----:B------:R-:W-:Y:S05]  /*10aa0*/  BRA `(.L_x_1647) ;  /* 0xffffffa400307947 */ /* 0x000fea000383ffff */
.L_x_1339:
[----:B------:R-:W-:Y:S01]  /*10ab0*/  BSSY B0, `(.L_x_1648) ;  /* 0x0000007000007945 */ /* 0x000fe20003800000 */
[----:B------:R-:W-:Y:S02]  /*10ac0*/  IMAD.MOV.U32 R59, RZ, RZ, R39 ;  /* 0x000000ffff3b7224 */ /* 0x000fe400078e0027 */
[----:B------:R-:W-:Y:S02]  /*10ad0*/  IMAD.MOV.U32 R63, RZ, RZ, 0x2 ;  /* 0x00000002ff3f7424 */ /* 0x000fe400078e00ff */
[----:B------:R-:W-:-:S07]  /*10ae0*/  IMAD.MOV.U32 R58, RZ, RZ, -0x1 ;  /* 0xffffffffff3a7424 */ /* 0x000fce00078e00ff */
[----:B01234-:R-:W-:Y:S05]  /*10af0*/  WARPSYNC.COLLECTIVE R58, `(.L_x_1649) ;  /* 0x000000003a087348 */ /* 0x01ffea0003c00000 */
[----:B0-----:R0:W0:Y:S02]  /*10b00*/  SHFL.DOWN P3, R64, R59, R63, R61 ;  /* 0x0800003f3b407389 */ /* 0x001024000006003d */
[----:B01234-:R-:W-:Y:S05]  /*10b10*/  ENDCOLLECTIVE ;  /* 0x000000000000791b */ /* 0x01ffea0003800000 */
.L_x_1649:
[----:B------:R-:W-:Y:S05]  /*10b20*/  BSYNC B0 ;  /* 0x0000000000007941 */ /* 0x000fea0003800000 */
.L_x_1648:
[----:B------:R-:W-:Y:S05]  /*10b30*/  BRA `(.L_x_1650) ;  /* 0xffffffa400147947 */ /* 0x000fea000383ffff */
.L_x_1340:
[----:B------:R-:W-:Y:S01]  /*10b40*/  BSSY B0, `(.L_x_1651) ;  /* 0x0000007000007945 */ /* 0x000fe20003800000 */
[----:B------:R-:W-:Y:S02]  /*10b50*/  IMAD.MOV.U32 R59, RZ, RZ, R32 ;  /* 0x000000ffff3b7224 */ /* 0x000fe400078e0020 */
[----:B------:R-:W-:Y:S02]  /*10b60*/  IMAD.MOV.U32 R63, RZ, RZ, 0x2 ;  /* 0x00000002ff3f7424 */ /* 0x000fe400078e00ff */
[----:B------:R-:W-:-:S07]  /*10b70*/  IMAD.MOV.U32 R58, RZ, RZ, -0x1 ;  /* 0xffffffffff3a7424 */ /* 0x000fce00078e00ff */
[----:B01234-:R-:W-:Y:S05]  /*10b80*/  WARPSYNC.COLLECTIVE R58, `(.L_x_1652) ;  /* 0x000000003a087348 */ /* 0x01ffea0003c00000 */
[----:B0-----:R0:W0:Y:S02]  /*10b90*/  SHFL.DOWN P3, R64, R59, R63, R61 ;  /* 0x0800003f3b407389 */ /* 0x001024000006003d */
[----:B01234-:R-:W-:Y:S05]  /*10ba0*/  ENDCOLLECTIVE ;  /* 0x000000000000791b */ /* 0x01ffea0003800000 */
.L_x_1652:
[----:B------:R-:W-:Y:S05]  /*10bb0*/  BSYNC B0 ;  /* 0x0000000000007941 */ /* 0x000fea0003800000 */
.L_x_1651:
[----:B------:R-:W-:Y:S02]  /*10bc0*/  IMAD.MOV.U32 R59, RZ, RZ, R33 ;  /* 0x000000ffff3b7224 */ /* 0x000fe400078e0021 */
[----:B------:R-:W-:Y:S02]  /*10bd0*/  IMAD.MOV.U32 R63, RZ, RZ, 0x2 ;  /* 0x00000002ff3f7424 */ /* 0x000fe400078e00ff */
[----:B------:R-:W-:Y:S02]  /*10be0*/  IMAD.MOV.U32 R58, RZ, RZ, -0x1 ;  /* 0xffffffffff3a7424 */ /* 0x000fe400078e00ff */
[----:B------:R-:W-:-:S07]  /*10bf0*/  IMAD.MOV.U32 R10, RZ, RZ, R64 ;  /* 0x000000ffff0a7224 */ /* 0x000fce00078e0040 */
[----:B------:R-:W-:Y:S05]  /*10c00*/  WARPSYNC.COLLECTIVE R58, `(.L_x_1653) ;  /* 0x000000003a087348 */ /* 0x000fea0003c00000 */
[----:B------:R0:W1:Y:S02]  /*10c10*/  SHFL.DOWN P3, R64, R59, R63, R61 ;  /* 0x0800003f3b407389 */ /* 0x000064000006003d */
[----:B01----:R-:W-:Y:S05]  /*10c20*/  ENDCOLLECTIVE ;  /* 0x000000000000791b */ /* 0x003fea0003800000 */
.L_x_1653:
[----:B------:R-:W-:Y:S02]  /*10c30*/  IMAD.MOV.U32 R59, RZ, RZ, R34 ;  /* 0x000000ffff3b7224 */ /* 0x000fe400078e0022 */
[----:B------:R-:W-:-:S07]  /*10c40*/  IMAD.MOV.U32 R13, RZ, RZ, R64 ;  /* 0x000000ffff0d7224 */ /* 0x000fce00078e0040 */
[----:B------:R-:W-:Y:S05]  /*10c50*/  WARPSYNC.COLLECTIVE R58, `(.L_x_1654) ;  /* 0x000000003a087348 */ /* 0x000fea0003c00000 */
[----:B------:R0:W1:Y:S02]  /*10c60*/  SHFL.DOWN P3, R64, R59, R63, R61 ;  /* 0x0800003f3b407389 */ /* 0x000064000006003d */
[----:B01----:R-:W-:Y:S05]  /*10c70*/  ENDCOLLECTIVE ;  /* 0x000000000000791b */ /* 0x003fea0003800000 */
.L_x_1654:
[----:B------:R-:W-:Y:S01]  /*10c80*/  IMAD.MOV.U32 R59, RZ, RZ, R35 ;  /* 0x000000ffff3b7224 */ /* 0x000fe200078e0023 */
[----:B------:R-:W-:-:S07]  /*10c90*/  MOV R12, R64 ;  /* 0x00000040000c7202 */ /* 0x000fce0000000f00 */
[----:B------:R-:W-:Y:S05]  /*10ca0*/  WARPSYNC.COLLECTIVE R58, `(.L_x_1655) ;  /* 0x000000003a087348 */ /* 0x000fea0003c00000 */
[----:B------:R0:W1:Y:S02]  /*10cb0*/  SHFL.DOWN P3, R64, R59, R63, R61 ;  /* 0x0800003f3b407389 */ /* 0x000064000006003d */
[----:B01----:R-:W-:Y:S05]  /*10cc0*/  ENDCOLLECTIVE ;  /* 0x000000000000791b */ /* 0x003fea0003800000 */
.L_x_1655:
[----:B------:R-:W-:Y:S05]  /*10cd0*/  BRA `(.L_x_1656) ;  /* 0xffffffa000c47947 */ /* 0x000fea000383ffff */
.L_x_1343:
[----:B------:R-:W-:Y:S01]  /*10ce0*/  BSSY B0, `(.L_x_1657) ;  /* 0x0000007000007945 */ /* 0x000fe20003800000 */
[----:B------:R-:W-:Y:S02]  /*10cf0*/  IMAD.MOV.U32 R59, RZ, RZ, R36 ;  /* 0x000000ffff3b7224 */ /* 0x000fe400078e0024 */
[----:B------:R-:W-:Y:S02]  /*10d00*/  IMAD.MOV.U32 R63, RZ, RZ, 0x4 ;  /* 0x00000004ff3f7424 */ /* 0x000fe400078e00ff */
[----:B------:R-:W-:-:S07]  /*10d10*/  IMAD.MOV.U32 R58, RZ, RZ, -0x1 ;  /* 0xffffffffff3a7424 */ /* 0x000fce00078e00ff */
[----:B01234-:R-:W-:Y:S05]  /*10d20*/  WARPSYNC.COLLECTIVE R58, `(.L_x_1658) ;  /* 0x000000003a087348 */ /* 0x01ffea0003c00000 */
[----:B0-----:R0:W0:Y:S02]  /*10d30*/  SHFL.DOWN P3, R64, R59, R63, R61 ;  /* 0x0800003f3b407389 */ /* 0x001024000006003d */
[----:B01234-:R-:W-:Y:S05]  /*10d40*/  ENDCOLLECTIVE ;  /* 0x000000000000791b */ /* 0x01ffea0003800000 */
.L_x_1658:
[----:B------:R-:W-:Y:S05]  /*10d50*/  BSYNC B0 ;  /* 0x0000000000007941 */ /* 0x000fea0003800000 */
.L_x_1657:
[----:B------:R-:W-:Y:S01]  /*10d60*/  IMAD.MOV.U32 R11, RZ, RZ, R64 ;  /* 0x000000ffff0b7224 */ /* 0x000fe200078e0040 */
[----:B------:R-:W-:Y:S06]  /*10d70*/  BRA `(.L_x_1659) ;  /* 0xffffffa000d87947 */ /* 0x000fec000383ffff */
.L_x_1344:
[----:B------:R-:W-:Y:S01]  /*10d80*/  BSSY B0, `(.L_x_1660) ;  /* 0x0000007000007945 */ /* 0x000fe20003800000 */
[----:B------:R-:W-:Y:S02]  /*10d90*/  IMAD.MOV.U32 R59, RZ, RZ, R37 ;  /* 0x000000ffff3b7224 */ /* 0x000fe400078e0025 */
[----:B------:R-:W-:Y:S02]  /*10da0*/  IMAD.MOV.U32 R63, RZ, RZ, 0x4 ;  /* 0x00000004ff3f7424 */ /* 0x000fe400078e00ff */
[----:B------:R-:W-:-:S07]  /*10db0*/  IMAD.MOV.U32 R58, RZ, RZ, -0x1 ;  /* 0xffffffffff3a7424 */ /* 0x000fce00078e00ff */
[----:B01234-:R-:W-:Y:S05]  /*10dc0*/  WARPSYNC.COLLECTIVE R58, `(.L_x_1661) ;  /* 0x000000003a087348 */ /* 0x01ffea0003c00000 */
[----:B0-----:R0:W0:Y:S02]  /*10dd0*/  SHFL.DOWN P3, R64, R59, R63, R61 ;  /* 0x0800003f3b407389 */ /* 0x001024000006003d */
[----:B01234-:R-:W-:Y:S05]  /*10de0*/  ENDCOLLECTIVE ;  /* 0x000000000000791b */ /* 0x01ffea0003800000 */
.L_x_1661:
[----:B------:R-:W-:Y:S05]  /*10df0*/  BSYNC B0 ;  /* 0x0000000000007941 */ /* 0x000fea0003800000 */
.L_x_1660:
[----:B------:R-:W-:Y:S05]  /*10e00*/  BRA `(.L_x_1662) ;  /* 0xffffffa000bc7947 */ /* 0x000fea000383ffff */
.L_x_1345:
[----:B------:R-:W-:Y:S01]  /*10e10*/  BSSY B0, `(.L_x_1663) ;  /* 0x0000007000007945 */ /* 0x000fe20003800000 */
[----:B------:R-:W-:Y:S02]  /*10e20*/  IMAD.MOV.U32 R59, RZ, RZ, R38 ;  /* 0x000000ffff3b7224 */ /* 0x000fe400078e0026 */
[----:B------:R-:W-:Y:S02]  /*10e30*/  IMAD.MOV.U32 R63, RZ, RZ, 0x4 ;  /* 0x00000004ff3f7424 */ /* 0x000fe400078e00ff */
[----:B------:R-:W-:-:S07]  /*10e40*/  IMAD.MOV.U32 R58, RZ, RZ, -0x1 ;  /* 0xffffffffff3a7424 */ /* 0x000fce00078e00ff */
[----:B01234-:R-:W-:Y:S05]  /*10e50*/  WARPSYNC.COLLECTIVE R58, `(.L_x_1664) ;  /* 0x000000003a087348 */ /* 0x01ffea0003c00000 */
[----:B0-----:R0:W0:Y:S02]  /*10e60*/  SHFL.DOWN P3, R64, R59, R63, R61 ;  /* 0x0800003f3b407389 */ /* 0x001024000006003d */
[----:B01234-:R-:W-:Y:S05]  /*10e70*/  ENDCOLLECTIVE ;  /* 0x000000000000791b */ /* 0x01ffea0003800000 */
.L_x_1664:
[----:B------:R-:W-:Y:S05]  /*10e80*/  BSYNC B0 ;  /* 0x0000000000007941 */ /* 0x000fea0003800000 */
.L_x_1663:
[----:B------:R-:W-:Y:S05]  /*10e90*/  BRA `(.L_x_1665) ;  /* 0xffffffa000a07947 */ /* 0x000fea000383ffff */
.L_x_1346:
[----:B------:R-:W-:Y:S01]  /*10ea0*/  BSSY B0, `(.L_x_1666) ;  /* 0x0000007000007945 */ /* 0x000fe20003800000 */
[----:B------:R-:W-:Y:S02]  /*10eb0*/  IMAD.MOV.U32 R59, RZ, RZ, R39 ;  /* 0x000000ffff3b7224 */ /* 0x000fe400078e0027 */
[----:B------:R-:W-:Y:S02]  /*10ec0*/  IMAD.MOV.U32 R63, RZ, RZ, 0x4 ;  /* 0x00000004ff3f7424 */ /* 0x000fe400078e00ff */
[----:B------:R-:W-:-:S07]  /*10ed0*/  IMAD.MOV.U32 R58, RZ, RZ, -0x1 ;  /* 0xffffffffff3a7424 */ /* 0x000fce00078e00ff */
[----:B01234-:R-:W-:Y:S05]  /*10ee0*/  WARPSYNC.COLLECTIVE R58, `(.L_x_1667) ;  /* 0x000000003a087348 */ /* 0x01ffea0003c00000 */
[----:B0-----:R0:W0:Y:S02]  /*10ef0*/  SHFL.DOWN P3, R64, R59, R63, R61 ;  /* 0x0800003f3b407389 */ /* 0x001024000006003d */
[----:B01234-:R-:W-:Y:S05]  /*10f00*/  ENDCOLLECTIVE ;  /* 0x000000000000791b */ /* 0x01ffea0003800000 */
.L_x_1667:
[----:B------:R-:W-:Y:S05]  /*10f10*/  BSYNC B0 ;  /* 0x0000000000007941 */ /* 0x000fea0003800000 */
.L_x_1666:
[----:B------:R-:W-:Y:S05]  /*10f20*/  BRA `(.L_x_1668) ;  /* 0xffffffa000847947 */ /* 0x000fea000383ffff */
.L_x_1347:
[----:B------:R-:W-:Y:S01]  /*10f30*/  BSSY B0, `(.L_x_1669) ;  /* 0x0000007000007945 */ /* 0x000fe20003800000 */
[----:B------:R-:W-:Y:S02]  /*10f40*/  IMAD.MOV.U32 R59, RZ, RZ, R32 ;  /* 0x000000ffff3b7224 */ /* 0x000fe400078e0020 */
[----:B------:R-:W-:Y:S02]  /*10f50*/  IMAD.MOV.U32 R63, RZ, RZ, 0x4 ;  /* 0x00000004ff3f7424 */ /* 0x000fe400078e00ff */
[----:B------:R-:W-:-:S07]  /*10f60*/  IMAD.MOV.U32 R58, RZ, RZ, -0x1 ;  /* 0xffffffffff3a7424 */ /* 0x000fce00078e00ff */
[----:B01234-:R-:W-:Y:S05]  /*10f70*/  WARPSYNC.COLLECTIVE R58, `(.L_x_1670) ;  /* 0x000000003a087348 */ /* 0x01ffea0003c00000 */
[----:B0-----:R0:W0:Y:S02]  /*10f80*/  SHFL.DOWN P3, R64, R59, R63, R61 ;  /* 0x0800003f3b407389 */ /* 0x001024000006003d */
[----:B01234-:R-:W-:Y:S05]  /*10f90*/  ENDCOLLECTIVE ;  /* 0x000000000000791b */ /* 0x01ffea0003800000 */
.L_x_1670:
[----:B------:R-:W-:Y:S05]  /*10fa0*/  BSYNC B0 ;  /* 0x0000000000007941 */ /* 0x000fea0003800000 */
.L_x_1669:
[----:B------:R-:W-:Y:S02]  /*10fb0*/  HFMA2 R63, -RZ, RZ, 0, 2.384185791015625e-07 ;  /* 0x00000004ff3f7431 */ /* 0x000fe400000001ff */
[----:B------:R-:W-:Y:S02]  /*10fc0*/  IMAD.MOV.U32 R59, RZ, RZ, R33 ;  /* 0x000000ffff3b7224 */ /* 0x000fe400078e0021 */
[----:B------:R-:W-:Y:S02]  /*10fd0*/  IMAD.MOV.U32 R58, RZ, RZ, -0x1 ;  /* 0xffffffffff3a7424 */ /* 0x000fe400078e00ff */
[----:B------:R-:W-:-:S07]  /*10fe0*/  IMAD.MOV.U32 R12, RZ, RZ, R64 ;  /* 0x000000ffff0c7224 */ /* 0x000fce00078e0040 */
[----:B------:R-:W-:Y:S05]  /*10ff0*/  WARPSYNC.COLLECTIVE R58, `(.L_x_1671) ;  /* 0x000000003a087348 */ /* 0x000fea0003c00000 */
[----:B------:R0:W1:Y:S02]  /*11000*/  SHFL.DOWN P3, R64, R59, R63, R61 ;  /* 0x0800003f3b407389 */ /* 0x000064000006003d */
[----:B01----:R-:W-:Y:S05]  /*11010*/  ENDCOLLECTIVE ;  /* 0x000000000000791b */ /* 0x003fea0003800000 */
.L_x_1671:
[----:B------:R-:W-:Y:S02]  /*11020*/  IMAD.MOV.U32 R59, RZ, RZ, R34 ;  /* 0x000000ffff3b7224 */ /* 0x000fe400078e0022 */
[----:B------:R-:W-:-:S07]  /*11030*/  IMAD.MOV.U32 R13, RZ, RZ, R64 ;  /* 0x000000ffff0d7224 */ /* 0x000fce00078e0040 */
[----:B------:R-:W-:Y:S05]  /*11040*/  WARPSYNC.COLLECTIVE R58, `(.L_x_1672) ;  /* 0x000000003a087348 */ /* 0x000fea0003c00000 */
[----:B------:R0:W1:Y:S02]  /*11050*/  SHFL.DOWN P3, R64, R59, R63, R61 ;  /* 0x0800003f3b407389 */ /* 0x000064000006003d */
[----:B01----:R-:W-:Y:S05]  /*11060*/  ENDCOLLECTIVE ;  /* 0x000000000000791b */ /* 0x003fea0003800000 */
.L_x_1672:
[----:B------:R-:W-:Y:S02]  /*11070*/  IMAD.MOV.U32 R59, RZ, RZ, R35 ;  /* 0x000000ffff3b7224 */ /* 0x000fe400078e0023 */
[----:B------:R-:W-:-:S07]  /*11080*/  IMAD.MOV.U32 R15, RZ, RZ, R64 ;  /* 0x000000ffff0f7224 */ /* 0x000fce00078e0040 */
[----:B------:R-:W-:Y:S05]  /*11090*/  WARPSYNC.COLLECTIVE R58, `(.L_x_1673) ;  /* 0x000000003a087348 */ /* 0x000fea0003c00000 */
[----:B------:R0:W1:Y:S02]  /*110a0*/  SHFL.DOWN P3, R64, R59, R63, R61 ;  /* 0x0800003f3b407389 */ /* 0x000064000006003d */
[----:B01----:R-:W-:Y:S05]  /*110b0*/  ENDCOLLECTIVE ;  /* 0x000000000000791b */ /* 0x003fea0003800000 */
.L_x_1673:
[----:B------:R-:W-:Y:S05]  /*110c0*/  BRA `(.L_x_1674) ;  /* 0xffffffa000347947 */ /* 0x000fea000383ffff */
.L_x_1350:
[----:B------:R-:W-:Y:S01]  /*110d0*/  BSSY B0, `(.L_x_1675) ;  /* 0x0000007000007945 */ /* 0x000fe20003800000 */
[----:B------:R-:W-:Y:S02]  /*110e0*/  IMAD.MOV.U32 R59, RZ, RZ, R36 ;  /* 0x000000ffff3b7224 */ /* 0x000fe400078e0024 */
[----:B------:R-:W-:Y:S02]  /*110f0*/  IMAD.MOV.U32 R63, RZ, RZ, 0x8 ;  /* 0x00000008ff3f7424 */ /* 0x000fe400078e00ff */
[----:B------:R-:W-:-:S07]  /*11100*/  IMAD.MOV.U32 R58, RZ, RZ, -0x1 ;  /* 0xffffffffff3a7424 */ /* 0x000fce00078e00ff */
[----:B01234-:R-:W-:Y:S05]  /*11110*/  WARPSYNC.COLLECTIVE R58, `(.L_x_1676) ;  /* 0x000000003a087348 */ /* 0x01ffea0003c00000 */
[----:B0-----:R0:W0:Y:S02]  /*11120*/  SHFL.DOWN P3, R64, R59, R63, R61 ;  /* 0x0800003f3b407389 */ /* 0x001024000006003d */
[----:B01234-:R-:W-:Y:S05]  /*11130*/  ENDCOLLECTIVE ;  /* 0x000000000000791b */ /* 0x01ffea0003800000 */
.L_x_1676:
[----:B------:R-:W-:Y:S05]  /*11140*/  BSYNC B0 ;  /* 0x0000000000007941 */ /* 0x000fea0003800000 */
.L_x_1675:
[----:B------:R-:W-:Y:S01]  /*11150*/  IMAD.MOV.U32 R13, RZ, RZ, R64 ;  /* 0x000000ffff0d7224 */ /* 0x000fe200078e0040 */
[----:B------:R-:W-:Y:S06]  /*11160*/  BRA `(.L_x_1677) ;  /* 0xffffffa000447947 */ /* 0x000fec000383ffff */
.L_x_1351:
[----:B------:R-:W-:Y:S01]  /*11170*/  BSSY B0, `(.L_x_1678) ;  /* 0x0000007000007945 */ /* 0x000fe20003800000 */
[----:B------:R-:W-:Y:S02]  /*11180*/  IMAD.MOV.U32 R59, RZ, RZ, R37 ;  /* 0x000000ffff3b7224 */ /* 0x000fe400078e0025 */
[----:B------:R-:W-:Y:S02]  /*11190*/  IMAD.MOV.U32 R63, RZ, RZ, 0x8 ;  /* 0x00000008ff3f7424 */ /* 0x000fe400078e00ff */
[----:B------:R-:W-:-:S07]  /*111a0*/  IMAD.MOV.U32 R58, RZ, RZ, -0x1 ;  /* 0xffffffffff3a7424 */ /* 0x000fce00078e00ff */
[----:B01234-:R-:W-:Y:S05]  /*111b0*/  WARPSYNC.COLLECTIVE R58, `(.L_x_1679) ;  /* 0x000000003a087348 */ /* 0x01ffea0003c00000 */
[----:B------:R0:W0:Y:S02]  /*111c0*/  SHFL.DOWN P3, R64, R59, R63, R61 ;  /* 0x0800003f3b407389 */ /* 0x000024000006003d */
[----:B01234-:R-:W-:Y:S05]  /*111d0*/  ENDCOLLECTIVE ;  /* 0x000000000000791b */ /* 0x01ffea0003800000 */
.L_x_1679:
[----:B------:R-:W-:Y:S05]  /*111e0*/  BSYNC B0 ;  /* 0x0000000000007941 */ /* 0x000fea0003800000 */
.L_x_1678:
[----:B------:R-:W-:Y:S05]  /*111f0*/  BRA `(.L_x_1680) ;  /* 0xffffffa000287947 */ /* 0x000fea000383ffff */
.L_x_1352:
[----:B------:R-:W-:Y:S01]  /*11200*/  BSSY B0, `(.L_x_1681) ;  /* 0x0000007000007945 */ /* 0x000fe20003800000 */
[----:B------:R-:W-:Y:S02]  /*11210*/  IMAD.MOV.U32 R59, RZ, RZ, R38 ;  /* 0x000000ffff3b7224 */ /* 0x000fe400078e0026 */
[----:B------:R-:W-:Y:S02]  /*11220*/  IMAD.MOV.U32 R63, RZ, RZ, 0x8 ;  /* 0x00000008ff3f7424 */ /* 0x000fe400078e00ff */
[----:B------:R-:W-:-:S07]  /*11230*/  IMAD.MOV.U32 R58, RZ, RZ, -0x1 ;  /* 0xffffffffff3a7424 */ /* 0x000fce00078e00ff */
[----:B01234-:R-:W-:Y:S05]  /*11240*/  WARPSYNC.COLLECTIVE R58, `(.L_x_1682) ;  /* 0x000000003a087348 */ /* 0x01ffea0003c00000 */
[----:B------:R0:W0:Y:S02]  /*11250*/  SHFL.DOWN P3, R64, R59, R63, R61 ;  /* 0x0800003f3b407389 */ /* 0x000024000006003d */
[----:B01234-:R-:W-:Y:S05]  /*11260*/  ENDCOLLECTIVE ;  /* 0x000000000000791b */ /* 0x01ffea0003800000 */
.L_x_1682:
[----:B------:R-:W-:Y:S05]  /*11270*/  BSYNC B0 ;  /* 0x0000000000007941 */ /* 0x000fea0003800000 */
.L_x_1681:
[----:B------:R-:W-:Y:S05]  /*11280*/  BRA `(.L_x_1683) ;  /* 0xffffffa0000c7947 */ /* 0x000fea000383ffff */
.L_x_1353:
[----:B------:R-:W-:Y:S01]  /*11290*/  BSSY B0, `(.L_x_1684) ;  /* 0x0000007000007945 */ /* 0x000fe20003800000 */
[----:B------:R-:W-:Y:S02]  /*112a0*/  IMAD.MOV.U32 R59, RZ, RZ, R39 ;  /* 0x000000ffff3b7224 */ /* 0x000fe400078e0027 */
[----:B------:R-:W-:Y:S02]  /*112b0*/  IMAD.MOV.U32 R63, RZ, RZ, 0x8 ;  /* 0x00000008ff3f7424 */ /* 0x000fe400078e00ff */
[----:B------:R-:W-:-:S07]  /*112c0*/  IMAD.MOV.U32 R58, RZ, RZ, -0x1 ;  /* 0xffffffffff3a7424 */ /* 0x000fce00078e00ff */
[----:B01234-:R-:W-:Y:S05]  /*112d0*/  WARPSYNC.COLLECTIVE R58, `(.L_x_1685) ;  /* 0x000000003a087348 */ /* 0x01ffea0003c00000 */
[----:B------:R0:W0:Y:S02]  /*112e0*/  SHFL.DOWN P3, R64, R59, R63, R61 ;  /* 0x0800003f3b407389 */ /* 0x000024000006003d */
[----:B01234-:R-:W-:Y:S05]  /*112f0*/  ENDCOLLECTIVE ;  /* 0x000000000000791b */ /* 0x01ffea0003800000 */
.L_x_1685:
[----:B------:R-:W-:Y:S05]  /*11300*/  BSYNC B0 ;  /* 0x0000000000007941 */ /* 0x000fea0003800000 */
.L_x_1684:
[----:B------:R-:W-:Y:S05]  /*11310*/  BRA `(.L_x_1686) ;  /* 0xffffff9c00f07947 */ /* 0x000fea000383ffff */
.L_x_1354:
[----:B------:R-:W-:Y:S01]  /*11320*/  BSSY B0, `(.L_x_1687) ;  /* 0x0000007000007945 */ /* 0x000fe20003800000 */
[----:B------:R-:W-:Y:S01]  /*11330*/  IMAD.MOV.U32 R59, RZ, RZ, R32 ;  /* 0x000000ffff3b7224 */ /* 0x000fe200078e0020 */
[----:B------:R-:W-:Y:S01]  /*11340*/  MOV R63, 0x8 ;  /* 0x00000008003f7802 */ /* 0x000fe20000000f00 */
[----:B------:R-:W-:-:S07]  /*11350*/  IMAD.MOV.U32 R58, RZ, RZ, -0x1 ;  /* 0xffffffffff3a7424 */ /* 0x000fce00078e00ff */
[----:B01234-:R-:W-:Y:S05]  /*11360*/  WARPSYNC.COLLECTIVE R58, `(.L_x_1688) ;  /* 0x000000003a087348 */ /* 0x01ffea0003c00000 */
[----:B------:R0:W0:Y:S02]  /*11370*/  SHFL.DOWN P3, R64, R59, R63, R61 ;  /* 0x0800003f3b407389 */ /* 0x000024000006003d */
[----:B01234-:R-:W-:Y:S05]  /*11380*/  ENDCOLLECTIVE ;  /* 0x000000000000791b */ /* 0x01ffea0003800000 */
.L_x_1688:
[----:B------:R-:W-:Y:S05]  /*11390*/  BSYNC B0 ;  /* 0x0000000000007941 */ /* 0x000fea0003800000 */
.L_x_1687:
[----:B------:R-:W-:Y:S02]  /*113a0*/  IMAD.MOV.U32 R59, RZ, RZ, R33 ;  /* 0x000000ffff3b7224 */ /* 0x000fe400078e0021 */
[----:B------:R-:W-:Y:S02]  /*113b0*/  IMAD.MOV.U32 R63, RZ, RZ, 0x8 ;  /* 0x00000008ff3f7424 */ /* 0x000fe400078e00ff */
[----:B------:R-:W-:Y:S02]  /*113c0*/  IMAD.MOV.U32 R58, RZ, RZ, -0x1 ;  /* 0xffffffffff3a7424 */ /* 0x000fe400078e00ff */
[----:B------:R-:W-:-:S07]  /*113d0*/  IMAD.MOV.U32 R12, RZ, RZ, R64 ;  /* 0x000000ffff0c7224 */ /* 0x000fce00078e0040 */
[----:B------:R-:W-:Y:S05]  /*113e0*/  WARPSYNC.COLLECTIVE R58, `(.L_x_1689) ;  /* 0x000000003a087348 */ /* 0x000fea0003c00000 */
[----:B------:R0:W1:Y:S02]  /*113f0*/  SHFL.DOWN P3, R64, R59, R63, R61 ;  /* 0x0800003f3b407389 */ /* 0x000064000006003d */
[----:B01----:R-:W-:Y:S05]  /*11400*/  ENDCOLLECTIVE ;  /* 0x000000000000791b */ /* 0x003fea0003800000 */
.L_x_1689:
[----:B------:R-:W-:Y:S02]  /*11410*/  IMAD.MOV.U32 R59, RZ, RZ, R34 ;  /* 0x000000ffff3b7224 */ /* 0x000fe400078e0022 */
[----:B------:R-:W-:-:S07]  /*11420*/  IMAD.MOV.U32 R15, RZ, RZ, R64 ;  /* 0x000000ffff0f7224 */ /* 0x000fce00078e0040 */
[----:B------:R-:W-:Y:S05]  /*11430*/  WARPSYNC.COLLECTIVE R58, `(.L_x_1690) ;  /* 0x000000003a087348 */ /* 0x000fea0003c00000 */
[----:B------:R0:W1:Y:S02]  /*11440*/  SHFL.DOWN P3, R64, R59, R63, R61 ;  /* 0x0800003f3b407389 */ /* 0x000064000006003d */
[----:B01----:R-:W-:Y:S05]  /*11450*/  ENDCOLLECTIVE ;  /* 0x000000000000791b */ /* 0x003fea0003800000 */
.L_x_1690:
[----:B------:R-:W-:Y:S02]  /*11460*/  IMAD.MOV.U32 R59, RZ, RZ, R35 ;  /* 0x000000ffff3b7224 */ /* 0x000fe400078e0023 */
[----:B------:R-:W-:-:S07]  /*11470*/  IMAD.MOV.U32 R25, RZ, RZ, R64 ;  /* 0x000000ffff197224 */ /* 0x000fce00078e0040 */
[----:B------:R-:W-:Y:S05]  /*11480*/  WARPSYNC.COLLECTIVE R58, `(.L_x_1691) ;  /* 0x000000003a087348 */ /* 0x000fea0003c00000 */
[----:B------:R0:W1:Y:S02]  /*11490*/  SHFL.DOWN P3, R64, R59, R63, R61 ;  /* 0x0800003f3b407389 */ /* 0x000064000006003d */
[----:B01----:R-:W-:Y:S05]  /*114a0*/  ENDCOLLECTIVE ;  /* 0x000000000000791b */ /* 0x003fea0003800000 */
.L_x_1691:
[----:B------:R-:W-:Y:S05]  /*114b0*/  BRA `(.L_x_1692) ;  /* 0xffffff9c00a07947 */ /* 0x000fea000383ffff */
.L_x_1357:
[----:B------:R-:W-:Y:S01]  /*114c0*/  BSSY B0, `(.L_x_1693) ;  /* 0x0000007000007945 */ /* 0x000fe20003800000 */
[----:B------:R-:W-:Y:S02]  /*114d0*/  IMAD.MOV.U32 R59, RZ, RZ, R36 ;  /* 0x000000ffff3b7224 */ /* 0x000fe400078e0024 */
[----:B------:R-:W-:Y:S02]  /*114e0*/  IMAD.MOV.U32 R63, RZ, RZ, 0x10 ;  /* 0x00000010ff3f7424 */ /* 0x000fe400078e00ff */
[----:B------:R-:W-:-:S07]  /*114f0*/  IMAD.MOV.U32 R58, RZ, RZ, -0x1 ;  /* 0xffffffffff3a7424 */ /* 0x000fce00078e00ff */
[----:B01234-:R-:W-:Y:S05]  /*11500*/  WARPSYNC.COLLECTIVE R58, `(.L_x_1694) ;  /* 0x000000003a087348 */ /* 0x01ffea0003c00000 */
[----:B0-----:R0:W0:Y:S02]  /*11510*/  SHFL.DOWN P3, R64, R59, R63, R61 ;  /* 0x0800003f3b407389 */ /* 0x001024000006003d */
[----:B01234-:R-:W-:Y:S05]  /*11520*/  ENDCOLLECTIVE ;  /* 0x000000000000791b */ /* 0x01ffea0003800000 */
.L_x_1694:
[----:B------:R-:W-:Y:S05]  /*11530*/  BSYNC B0 ;  /* 0x0000000000007941 */ /* 0x000fea0003800000 */
.L_x_1693:
[----:B------:R-:W-:Y:S01]  /*11540*/  IMAD.MOV.U32 R13, RZ, RZ, R64 ;  /* 0x000000ffff0d7224 */ /* 0x000fe200078e0040 */
[----:B------:R-:W-:Y:S06]  /*11550*/  BRA `(.L_x_1695) ;  /* 0xffffff9c00b47947 */ /* 0x000fec000383ffff */
.L_x_1358:
[----:B------:R-:W-:Y:S01]  /*11560*/  BSSY B0, `(.L_x_1696) ;  /* 0x0000007000007945 */ /* 0x000fe20003800000 */
[----:B------:R-:W-:Y:S02]  /*11570*/  IMAD.MOV.U32 R59, RZ, RZ, R37 ;  /* 0x000000ffff3b7224 */ /* 0x000fe400078e0025 */
[----:B------:R-:W-:Y:S02]  /*11580*/  IMAD.MOV.U32 R63, RZ, RZ, 0x10 ;  /* 0x00000010ff3f7424 */ /* 0x000fe400078e00ff */
[----:B------:R-:W-:-:S07]  /*11590*/  IMAD.MOV.U32 R58, RZ, RZ, -0x1 ;  /* 0xffffffffff3a7424 */ /* 0x000fce00078e00ff */
[----:B01234-:R-:W-:Y:S05]  /*115a0*/  WARPSYNC.COLLECTIVE R58, `(.L_x_1697) ;  /* 0x000000003a087348 */ /* 0x01ffea0003c00000 */
[----:B------:R0:W0:Y:S02]  /*115b0*/  SHFL.DOWN P3, R64, R59, R63, R61 ;  /* 0x0800003f3b407389 */ /* 0x000024000006003d */
[----:B01234-:R-:W-:Y:S05]  /*115c0*/  ENDCOLLECTIVE ;  /* 0x000000000000791b */ /* 0x01ffea0003800000 */
.L_x_1697:
[----:B------:R-:W-:Y:S05]  /*115d0*/  BSYNC B0 ;  /* 0x0000000000007941 */ /* 0x000fea0003800000 */
.L_x_1696:
[----:B------:R-:W-:Y:S05]  /*115e0*/  BRA `(.L_x_1698) ;  /* 0xffffff9c00987947 */ /* 0x000fea000383ffff */
.L_x_1359:
[----:B------:R-:W-:Y:S01]  /*115f0*/  BSSY B0, `(.L_x_1699) ;  /* 0x0000007000007945 */ /* 0x000fe20003800000 */
[----:B------:R-:W-:Y:S02]  /*11600*/  IMAD.MOV.U32 R59, RZ, RZ, R38 ;  /* 0x000000ffff3b7224 */ /* 0x000fe400078e0026 */
[----:B------:R-:W-:Y:S02]  /*11610*/  IMAD.MOV.U32 R63, RZ, RZ, 0x10 ;  /* 0x00000010ff3f7424 */ /* 0x000fe400078e00ff */
[----:B------:R-:W-:-:S07]  /*11620*/  IMAD.MOV.U32 R58, RZ, RZ, -0x1 ;  /* 0xffffffffff3a7424 */ /* 0x000fce00078e00ff */
[----:B01234-:R-:W-:Y:S05]  /*11630*/  WARPSYNC.COLLECTIVE R58, `(.L_x_1700) ;  /* 0x000000003a087348 */ /* 0x01ffea0003c00000 */
[----:B------:R0:W0:Y:S02]  /*11640*/  SHFL.DOWN P3, R64, R59, R63, R61 ;  /* 0x0800003f3b407389 */ /* 0x000024000006003d */
[----:B01234-:R-:W-:Y:S05]  /*11650*/  ENDCOLLECTIVE ;  /* 0x000000000000791b */ /* 0x01ffea0003800000 */
.L_x_1700:
[----:B------:R-:W-:Y:S05]  /*11660*/  BSYNC B0 ;  /* 0x0000000000007941 */ /* 0x000fea0003800000 */
.L_x_1699:
[----:B------:R-:W-:Y:S05]  /*11670*/  BRA `(.L_x_1701) ;  /* 0xffffff9c007c7947 */ /* 0x000fea000383ffff */
.L_x_1360:
[----:B------:R-:W-:Y:S01]  /*11680*/  BSSY B0, `(.L_x_1702) ;  /* 0x0000007000007945 */ /* 0x000fe20003800000 */
[----:B------:R-:W-:Y:S01]  /*11690*/  MOV R59, R39 ;  /* 0x00000027003b7202 */ /* 0x000fe20000000f00 */
[----:B------:R-:W-:Y:S02]  /*116a0*/  IMAD.MOV.U32 R63, RZ, RZ, 0x10 ;  /* 0x00000010ff3f7424 */ /* 0x000fe400078e00ff */
[----:B------:R-:W-:-:S07]  /*116b0*/  IMAD.MOV.U32 R58, RZ, RZ, -0x1 ;  /* 0xffffffffff3a7424 */ /* 0x000fce00078e00ff */
[----:B01234-:R-:W-:Y:S05]  /*116c0*/  WARPSYNC.COLLECTIVE R58, `(.L_x_1703) ;  /* 0x000000003a087348 */ /* 0x01ffea0003c00000 */
[----:B------:R0:W0:Y:S02]  /*116d0*/  SHFL.DOWN P3, R64, R59, R63, R61 ;  /* 0x0800003f3b407389 */ /* 0x000024000006003d */
[----:B01234-:R-:W-:Y:S05]  /*116e0*/  ENDCOLLECTIVE ;  /* 0x000000000000791b */ /* 0x01ffea0003800000 */
.L_x_1703:
[----:B------:R-:W-:Y:S05]  /*116f0*/  BSYNC B0 ;  /* 0x0000000000007941 */ /* 0x000fea0003800000 */
.L_x_1702:
[----:B------:R-:W-:Y:S05]  /*11700*/  BRA `(.L_x_1704) ;  /* 0xffffff9c00607947 */ /* 0x000fea000383ffff */
.L_x_1361:
[----:B------:R-:W-:Y:S01]  /*11710*/  BSSY B0, `(.L_x_1705) ;  /* 0x0000007000007945 */ /* 0x000fe20003800000 */
[----:B------:R-:W-:Y:S02]  /*11720*/  IMAD.MOV.U32 R59, RZ, RZ, R32 ;  /* 0x000000ffff3b7224 */ /* 0x000fe400078e0020 */
[----:B------:R-:W-:Y:S02]  /*11730*/  IMAD.MOV.U32 R63, RZ, RZ, 0x10 ;  /* 0x00000010ff3f7424 */ /* 0x000fe400078e00ff */
[----:B------:R-:W-:-:S07]  /*11740*/  IMAD.MOV.U32 R58, RZ, RZ, -0x1 ;  /* 0xffffffffff3a7424 */ /* 0x000fce00078e00ff */
[----:B01234-:R-:W-:Y:S05]  /*11750*/  WARPSYNC.COLLECTIVE R58, `(.L_x_1706) ;  /* 0x000000003a087348 */ /* 0x01ffea0003c00000 */
[----:B------:R0:W0:Y:S02]  /*11760*/  SHFL.DOWN P3, R64, R59, R63, R61 ;  /* 0x0800003f3b407389 */ /* 0x000024000006003d */
[----:B01234-:R-:W-:Y:S05]  /*11770*/  ENDCOLLECTIVE ;  /* 0x000000000000791b */ /* 0x01ffea0003800000 */
.L_x_1706:
[----:B------:R-:W-:Y:S05]  /*11780*/  BSYNC B0 ;  /* 0x0000000000007941 */ /* 0x000fea0003800000 */
.L_x_1705:
[----:B------:R-:W-:Y:S02]  /*11790*/  IMAD.MOV.U32 R59, RZ, RZ, R33 ;  /* 0x000000ffff3b7224 */ /* 0x000fe400078e0021 */
[----:B------:R-:W-:Y:S02]  /*117a0*/  IMAD.MOV.U32 R63, RZ, RZ, 0x10 ;  /* 0x00000010ff3f7424 */ /* 0x000fe400078e00ff */
[----:B------:R-:W-:Y:S02]  /*117b0*/  IMAD.MOV.U32 R58, RZ, RZ, -0x1 ;  /* 0xffffffffff3a7424 */ /* 0x000fe400078e00ff */
[----:B------:R-:W-:-:S07]  /*117c0*/  IMAD.MOV.U32 R12, RZ, RZ, R64 ;  /* 0x000000ffff0c7224 */ /* 0x000fce00078e0040 */
[----:B------:R-:W-:Y:S05]  /*117d0*/  WARPSYNC.COLLECTIVE R58, `(.L_x_1707) ;  /* 0x000000003a087348 */ /* 0x000fea0003c00000 */
[----:B------:R0:W1:Y:S02]  /*117e0*/  SHFL.DOWN P3, R64, R59, R63, R61 ;  /* 0x0800003f3b407389 */ /* 0x000064000006003d */
[----:B01----:R-:W-:Y:S05]  /*117f0*/  ENDCOLLECTIVE ;  /* 0x000000000000791b */ /* 0x003fea0003800000 */
.L_x_1707:
[----:B------:R-:W-:Y:S02]  /*11800*/  IMAD.MOV.U32 R59, RZ, RZ, R34 ;  /* 0x000000ffff3b7224 */ /* 0x000fe400078e0022 */
[----:B------:R-:W-:-:S07]  /*11810*/  IMAD.MOV.U32 R15, RZ, RZ, R64 ;  /* 0x000000ffff0f7224 */ /* 0x000fce00078e0040 */
[----:B------:R-:W-:Y:S05]  /*11820*/  WARPSYNC.COLLECTIVE R58, `(.L_x_1708) ;  /* 0x000000003a087348 */ /* 0x000fea0003c00000 */
[----:B------:R0:W1:Y:S02]  /*11830*/  SHFL.DOWN P3, R64, R59, R63, R61 ;  /* 0x0800003f3b407389 */ /* 0x000064000006003d */
[----:B01----:R-:W-:Y:S05]  /*11840*/  ENDCOLLECTIVE ;  /* 0x000000000000791b */ /* 0x003fea0003800000 */
.L_x_1708:
[----:B------:R-:W-:Y:S02]  /*11850*/  IMAD.MOV.U32 R59, RZ, RZ, R35 ;  /* 0x000000ffff3b7224 */ /* 0x000fe400078e0023 */
[----:B------:R-:W-:-:S07]  /*11860*/  IMAD.MOV.U32 R26, RZ, RZ, R64 ;  /* 0x000000ffff1a7224 */ /* 0x000fce00078e0040 */
[----:B------:R-:W-:Y:S05]  /*11870*/  WARPSYNC.COLLECTIVE R58, `(.L_x_1709) ;  /* 0x000000003a087348 */ /* 0x000fea0003c00000 */
[----:B------:R0:W1:Y:S02]  /*11880*/  SHFL.DOWN P3, R64, R59, R63, R61 ;  /* 0x0800003f3b407389 */ /* 0x000064000006003d */
[----:B01----:R-:W-:Y:S05]  /*11890*/  ENDCOLLECTIVE ;  /* 0x000000000000791b */ /* 0x003fea0003800000 */
.L_x_1709:
[----:B------:R-:W-:Y:S05]  /*118a0*/  BRA `(.L_x_1710) ;  /* 0xffffff9c00107947 */ /* 0x000fea000383ffff */
.L_x_1364:
[----:B------:R-:W-:Y:S01]  /*118b0*/  BSSY B0, `(.L_x_1711) ;  /* 0x0000005000007945 */ /* 0x000fe20003800000 */
[----:B------:R-:W-:-:S07]  /*118c0*/  IMAD.MOV.U32 R58, RZ, RZ, -0x1 ;  /* 0xffffffffff3a7424 */ /* 0x000fce00078e00ff */
[----:B01234-:R-:W-:Y:S05]  /*118d0*/  WARPSYNC.COLLECTIVE R58, `(.L_x_1712) ;  /* 0x000000003a087348 */ /* 0x01ffea0003c00000 */
[----:B------:R-:W-:Y:S01]  /*118e0*/  VOTE.ALL P3, P3 ;  /* 0x0000000000ff7806 */ /* 0x000fe20001860000 */
[----:B01234-:R-:W-:-:S12]  /*118f0*/  ENDCOLLECTIVE ;  /* 0x000000000000791b */ /* 0x01ffd80003800000 */
.L_x_1712:
[----:B------:R-:W-:Y:S05]  /*11900*/  BSYNC B0 ;  /* 0x0000000000007941 */ /* 0x000fea0003800000 */
.L_x_1711:
[----:B------:R-:W-:Y:S05]  /*11910*/  BRA `(.L_x_1713) ;  /* 0xffffff9c00347947 */ /* 0x000fea000383ffff */
.L_x_1366:
[----:B------:R-:W-:Y:S01]  /*11920*/  BSSY B0, `(.L_x_1714) ;  /* 0x0000006000007945 */ /* 0x000fe20003800000 */
[----:B------:R-:W-:Y:S01]  /*11930*/  PLOP3.LUT P3, PT, P3, PT, PT, 0x8, 0x80 ;  /* 0x000000000080781c */ /* 0x000fe20001f6e170 */
[----:B------:R-:W-:-:S12]  /*11940*/  IMAD.MOV.U32 R58, RZ, RZ, -0x1 ;  /* 0xffffffffff3a7424 */ /* 0x000fd800078e00ff */
[----:B-1234-:R-:W-:Y:S05]  /*11950*/  WARPSYNC.COLLECTIVE R58, `(.L_x_1715) ;  /* 0x000000003a087348 */ /* 0x01efea0003c00000 */
[----:B------:R-:W-:Y:S01]  /*11960*/  VOTE.ANY P3, P3 ;  /* 0x0000000000ff7806 */ /* 0x000fe20001860100 */
[----:B-1234-:R-:W-:-:S12]  /*11970*/  ENDCOLLECTIVE ;  /* 0x000000000000791b */ /* 0x01efd80003800000 */
.L_x_1715:
[----:B------:R-:W-:Y:S05]  /*11980*/  BSYNC B0 ;  /* 0x0000000000007941 */ /* 0x000fea0003800000 */
.L_x_1714:
[----:B------:R-:W-:Y:S05]  /*11990*/  BRA `(.L_x_1716) ;  /* 0xffffff9c004c7947 */ /* 0x000fea000383ffff */
.L_x_1371:
[----:B------:R-:W-:Y:S01]  /*119a0*/  BSSY B0, `(.L_x_1717) ;  /* 0x0000006000007945 */ /* 0x000fe20003800000 */
[----:B------:R-:W-:Y:S01]  /*119b0*/  PLOP3.LUT P3, PT, P3, PT, PT, 0x8, 0x80 ;  /* 0x000000000080781c */ /* 0x000fe20001f6e170 */
[----:B------:R-:W-:-:S12]  /*119c0*/  IMAD.MOV.U32 R58, RZ, RZ, -0x1 ;  /* 0xffffffffff3a7424 */ /* 0x000fd800078e00ff */
[----:B-12345:R-:W-:Y:S05]  /*119d0*/  WARPSYNC.COLLECTIVE R58, `(.L_x_1718) ;  /* 0x000000003a087348 */ /* 0x03efea0003c00000 */
[----:B------:R-:W-:Y:S01]  /*119e0*/  VOTE.ANY R58, PT, P3 ;  /* 0x00000000003a7806 */ /* 0x000fe200018e0100 */
[----:B-12345:R-:W-:Y:S06]  /*119f0*/  ENDCOLLECTIVE ;  /* 0x000000000000791b */ /* 0x03efec0003800000 */
.L_x_1718:
[----:B------:R-:W-:Y:S05]  /*11a00*/  BSYNC B0 ;  /* 0x0000000000007941 */ /* 0x000fea0003800000 */
.L_x_1717:
[----:B------:R-:W-:Y:S01]  /*11a10*/  LOP3.LUT R58, R58, 0x80000000, R8, 0xec, !PT ;  /* 0x800000003a3a7812 */ /* 0x000fe200078eec08 */
[----:B------:R-:W-:Y:S02]  /*11a20*/  IMAD.MOV.U32 R59, RZ, RZ, R40 ;  /* 0x000000ffff3b7224 */ /* 0x000fe400078e0028 */
[----:B------:R-:W-:Y:S02]  /*11a30*/  IMAD.MOV.U32 R63, RZ, RZ, 0x1 ;  /* 0x00000001ff3f7424 */ /* 0x000fe400078e00ff */
[----:B------:R-:W-:-:S05]  /*11a40*/  VIADD R43, R58, 0xffffffff ;  /* 0xffffffff3a2b7836 */ /* 0x000fca0000000000 */
[----:B------:R-:W-:Y:S02]  /*11a50*/  LOP3.LUT R43, R58, R43, RZ, 0xc, !PT ;  /* 0x0000002b3a2b7212 */ /* 0x000fe400078e0cff */
[----:B------:R-:W-:Y:S02]  /*11a60*/  MOV R58, 0xffffffff ;  /* 0xffffffff003a7802 */ /* 0x000fe40000000f00 */
[----:B------:R0:W1:Y:S05]  /*11a70*/  POPC R61, R43 ;  /* 0x0000002b003d7309 */ /* 0x00006a0000000000 */
[----:B01----:R-:W-:Y:S05]  /*11a80*/  WARPSYNC.COLLECTIVE R58, `(.L_x_1719) ;  /* 0x000000003a087348 */ /* 0x003fea0003c00000 */
[----:B-1----:R1:W2:Y:S02]  /*11a90*/  SHFL.DOWN P3, R64, R59, R63, R61 ;  /* 0x0800003f3b407389 */ /* 0x0022a4000006003d */
[----:B012---:R-:W-:Y:S05]  /*11aa0*/  ENDCOLLECTIVE ;  /* 0x000000000000791b */ /* 0x007fea0003800000 */
.L_x_1719:
[----:B------:R-:W-:Y:S01]  /*11ab0*/  IMAD.MOV.U32 R65, RZ, RZ, R64 ;  /* 0x000000ffff417224 */ /* 0x000fe200078e0040 */
[----:B------:R-:W-:Y:S06]  /*11ac0*/  BRA `(.L_x_1720) ;  /* 0xffffff9c00f07947 */ /* 0x000fec000383ffff */
.L_x_1372:
[----:B------:R-:W-:Y:S01]  /*11ad0*/  BSSY B0, `(.L_x_1721) ;  /* 0x0000007000007945 */ /* 0x000fe20003800000 */
[----:B------:R-:W-:Y:S02]  /*11ae0*/  IMAD.MOV.U32 R59, RZ, RZ, R60 ;  /* 0x000000ffff3b7224 */ /* 0x000fe400078e003c */
[----:B------:R-:W-:Y:S02]  /*11af0*/  IMAD.MOV.U32 R63, RZ, RZ, 0x1 ;  /* 0x00000001ff3f7424 */ /* 0x000fe400078e00ff */
[----:B------:R-:W-:-:S07]  /*11b00*/  IMAD.MOV.U32 R58, RZ, RZ, -0x1 ;  /* 0xffffffffff3a7424 */ /* 0x000fce00078e00ff */
[----:B01---5:R-:W-:Y:S05]  /*11b10*/  WARPSYNC.COLLECTIVE R58, `(.L_x_1722) ;  /* 0x000000003a087348 */ /* 0x023fea0003c00000 */
[----:B------:R2:W3:Y:S02]  /*11b20*/  SHFL.DOWN P3, R64, R59, R63, R61 ;  /* 0x0800003f3b407389 */ /* 0x0004e4000006003d */
[----:B0123-5:R-:W-:Y:S05]  /*11b30*/  ENDCOLLECTIVE ;  /* 0x000000000000791b */ /* 0x02ffea0003800000 */
.L_x_1722:
[----:B------:R-:W-:Y:S05]  /*11b40*/  BSYNC B0 ;  /* 0x0000000000007941 */ /* 0x000fea0003800000 */
.L_x_1721:
[----:B------:R-:W-:Y:S05]  /*11b50*/  BRA `(.L_x_1723) ;  /* 0xffffff9c00d47947 */ /* 0x000fea000383ffff */
.L_x_1373:
[----:B------:R-:W-:Y:S01]  /*11b60*/  BSSY B0, `(.L_x_1724) ;  /* 0x0000007000007945 */ /* 0x000fe20003800000 */
[----:B------:R-:W-:Y:S02]  /*11b70*/  IMAD.MOV.U32 R59, RZ, RZ, R27 ;  /* 0x000000ffff3b7224 */ /* 0x000fe400078e001b */
[----:B------:R-:W-:Y:S02]  /*11b80*/  IMAD.MOV.U32 R63, RZ, RZ, 0x1 ;  /* 0x00000001ff3f7424 */ /* 0x000fe400078e00ff */
[----:B------:R-:W-:-:S07]  /*11b90*/  IMAD.MOV.U32 R58, RZ, RZ, -0x1 ;  /* 0xffffffffff3a7424 */ /* 0x000fce00078e00ff */
[----:B01---5:R-:W-:Y:S05]  /*11ba0*/  WARPSYNC.COLLECTIVE R58, `(.L_x_1725) ;  /* 0x000000003a087348 */ /* 0x023fea0003c00000 */
[----:B------:R2:W3:Y:S02]  /*11bb0*/  SHFL.DOWN P3, R64, R59, R63, R61 ;  /* 0x0800003f3b407389 */ /* 0x0004e4000006003d */
[----:B0123-5:R-:W-:Y:S05]  /*11bc0*/  ENDCOLLECTIVE ;  /* 0x000000000000791b */ /* 0x02ffea0003800000 */
.L_x_1725:
[----:B------:R-:W-:Y:S05]  /*11bd0*/  BSYNC B0 ;  /* 0x0000000000007941 */ /* 0x000fea0003800000 */
.L_x_1724:
[----:B------:R-:W-:Y:S05]  /*11be0*/  BRA `(.L_x_1726) ;  /* 0xffffff9c00b87947 */ /* 0x000fea000383ffff */
.L_x_1374:
[----:B------:R-:W-:Y:S01]  /*11bf0*/  BSSY B0, `(.L_x_1727) ;  /* 0x0000007000007945 */ /* 0x000fe20003800000 */
[----:B------:R-:W-:Y:S02]  /*11c00*/  IMAD.MOV.U32 R59, RZ, RZ, R41 ;  /* 0x000000ffff3b7224 */ /* 0x000fe400078e0029 */
[----:B------:R-:W-:Y:S02]  /*11c10*/  IMAD.MOV.U32 R63, RZ, RZ, 0x1 ;  /* 0x00000001ff3f7424 */ /* 0x000fe400078e00ff */
[----:B------:R-:W-:-:S07]  /*11c20*/  IMAD.MOV.U32 R58, RZ, RZ, -0x1 ;  /* 0xffffffffff3a7424 */ /* 0x000fce00078e00ff */
[----:B01---5:R-:W-:Y:S05]  /*11c30*/  WARPSYNC.COLLECTIVE R58, `(.L_x_1728) ;  /* 0x000000003a087348 */ /* 0x023fea0003c00000 */
[----:B------:R2:W3:Y:S02]  /*11c40*/  SHFL.DOWN P3, R64, R59, R63, R61 ;  /* 0x0800003f3b407389 */ /* 0x0004e4000006003d */
[----:B0123-5:R-:W-:Y:S05]  /*11c50*/  ENDCOLLECTIVE ;  /* 0x000000000000791b */ /* 0x02ffea0003800000 */
.L_x_1728:
[----:B------:R-:W-:Y:S05]  /*11c60*/  BSYNC B0 ;  /* 0x0000000000007941 */ /* 0x000fea0003800000 */
.L_x_1727:
[----:B------:R-:W-:Y:S05]  /*11c70*/  BRA `(.L_x_1729) ;  /* 0xffffff9c009c7947 */ /* 0x000fea000383ffff */
.L_x_1375:
[----:B------:R-:W-:Y:S01]  /*11c80*/  BSSY B0, `(.L_x_1730) ;  /* 0x0000007000007945 */ /* 0x000fe20003800000 */
[----:B-----5:R-:W-:Y:S02]  /*11c90*/  IMAD.MOV.U32 R59, RZ, RZ, R12 ;  /* 0x000000ffff3b7224 */ /* 0x020fe400078e000c */
[----:B------:R-:W-:Y:S02]  /*11ca0*/  IMAD.MOV.U32 R63, RZ, RZ, 0x1 ;  /* 0x00000001ff3f7424 */ /* 0x000fe400078e00ff */
[----:B------:R-:W-:-:S07]  /*11cb0*/  IMAD.MOV.U32 R58, RZ, RZ, -0x1 ;  /* 0xffffffffff3a7424 */ /* 0x000fce00078e00ff */
[----:B01----:R-:W-:Y:S05]  /*11cc0*/  WARPSYNC.COLLECTIVE R58, `(.L_x_1731) ;  /* 0x000000003a087348 */ /* 0x003fea0003c00000 */
[----:B------:R2:W3:Y:S02]  /*11cd0*/  SHFL.DOWN P3, R64, R59, R63, R61 ;  /* 0x0800003f3b407389 */ /* 0x0004e4000006003d */
[----:B0123--:R-:W-:Y:S05]  /*11ce0*/  ENDCOLLECTIVE ;  /* 0x000000000000791b */ /* 0x00ffea0003800000 */
.L_x_1731:
[----:B------:R-:W-:Y:S05]  /*11cf0*/  BSYNC B0 ;  /* 0x0000000000007941 */ /* 0x000fea0003800000 */
.L_x_1730:
[----:B------:R-:W-:Y:S02]  /*11d00*/  IMAD.MOV.U32 R59, RZ, RZ, R13 ;  /* 0x000000ffff3b7224 */ /* 0x000fe400078e000d */
[----:B------:R-:W-:Y:S02]  /*11d10*/  IMAD.MOV.U32 R63, RZ, RZ, 0x1 ;  /* 0x00000001ff3f7424 */ /* 0x000fe400078e00ff */
[----:B------:R-:W-:Y:S02]  /*11d20*/  IMAD.MOV.U32 R58, RZ, RZ, -0x1 ;  /* 0xffffffffff3a7424 */ /* 0x000fe400078e00ff */
[----:B------:R-:W-:-:S07]  /*11d30*/  IMAD.MOV.U32 R66, RZ, RZ, R64 ;  /* 0x000000ffff427224 */ /* 0x000fce00078e0040 */
[----:B------:R-:W-:Y:S05]  /*11d40*/  WARPSYNC.COLLECTIVE R58, `(.L_x_1732) ;  /* 0x000000003a087348 */ /* 0x000fea0003c00000 */
[----:B------:R0:W1:Y:S02]  /*11d50*/  SHFL.DOWN P3, R64, R59, R63, R61 ;  /* 0x0800003f3b407389 */ /* 0x000064000006003d */
[----:B01----:R-:W-:Y:S05]  /*11d60*/  ENDCOLLECTIVE ;  /* 0x000000000000791b */ /* 0x003fea0003800000 */
.L_x_1732:
[----:B------:R-:W-:Y:S02]  /*11d70*/  IMAD.MOV.U32 R59, RZ, RZ, R14 ;  /* 0x000000ffff3b7224 */ /* 0x000fe400078e000e */
[----:B------:R-:W-:-:S07]  /*11d80*/  IMAD.MOV.U32 R67, RZ, RZ, R64 ;  /* 0x000000ffff437224 */ /* 0x000fce00078e0040 */
[----:B------:R-:W-:Y:S05]  /*11d90*/  WARPSYNC.COLLECTIVE R58, `(.L_x_1733) ;  /* 0x000000003a087348 */ /* 0x000fea0003c00000 */
[----:B------:R0:W1:Y:S02]  /*11da0*/  SHFL.DOWN P3, R64, R59, R63, R61 ;  /* 0x0800003f3b407389 */ /* 0x000064000006003d */
[----:B01----:R-:W-:Y:S05]  /*11db0*/  ENDCOLLECTIVE ;  /* 0x000000000000791b */ /* 0x003fea0003800000 */
.L_x_1733:
[----:B------:R-:W-:Y:S01]  /*11dc0*/  IMAD.MOV.U32 R59, RZ, RZ, R15 ;  /* 0x000000ffff3b7224 */ /* 0x000fe200078e000f */
[----:B------:R-:W-:-:S07]  /*11dd0*/  MOV R68, R64 ;  /* 0x0000004000447202 */ /* 0x000fce0000000f00 */
[----:B------:R-:W-:Y:S05]  /*11de0*/  WARPSYNC.COLLECTIVE R58, `(.L_x_1734) ;  /* 0x000000003a087348 */ /* 0x000fea0003c00000 */
[----:B------:R0:W1:Y:S02]  /*11df0*/  SHFL.DOWN P3, R64, R59, R63, R61 ;  /* 0x0800003f3b407389 */ /* 0x000064000006003d */
[----:B01----:R-:W-:Y:S05]  /*11e00*/  ENDCOLLECTIVE ;  /* 0x000000000000791b */ /* 0x003fea0003800000 */
.L_x_1734:
[----:B------:R-:W-:Y:S05]  /*11e10*/  BRA `(.L_x_1735) ;  /* 0xffffff9c004c7947 */ /* 0x000fea000383ffff */
.L_x_1378:
[----:B------:R-:W-:Y:S01]  /*11e20*/  BSSY B0, `(.L_x_1736) ;  /* 0x0000007000007945 */ /* 0x000fe20003800000 */
[----:B------:R-:W-:Y:S02]  /*11e30*/  IMAD.MOV.U32 R59, RZ, RZ, R62 ;  /* 0x000000ffff3b7224 */ /* 0x000fe400078e003e */
[----:B------:R-:W-:Y:S02]  /*11e40*/  IMAD.MOV.U32 R63, RZ, RZ, 0x2 ;  /* 0x00000002ff3f7424 */ /* 0x000fe400078e00ff */
[----:B------:R-:W-:-:S07]  /*11e50*/  IMAD.MOV.U32 R58, RZ, RZ, -0x1 ;  /* 0xffffffffff3a7424 */ /* 0x000fce00078e00ff */
[----:B01234-:R-:W-:Y:S05]  /*11e60*/  WARPSYNC.COLLECTIVE R58, `(.L_x_1737) ;  /* 0x000000003a087348 */ /* 0x01ffea0003c00000 */
[----:B0-----:R0:W0:Y:S02]  /*11e70*/  SHFL.DOWN P3, R64, R59, R63, R61 ;  /* 0x0800003f3b407389 */ /* 0x001024000006003d */
[----:B01234-:R-:W-:Y:S05]  /*11e80*/  ENDCOLLECTIVE ;  /* 0x000000000000791b */ /* 0x01ffea0003800000 */
.L_x_1737:
[----:B------:R-:W-:Y:S05]  /*11e90*/  BSYNC B0 ;  /* 0x0000000000007941 */ /* 0x000fea0003800000 */
.L_x_1736:
[----:B------:R-:W-:Y:S01]  /*11ea0*/  IMAD.MOV.U32 R65, RZ, RZ, R64 ;  /* 0x000000ffff417224 */ /* 0x000fe200078e0040 */
[----:B------:R-:W-:Y:S06]  /*11eb0*/  BRA `(.L_x_1738) ;  /* 0xffffff9c00747947 */ /* 0x000fec000383ffff */
.L_x_1379:
[----:B------:R-:W-:Y:S01]  /*11ec0*/  BSSY B0, `(.L_x_1739) ;  /* 0x0000007000007945 */ /* 0x000fe20003800000 */
[----:B------:R-:W-:Y:S02]  /*11ed0*/  IMAD.MOV.U32 R59, RZ, RZ, R60 ;  /* 0x000000ffff3b7224 */ /* 0x000fe400078e003c */
[----:B------:R-:W-:Y:S02]  /*11ee0*/  IMAD.MOV.U32 R63, RZ, RZ, 0x2 ;  /* 0x00000002ff3f7424 */ /* 0x000fe400078e00ff */
[----:B------:R-:W-:-:S07]  /*11ef0*/  IMAD.MOV.U32 R58, RZ, RZ, -0x1 ;  /* 0xffffffffff3a7424 */ /* 0x000fce00078e00ff */
[----:B01234-:R-:W-:Y:S05]  /*11f00*/  WARPSYNC.COLLECTIVE R58, `(.L_x_1740) ;  /* 0x000000003a087348 */ /* 0x01ffea0003c00000 */
[----:B0-----:R0:W0:Y:S02]  /*11f10*/  SHFL.DOWN P3, R64, R59, R63, R61 ;  /* 0x0800003f3b407389 */ /* 0x001024000006003d */
[----:B01234-:R-:W-:Y:S05]  /*11f20*/  ENDCOLLECTIVE ;  /* 0x000000000000791b */ /* 0x01ffea0003800000 */
.L_x_1740:
[----:B------:R-:W-:Y:S05]  /*11f30*/  BSYNC B0 ;  /* 0x0000000000007941 */ /* 0x000fea0003800000 */
.L_x_1739:
[----:B------:R-:W-:Y:S05]  /*11f40*/  BRA `(.L_x_1741) ;  /* 0xffffff9c00587947 */ /* 0x000fea000383ffff */
.L_x_1380:
[----:B------:R-:W-:Y:S01]  /*11f50*/  BSSY B0, `(.L_x_1742) ;  /* 0x0000007000007945 */ /* 0x000fe20003800000 */
[----:B------:R-:W-:Y:S02]  /*11f60*/  IMAD.MOV.U32 R59, RZ, RZ, R27 ;  /* 0x000000ffff3b7224 */ /* 0x000fe400078e001b */
[----:B------:R-:W-:Y:S02]  /*11f70*/  IMAD.MOV.U32 R63, RZ, RZ, 0x2 ;  /* 0x00000002ff3f7424 */ /* 0x000fe400078e00ff */
[----:B------:R-:W-:-:S07]  /*11f80*/  IMAD.MOV.U32 R58, RZ, RZ, -0x1 ;  /* 0xffffffffff3a7424 */ /* 0x000fce00078e00ff */
[----:B01234-:R-:W-:Y:S05]  /*11f90*/  WARPSYNC.COLLECTIVE R58, `(.L_x_1743) ;  /* 0x000000003a087348 */ /* 0x01ffea0003c00000 */
[----:B0-----:R0:W0:Y:S02]  /*11fa0*/  SHFL.DOWN P3, R64, R59, R63, R61 ;  /* 0x0800003f3b407389 */ /* 0x001024000006003d */
[----:B01234-:R-:W-:Y:S05]  /*11fb0*/  ENDCOLLECTIVE ;  /* 0x000000000000791b */ /* 0x01ffea0003800000 */
.L_x_1743:
[----:B------:R-:W-:Y:S05]  /*11fc0*/  BSYNC B0 ;  /* 0x0000000000007941 */ /* 0x000fea0003800000 */
.L_x_1742:
[----:B------:R-:W-:Y:S05]  /*11fd0*/  BRA `(.L_x_1744) ;  /* 0xffffff9c003c7947 */ /* 0x000fea000383ffff */
.L_x_1381:
[----:B------:R-:W-:Y:S01]  /*11fe0*/  BSSY B0, `(.L_x_1745) ;  /* 0x0000007000007945 */ /* 0x000fe20003800000 */
[----:B------:R-:W-:Y:S02]  /*11ff0*/  IMAD.MOV.U32 R59, RZ, RZ, R41 ;  /* 0x000000ffff3b7224 */ /* 0x000fe400078e0029 */
[----:B------:R-:W-:Y:S02]  /*12000*/  IMAD.MOV.U32 R63, RZ, RZ, 0x2 ;  /* 0x00000002ff3f7424 */ /* 0x000fe400078e00ff */
[----:B------:R-:W-:-:S07]  /*12010*/  IMAD.MOV.U32 R58, RZ, RZ, -0x1 ;  /* 0xffffffffff3a7424 */ /* 0x000fce00078e00ff */
[----:B01234-:R-:W-:Y:S05]  /*12020*/  WARPSYNC.COLLECTIVE R58, `(.L_x_1746) ;  /* 0x000000003a087348 */ /* 0x01ffea0003c00000 */
[----:B0-----:R0:W0:Y:S02]  /*12030*/  SHFL.DOWN P3, R64, R59, R63, R61 ;  /* 0x0800003f3b407389 */ /* 0x001024000006003d */
[----:B01234-:R-:W-:Y:S05]  /*12040*/  ENDCOLLECTIVE ;  /* 0x000000000000791b */ /* 0x01ffea0003800000 */
.L_x_1746:
[----:B------:R-:W-:Y:S05]  /*12050*/  BSYNC B0 ;  /* 0x0000000000007941 */ /* 0x000fea0003800000 */
.L_x_1745:
[----:B------:R-:W-:Y:S05]  /*12060*/  BRA `(.L_x_1747) ;  /* 0xffffff9c00207947 */ /* 0x000fea000383ffff */
.L_x_1382:
[----:B------:R-:W-:Y:S01]  /*12070*/  BSSY B0, `(.L_x_1748) ;  /* 0x0000007000007945 */ /* 0x000fe20003800000 */
[----:B------:R-:W-:Y:S02]  /*12080*/  IMAD.MOV.U32 R59, RZ, RZ, R56 ;  /* 0x000000ffff3b7224 */ /* 0x000fe400078e0038 */
[----:B------:R-:W-:Y:S02]  /*12090*/  IMAD.MOV.U32 R63, RZ, RZ, 0x2 ;  /* 0x00000002ff3f7424 */ /* 0x000fe400078e00ff */
[----:B------:R-:W-:-:S07]  /*120a0*/  IMAD.MOV.U32 R58, RZ, RZ, -0x1 ;  /* 0xffffffffff3a7424 */ /* 0x000fce00078e00ff */
[----:B01234-:R-:W-:Y:S05]  /*120b0*/  WARPSYNC.COLLECTIVE R58, `(.L_x_1749) ;  /* 0x000000003a087348 */ /* 0x01ffea0003c00000 */
[----:B0-----:R0:W0:Y:S02]  /*120c0*/  SHFL.DOWN P3, R64, R59, R63, R61 ;  /* 0x0800003f3b407389 */ /* 0x001024000006003d */
[----:B01234-:R-:W-:Y:S05]  /*120d0*/  ENDCOLLECTIVE ;  /* 0x000000000000791b */ /* 0x01ffea0003800000 */
.L_x_1749:
[----:B------:R-:W-:Y:S05]  /*120e0*/  BSYNC B0 ;  /* 0x0000000000007941 */ /* 0x000fea0003800000 */
.L_x_1748:
[----:B------:R-:W-:Y:S02]  /*120f0*/  HFMA2 R63, -RZ, RZ, 0, 1.1920928955078125e-07 ;  /* 0x00000002ff3f7431 */ /* 0x000fe400000001ff */
[----:B------:R-:W-:Y:S02]  /*12100*/  IMAD.MOV.U32 R59, RZ, RZ, R57 ;  /* 0x000000ffff3b7224 */ /* 0x000fe400078e0039 */
[----:B------:R-:W-:Y:S02]  /*12110*/  IMAD.MOV.U32 R58, RZ, RZ, -0x1 ;  /* 0xffffffffff3a7424 */ /* 0x000fe400078e00ff */
[----:B------:R-:W-:-:S07]  /*12120*/  IMAD.MOV.U32 R66, RZ, RZ, R64 ;  /* 0x000000ffff427224 */ /* 0x000fce00078e0040 */
[----:B------:R-:W-:Y:S05]  /*12130*/  WARPSYNC.COLLECTIVE R58, `(.L_x_1750) ;  /* 0x000000003a087348 */ /* 0x000fea0003c00000 */
[----:B------:R0:W1:Y:S02]  /*12140*/  SHFL.DOWN P3, R64, R59, R63, R61 ;  /* 0x0800003f3b407389 */ /* 0x000064000006003d */
[----:B01----:R-:W-:Y:S05]  /*12150*/  ENDCOLLECTIVE ;  /* 0x000000000000791b */ /* 0x003fea0003800000 */
.L_x_1750:
[----:B------:R-:W-:Y:S02]  /*12160*/  IMAD.MOV.U32 R59, RZ, RZ, R42 ;  /* 0x000000ffff3b7224 */ /* 0x000fe400078e002a */
[----:B------:R-:W-:-:S07]  /*12170*/  IMAD.MOV.U32 R67, RZ, RZ, R64 ;  /* 0x000000ffff437224 */ /* 0x000fce00078e0040 */
[----:B------:R-:W-:Y:S05]  /*12180*/  WARPSYNC.COLLECTIVE R58, `(.L_x_1751) ;  /* 0x000000003a087348 */ /* 0x000fea0003c00000 */
[----:B------:R0:W1:Y:S02]  /*12190*/  SHFL.DOWN P3, R64, R59, R63, R61 ;  /* 0x0800003f3b407389 */ /* 0x000064000006003d */
[----:B01----:R-:W-:Y:S05]  /*121a0*/  ENDCOLLECTIVE ;  /* 0x000000000000791b */ /* 0x003fea0003800000 */
.L_x_1751:
[----:B------:R-:W-:Y:S02]  /*121b0*/  IMAD.MOV.U32 R59, RZ, RZ, R43 ;  /* 0x000000ffff3b7224 */ /* 0x000fe400078e002b */
[----:B------:R-:W-:-:S07]  /*121c0*/  IMAD.MOV.U32 R68, RZ, RZ, R64 ;  /* 0x000000ffff447224 */ /* 0x000fce00078e0040 */
[----:B------:R-:W-:Y:S05]  /*121d0*/  WARPSYNC.COLLECTIVE R58, `(.L_x_1752) ;  /* 0x000000003a087348 */ /* 0x000fea0003c00000 */
[----:B------:R0:W1:Y:S02]  /*121e0*/  SHFL.DOWN P3, R64, R59, R63, R61 ;  /* 0x0800003f3b407389 */ /* 0x000064000006003d */
[----:B01----:R-:W-:Y:S05]  /*121f0*/  ENDCOLLECTIVE ;  /* 0x000000000000791b */ /* 0x003fea0003800000 */
.L_x_1752:
[----:B------:R-:W-:Y:S05]  /*12200*/  BRA `(.L_x_1753) ;  /* 0xffffff9800d07947 */ /* 0x000fea000383ffff */
.L_x_1385:
[----:B------:R-:W-:Y:S01]  /*12210*/  BSSY B0, `(.L_x_1754) ;  /* 0x0000007000007945 */ /* 0x000fe20003800000 */
[----:B------:R-:W-:Y:S02]  /*12220*/  IMAD.MOV.U32 R59, RZ, RZ, R62 ;  /* 0x000000ffff3b7224 */ /* 0x000fe400078e003e */
[----:B------:R-:W-:Y:S02]  /*12230*/  IMAD.MOV.U32 R63, RZ, RZ, 0x4 ;  /* 0x00000004ff3f7424 */ /* 0x000fe400078e00ff */
[----:B------:R-:W-:-:S07]  /*12240*/  IMAD.MOV.U32 R58, RZ, RZ, -0x1 ;  /* 0xffffffffff3a7424 */ /* 0x000fce00078e00ff */
[----:B01234-:R-:W-:Y:S05]  /*12250*/  WARPSYNC.COLLECTIVE R58, `(.L_x_1755) ;  /* 0x000000003a087348 */ /* 0x01ffea0003c00000 */
[----:B0-----:R0:W0:Y:S02]  /*12260*/  SHFL.DOWN P3, R64, R59, R63, R61 ;  /* 0x0800003f3b407389 */ /* 0x001024000006003d */
[----:B01234-:R-:W-:Y:S05]  /*12270*/  ENDCOLLECTIVE ;  /* 0x000000000000791b */ /* 0x01ffea0003800000 */
.L_x_1755:
[----:B------:R-:W-:Y:S05]  /*12280*/  BSYNC B0 ;  /* 0x0000000000007941 */ /* 0x000fea0003800000 */
.L_x_1754:
[----:B------:R-:W-:Y:S01]  /*12290*/  IMAD.MOV.U32 R65, RZ, RZ, R64 ;  /* 0x000000ffff417224 */ /* 0x000fe200078e0040 */
[----:B------:R-:W-:Y:S06]  /*122a0*/  BRA `(.L_x_1756) ;  /* 0xffffff9800e47947 */ /* 0x000fec000383ffff */
.L_x_1386:
[----:B------:R-:W-:Y:S01]  /*122b0*/  BSSY B0, `(.L_x_1757) ;  /* 0x0000007000007945 */ /* 0x000fe20003800000 */
[----:B------:R-:W-:Y:S02]  /*122c0*/  IMAD.MOV.U32 R59, RZ, RZ, R60 ;  /* 0x000000ffff3b7224 */ /* 0x000fe400078e003c */
[----:B------:R-:W-:Y:S02]  /*122d0*/  IMAD.MOV.U32 R63, RZ, RZ, 0x4 ;  /* 0x00000004ff3f7424 */ /* 0x000fe400078e00ff */
[----:B------:R-:W-:-:S07]  /*122e0*/  IMAD.MOV.U32 R58, RZ, RZ, -0x1 ;  /* 0xffffffffff3a7424 */ /* 0x000fce00078e00ff */
[----:B01234-:R-:W-:Y:S05]  /*122f0*/  WARPSYNC.COLLECTIVE R58, `(.L_x_1758) ;  /* 0x000000003a087348 */ /* 0x01ffea0003c00000 */
[----:B0-----:R0:W0:Y:S02]  /*12300*/  SHFL.DOWN P3, R64, R59, R63, R61 ;  /* 0x0800003f3b407389 */ /* 0x001024000006003d */
[----:B01234-:R-:W-:Y:S05]  /*12310*/  ENDCOLLECTIVE ;  /* 0x000000000000791b */ /* 0x01ffea0003800000 */
.L_x_1758:
[----:B------:R-:W-:Y:S05]  /*12320*/  BSYNC B0 ;  /* 0x0000000000007941 */ /* 0x000fea0003800000 */
.L_x_1757:
[----:B------:R-:W-:Y:S05]  /*12330*/  BRA `(.L_x_1759) ;  /* 0xffffff9800c87947 */ /* 0x000fea000383ffff */
.L_x_1387:
[----:B------:R-:W-:Y:S01]  /*12340*/  BSSY B0, `(.L_x_1760) ;  /* 0x0000007000007945 */ /* 0x000fe20003800000 */
[----:B------:R-:W-:Y:S02]  /*12350*/  IMAD.MOV.U32 R59, RZ, RZ, R27 ;  /* 0x000000ffff3b7224 */ /* 0x000fe400078e001b */
[----:B------:R-:W-:Y:S02]  /*12360*/  IMAD.MOV.U32 R63, RZ, RZ, 0x4 ;  /* 0x00000004ff3f7424 */ /* 0x000fe400078e00ff */
[----:B------:R-:W-:-:S07]  /*12370*/  IMAD.MOV.U32 R58, RZ, RZ, -0x1 ;  /* 0xffffffffff3a7424 */ /* 0x000fce00078e00ff */
[----:B01234-:R-:W-:Y:S05]  /*12380*/  WARPSYNC.COLLECTIVE R58, `(.L_x_1761) ;  /* 0x000000003a087348 */ /* 0x01ffea0003c00000 */
[----:B0-----:R0:W0:Y:S02]  /*12390*/  SHFL.DOWN P3, R64, R59, R63, R61 ;  /* 0x0800003f3b407389 */ /* 0x001024000006003d */
[----:B01234-:R-:W-:Y:S05]  /*123a0*/  ENDCOLLECTIVE ;  /* 0x000000000000791b */ /* 0x01ffea0003800000 */
.L_x_1761:
[----:B------:R-:W-:Y:S05]  /*123b0*/  BSYNC B0 ;  /* 0x0000000000007941 */ /* 0x000fea0003800000 */
.L_x_1760:
[----:B------:R-:W-:Y:S05]  /*123c0*/  BRA `(.L_x_1762) ;  /* 0xffffff9800ac7947 */ /* 0x000fea000383ffff */
.L_x_1388:
[----:B------:R-:W-:Y:S01]  /*123d0*/  BSSY B0, `(.L_x_1763) ;  /* 0x0000007000007945 */ /* 0x000fe20003800000 */
[----:B------:R-:W-:Y:S02]  /*123e0*/  IMAD.MOV.U32 R59, RZ, RZ, R41 ;  /* 0x000000ffff3b7224 */ /* 0x000fe400078e0029 */
[----:B------:R-:W-:Y:S02]  /*123f0*/  IMAD.MOV.U32 R63, RZ, RZ, 0x4 ;  /* 0x00000004ff3f7424 */ /* 0x000fe400078e00ff */
[----:B------:R-:W-:-:S07]  /*12400*/  IMAD.MOV.U32 R58, RZ, RZ, -0x1 ;  /* 0xffffffffff3a7424 */ /* 0x000fce00078e00ff */
[----:B01234-:R-:W-:Y:S05]  /*12410*/  WARPSYNC.COLLECTIVE R58, `(.L_x_1764) ;  /* 0x000000003a087348 */ /* 0x01ffea0003c00000 */
[----:B0-----:R0:W0:Y:S02]  /*12420*/  SHFL.DOWN P3, R64, R59, R63, R61 ;  /* 0x0800003f3b407389 */ /* 0x001024000006003d */
[----:B01234-:R-:W-:Y:S05]  /*12430*/  ENDCOLLECTIVE ;  /* 0x000000000000791b */ /* 0x01ffea0003800000 */
.L_x_1764:
[----:B------:R-:W-:Y:S05]  /*12440*/  BSYNC B0 ;  /* 0x0000000000007941 */ /* 0x000fea0003800000 */
.L_x_1763:
[----:B------:R-:W-:Y:S05]  /*12450*/  BRA `(.L_x_1765) ;  /* 0xffffff9800907947 */ /* 0x000fea000383ffff */
.L_x_1389:
[----:B------:R-:W-:Y:S01]  /*12460*/  BSSY B0, `(.L_x_1766) ;  /* 0x0000007000007945 */ /* 0x000fe20003800000 */
[----:B------:R-:W-:Y:S01]  /*12470*/  IMAD.MOV.U32 R59, RZ, RZ, R56 ;  /* 0x000000ffff3b7224 */ /* 0x000fe200078e0038 */
[----:B------:R-:W-:Y:S01]  /*12480*/  MOV R63, 0x4 ;  /* 0x00000004003f7802 */ /* 0x000fe20000000f00 */
[----:B------:R-:W-:-:S07]  /*12490*/  IMAD.MOV.U32 R58, RZ, RZ, -0x1 ;  /* 0xffffffffff3a7424 */ /* 0x000fce00078e00ff */
[----:B01234-:R-:W-:Y:S05]  /*124a0*/  WARPSYNC.COLLECTIVE R58, `(.L_x_1767) ;  /* 0x000000003a087348 */ /* 0x01ffea0003c00000 */
[----:B0-----:R0:W0:Y:S02]  /*124b0*/  SHFL.DOWN P3, R64, R59, R63, R61 ;  /* 0x0800003f3b407389 */ /* 0x001024000006003d */
[----:B01234-:R-:W-:Y:S05]  /*124c0*/  ENDCOLLECTIVE ;  /* 0x000000000000791b */ /* 0x01ffea0003800000 */
.L_x_1767:
[----:B------:R-:W-:Y:S05]  /*124d0*/  BSYNC B0 ;  /* 0x0000000000007941 */ /* 0x000fea0003800000 */
.L_x_1766:
[----:B------:R-:W-:Y:S02]  /*124e0*/  IMAD.MOV.U32 R59, RZ, RZ, R57 ;  /* 0x000000ffff3b7224 */ /* 0x000fe400078e0039 */
[----:B------:R-:W-:Y:S02]  /*124f0*/  IMAD.MOV.U32 R63, RZ, RZ, 0x4 ;  /* 0x00000004ff3f7424 */ /* 0x000fe400078e00ff */
[----:B------:R-:W-:Y:S02]  /*12500*/  IMAD.MOV.U32 R58, RZ, RZ, -0x1 ;  /* 0xffffffffff3a7424 */ /* 0x000fe400078e00ff */
[----:B------:R-:W-:-:S07]  /*12510*/  IMAD.MOV.U32 R66, RZ, RZ, R64 ;  /* 0x000000ffff427224 */ /* 0x000fce00078e0040 */
[----:B------:R-:W-:Y:S05]  /*12520*/  WARPSYNC.COLLECTIVE R58, `(.L_x_1768) ;  /* 0x000000003a087348 */ /* 0x000fea0003c00000 */
[----:B------:R0:W1:Y:S02]  /*12530*/  SHFL.DOWN P3, R64, R59, R63, R61 ;  /* 0x0800003f3b407389 */ /* 0x000064000006003d */
[----:B01----:R-:W-:Y:S05]  /*12540*/  ENDCOLLECTIVE ;  /* 0x000000000000791b */ /* 0x003fea0003800000 */
.L_x_1768:
[----:B------:R-:W-:Y:S02]  /*12550*/  IMAD.MOV.U32 R59, RZ, RZ, R42 ;  /* 0x000000ffff3b7224 */ /* 0x000fe400078e002a */
[----:B------:R-:W-:-:S07]  /*12560*/  IMAD.MOV.U32 R67, RZ, RZ, R64 ;  /* 0x000000ffff437224 */ /* 0x000fce00078e0040 */
[----:B------:R-:W-:Y:S05]  /*12570*/  WARPSYNC.COLLECTIVE R58, `(.L_x_1769) ;  /* 0x000000003a087348 */ /* 0x000fea0003c00000 */
[----:B------:R0:W1:Y:S02]  /*12580*/  SHFL.DOWN P3, R64, R59, R63, R61 ;  /* 0x0800003f3b407389 */ /* 0x000064000006003d */
[----:B01----:R-:W-:Y:S05]  /*12590*/  ENDCOLLECTIVE ;  /* 0x000000000000791b */ /* 0x003fea0003800000 */
.L_x_1769:
[----:B------:R-:W-:Y:S02]  /*125a0*/  IMAD.MOV.U32 R59, RZ, RZ, R43 ;  /* 0x000000ffff3b7224 */ /* 0x000fe400078e002b */
[----:B------:R-:W-:-:S07]  /*125b0*/  IMAD.MOV.U32 R68, RZ, RZ, R64 ;  /* 0x000000ffff447224 */ /* 0x000fce00078e0040 */
[----:B------:R-:W-:Y:S05]  /*125c0*/  WARPSYNC.COLLECTIVE R58, `(.L_x_1770) ;  /* 0x000000003a087348 */ /* 0x000fea0003c00000 */
[----:B------:R0:W1:Y:S02]  /*125d0*/  SHFL.DOWN P3, R64, R59, R63, R61 ;  /* 0x0800003f3b407389 */ /* 0x000064000006003d */
[----:B01----:R-:W-:Y:S05]  /*125e0*/  ENDCOLLECTIVE ;  /* 0x000000000000791b */ /* 0x003fea0003800000 */
.L_x_1770:
[----:B------:R-:W-:Y:S05]  /*125f0*/  BRA `(.L_x_1771) ;  /* 0xffffff9800407947 */ /* 0x000fea000383ffff */
.L_x_1392:
[----:B------:R-:W-:Y:S01]  /*12600*/  BSSY B0, `(.L_x_1772) ;  /* 0x0000007000007945 */ /* 0x000fe20003800000 */
[----:B------:R-:W-:Y:S02]  /*12610*/  IMAD.MOV.U32 R59, RZ, RZ, R62 ;  /* 0x000000ffff3b7224 */ /* 0x000fe400078e003e */
[----:B------:R-:W-:Y:S02]  /*12620*/  IMAD.MOV.U32 R63, RZ, RZ, 0x8 ;  /* 0x00000008ff3f7424 */ /* 0x000fe400078e00ff */
[----:B------:R-:W-:-:S07]  /*12630*/  IMAD.MOV.U32 R58, RZ, RZ, -0x1 ;  /* 0xffffffffff3a7424 */ /* 0x000fce00078e00ff */
[----:B01234-:R-:W-:Y:S05]  /*12640*/  WARPSYNC.COLLECTIVE R58, `(.L_x_1773) ;  /* 0x000000003a087348 */ /* 0x01ffea0003c00000 */
[----:B0-----:R0:W0:Y:S02]  /*12650*/  SHFL.DOWN P3, R64, R59, R63, R61 ;  /* 0x0800003f3b407389 */ /* 0x001024000006003d */
[----:B01234-:R-:W-:Y:S05]  /*12660*/  ENDCOLLECTIVE ;  /* 0x000000000000791b */ /* 0x01ffea0003800000 */
.L_x_1773:
[----:B------:R-:W-:Y:S05]  /*12670*/  BSYNC B0 ;  /* 0x0000000000007941 */ /* 0x000fea0003800000 */
.L_x_1772:
[----:B------:R-:W-:Y:S01]  /*12680*/  IMAD.MOV.U32 R65, RZ, RZ, R64 ;  /* 0x000000ffff417224 */ /* 0x000fe200078e0040 */
[----:B------:R-:W-:Y:S06]  /*12690*/  BRA `(.L_x_1774) ;  /* 0xffffff9800547947 */ /* 0x000fec000383ffff */
.L_x_1393:
[----:B------:R-:W-:Y:S01]  /*126a0*/  BSSY B0, `(.L_x_1775) ;  /* 0x0000007000007945 */ /* 0x000fe20003800000 */
[----:B------:R-:W-:Y:S02]  /*126b0*/  IMAD.MOV.U32 R59, RZ, RZ, R60 ;  /* 0x000000ffff3b7224 */ /* 0x000fe400078e003c */
[----:B------:R-:W-:Y:S02]  /*126c0*/  IMAD.MOV.U32 R63, RZ, RZ, 0x8 ;  /* 0x00000008ff3f7424 */ /* 0x000fe400078e00ff */
[----:B------:R-:W-:-:S07]  /*126d0*/  IMAD.MOV.U32 R58, RZ, RZ, -0x1 ;  /* 0xffffffffff3a7424 */ /* 0x000fce00078e00ff */
[----:B01234-:R-:W-:Y:S05]  /*126e0*/  WARPSYNC.COLLECTIVE R58, `(.L_x_1776) ;  /* 0x000000003a087348 */ /* 0x01ffea0003c00000 */
[----:B0-----:R0:W0:Y:S02]  /*126f0*/  SHFL.DOWN P3, R64, R59, R63, R61 ;  /* 0x0800003f3b407389 */ /* 0x001024000006003d */
[----:B01234-:R-:W-:Y:S05]  /*12700*/  ENDCOLLECTIVE ;  /* 0x000000000000791b */ /* 0x01ffea0003800000 */
.L_x_1776:
[----:B------:R-:W-:Y:S05]  /*12710*/  BSYNC B0 ;  /* 0x0000000000007941 */ /* 0x000fea0003800000 */
.L_x_1775:
[----:B------:R-:W-:Y:S05]  /*12720*/  BRA `(.L_x_1777) ;  /* 0xffffff9800387947 */ /* 0x000fea000383ffff */
.L_x_1394:
[----:B------:R-:W-:Y:S01]  /*12730*/  BSSY B0, `(.L_x_1778) ;  /* 0x0000007000007945 */ /* 0x000fe20003800000 */
[----:B------:R-:W-:Y:S02]  /*12740*/  IMAD.MOV.U32 R59, RZ, RZ, R27 ;  /* 0x000000ffff3b7224 */ /* 0x000fe400078e001b */
[----:B------:R-:W-:Y:S02]  /*12750*/  IMAD.MOV.U32 R63, RZ, RZ, 0x8 ;  /* 0x00000008ff3f7424 */ /* 0x000fe400078e00ff */
[----:B------:R-:W-:-:S07]  /*12760*/  IMAD.MOV.U32 R58, RZ, RZ, -0x1 ;  /* 0xffffffffff3a7424 */ /* 0x000fce00078e00ff */
[----:B01234-:R-:W-:Y:S05]  /*12770*/  WARPSYNC.COLLECTIVE R58, `(.L_x_1779) ;  /* 0x000000003a087348 */ /* 0x01ffea0003c00000 */
[----:B0-----:R0:W0:Y:S02]  /*12780*/  SHFL.DOWN P3, R64, R59, R63, R61 ;  /* 0x0800003f3b407389 */ /* 0x001024000006003d */
[----:B01234-:R-:W-:Y:S05]  /*12790*/  ENDCOLLECTIVE ;  /* 0x000000000000791b */ /* 0x01ffea0003800000 */
.L_x_1779:
[----:B------:R-:W-:Y:S05]  /*127a0*/  BSYNC B0 ;  /* 0x0000000000007941 */ /* 0x000fea0003800000 */
.L_x_1778:
[----:B------:R-:W-:Y:S05]  /*127b0*/  BRA `(.L_x_1780) ;  /* 0xffffff98001c7947 */ /* 0x000fea000383ffff */
.L_x_1395:
[----:B------:R-:W-:Y:S01]  /*127c0*/  BSSY B0, `(.L_x_1781) ;  /* 0x0000007000007945 */ /* 0x000fe20003800000 */
[----:B------:R-:W-:Y:S01]  /*127d0*/  MOV R59, R41 ;  /* 0x00000029003b7202 */ /* 0x000fe20000000f00 */
[----:B------:R-:W-:Y:S02]  /*127e0*/  IMAD.MOV.U32 R63, RZ, RZ, 0x8 ;  /* 0x00000008ff3f7424 */ /* 0x000fe400078e00ff */
[----:B------:R-:W-:-:S07]  /*127f0*/  IMAD.MOV.U32 R58, RZ, RZ, -0x1 ;  /* 0xffffffffff3a7424 */ /* 0x000fce00078e00ff */
[----:B01234-:R-:W-:Y:S05]  /*12800*/  WARPSYNC.COLLECTIVE R58, `(.L_x_1782) ;  /* 0x000000003a087348 */ /* 0x01ffea0003c00000 */
[----:B0-----:R0:W0:Y:S02]  /*12810*/  SHFL.DOWN P3, R64, R59, R63, R61 ;  /* 0x0800003f3b407389 */ /* 0x001024000006003d */
[----:B01234-:R-:W-:Y:S05]  /*12820*/  ENDCOLLECTIVE ;  /* 0x000000000000791b */ /* 0x01ffea0003800000 */
.L_x_1782:
[----:B------:R-:W-:Y:S05]  /*12830*/  BSYNC B0 ;  /* 0x0000000000007941 */ /* 0x000fea0003800000 */
.L_x_1781:
[----:B------:R-:W-:Y:S05]  /*12840*/  BRA `(.L_x_1783) ;  /* 0xffffff9800007947 */ /* 0x000fea000383ffff */
.L_x_1396:
[----:B------:R-:W-:Y:S01]  /*12850*/  BSSY B0, `(.L_x_1784) ;  /* 0x0000007000007945 */ /* 0x000fe20003800000 */
[----:B------:R-:W-:Y:S02]  /*12860*/  IMAD.MOV.U32 R59, RZ, RZ, R56 ;  /* 0x000000ffff3b7224 */ /* 0x000fe400078e0038 */
[----:B------:R-:W-:Y:S02]  /*12870*/  IMAD.MOV.U32 R63, RZ, RZ, 0x8 ;  /* 0x00000008ff3f7424 */ /* 0x000fe400078e00ff */
[----:B------:R-:W-:-:S07]  /*12880*/  IMAD.MOV.U32 R58, RZ, RZ, -0x1 ;  /* 0xffffffffff3a7424 */ /* 0x000fce00078e00ff */
[----:B01234-:R-:W-:Y:S05]  /*12890*/  WARPSYNC.COLLECTIVE R58, `(.L_x_1785) ;  /* 0x000000003a087348 */ /* 0x01ffea0003c00000 */
[----:B0-----:R0:W0:Y:S02]  /*128a0*/  SHFL.DOWN P3, R64, R59, R63, R61 ;  /* 0x0800003f3b407389 */ /* 0x001024000006003d */
[----:B01234-:R-:W-:Y:S05]  /*128b0*/  ENDCOLLECTIVE ;  /* 0x000000000000791b */ /* 0x01ffea0003800000 */
.L_x_1785:
[----:B------:R-:W-:Y:S05]  /*128c0*/  BSYNC B0 ;  /* 0x0000000000007941 */ /* 0x000fea0003800000 */
.L_x_1784:
[----:B------:R-:W-:Y:S02]  /*128d0*/  IMAD.MOV.U32 R59, RZ, RZ, R57 ;  /* 0x000000ffff3b7224 */ /* 0x000fe400078e0039 */
[----:B------:R-:W-:Y:S02]  /*128e0*/  IMAD.MOV.U32 R63, RZ, RZ, 0x8 ;  /* 0x00000008ff3f7424 */ /* 0x000fe400078e00ff */
[----:B------:R-:W-:Y:S02]  /*128f0*/  IMAD.MOV.U32 R58, RZ, RZ, -0x1 ;  /* 0xffffffffff3a7424 */ /* 0x000fe400078e00ff */
[----:B------:R-:W-:-:S07]  /*12900*/  IMAD.MOV.U32 R66, RZ, RZ, R64 ;  /* 0x000000ffff427224 */ /* 0x000fce00078e0040 */
[----:B------:R-:W-:Y:S05]  /*12910*/  WARPSYNC.COLLECTIVE R58, `(.L_x_1786) ;  /* 0x000000003a087348 */ /* 0x000fea0003c00000 */
[----:B------:R0:W1:Y:S02]  /*12920*/  SHFL.DOWN P3, R64, R59, R63, R61 ;  /* 0x0800003f3b407389 */ /* 0x000064000006003d */
[----:B01----:R-:W-:Y:S05]  /*12930*/  ENDCOLLECTIVE ;  /* 0x000000000000791b */ /* 0x003fea0003800000 */
.L_x_1786:
[----:B------:R-:W-:Y:S02]  /*12940*/  IMAD.MOV.U32 R59, RZ, RZ, R42 ;  /* 0x000000ffff3b7224 */ /* 0x000fe400078e002a */
[----:B------:R-:W-:-:S07]  /*12950*/  IMAD.MOV.U32 R67, RZ, RZ, R64 ;  /* 0x000000ffff437224 */ /* 0x000fce00078e0040 */
[----:B------:R-:W-:Y:S05]  /*12960*/  WARPSYNC.COLLECTIVE R58, `(.L_x_1787) ;  /* 0x000000003a087348 */ /* 0x000fea0003c00000 */
[----:B------:R0:W1:Y:S02]  /*12970*/  SHFL.DOWN P3, R64, R59, R63, R61 ;  /* 0x0800003f3b407389 */ /* 0x000064000006003d */
[----:B01----:R-:W-:Y:S05]  /*12980*/  ENDCOLLECTIVE ;  /* 0x000000000000791b */ /* 0x003fea0003800000 */
.L_x_1787:
[----:B------:R-:W-:Y:S02]  /*12990*/  IMAD.MOV.U32 R59, RZ, RZ, R43 ;  /* 0x000000ffff3b7224 */ /* 0x000fe400078e002b */
[----:B------:R-:W-:-:S07]  /*129a0*/  IMAD.MOV.U32 R68, RZ, RZ, R64 ;  /* 0x000000ffff447224 */ /* 0x000fce00078e0040 */
[----:B------:R-:W-:Y:S05]  /*129b0*/  WARPSYNC.COLLECTIVE R58, `(.L_x_1788) ;  /* 0x000000003a087348 */ /* 0x000fea0003c00000 */
[----:B------:R0:W1:Y:S02]  /*129c0*/  SHFL.DOWN P3, R64, R59, R63, R61 ;  /* 0x0800003f3b407389 */ /* 0x000064000006003d */
[----:B01----:R-:W-:Y:S05]  /*129d0*/  ENDCOLLECTIVE ;  /* 0x000000000000791b */ /* 0x003fea0003800000 */
.L_x_1788:
[----:B------:R-:W-:Y:S05]  /*129e0*/  BRA `(.L_x_1789) ;  /* 0xffffff9400b07947 */ /* 0x000fea000383ffff */
.L_x_1399:
[----:B------:R-:W-:Y:S01]  /*129f0*/  BSSY B0, `(.L_x_1790) ;  /* 0x0000007000007945 */ /* 0x000fe20003800000 */
[----:B------:R-:W-:Y:S02]  /*12a00*/  IMAD.MOV.U32 R59, RZ, RZ, R62 ;  /* 0x000000ffff3b7224 */ /* 0x000fe400078e003e */
[----:B------:R-:W-:Y:S02]  /*12a10*/  IMAD.MOV.U32 R63, RZ, RZ, 0x10 ;  /* 0x00000010ff3f7424 */ /* 0x000fe400078e00ff */
[----:B------:R-:W-:-:S07]  /*12a20*/  IMAD.MOV.U32 R58, RZ, RZ, -0x1 ;  /* 0xffffffffff3a7424 */ /* 0x000fce00078e00ff */
[----:B01234-:R-:W-:Y:S05]  /*12a30*/  WARPSYNC.COLLECTIVE R58, `(.L_x_1791) ;  /* 0x000000003a087348 */ /* 0x01ffea0003c00000 */
[----:B0-----:R0:W0:Y:S02]  /*12a40*/  SHFL.DOWN P3, R64, R59, R63, R61 ;  /* 0x0800003f3b407389 */ /* 0x001024000006003d */
[----:B01234-:R-:W-:Y:S05]  /*12a50*/  ENDCOLLECTIVE ;  /* 0x000000000000791b */ /* 0x01ffea0003800000 */
.L_x_1791:
[----:B------:R-:W-:Y:S05]  /*12a60*/  BSYNC B0 ;  /* 0x0000000000007941 */ /* 0x000fea0003800000 */
.L_x_1790:
[----:B------:R-:W-:Y:S01]  /*12a70*/  IMAD.MOV.U32 R65, RZ, RZ, R64 ;  /* 0x000000ffff417224 */ /* 0x000fe200078e0040 */
[----:B------:R-:W-:Y:S06]  /*12a80*/  BRA `(.L_x_1792) ;  /* 0xffffff9400c47947 */ /* 0x000fec000383ffff */
.L_x_1400:
[----:B------:R-:W-:Y:S01]  /*12a90*/  BSSY B0, `(.L_x_1793) ;  /* 0x0000007000007945 */ /* 0x000fe20003800000 */
[----:B------:R-:W-:Y:S01]  /*12aa0*/  IMAD.MOV.U32 R59, RZ, RZ, R60 ;  /* 0x000000ffff3b7224 */ /* 0x000fe200078e003c */
[----:B------:R-:W-:Y:S01]  /*12ab0*/  MOV R58, 0xffffffff ;  /* 0xffffffff003a7802 */ /* 0x000fe20000000f00 */
[----:B------:R-:W-:-:S07]  /*12ac0*/  IMAD.MOV.U32 R63, RZ, RZ, 0x10 ;  /* 0x00000010ff3f7424 */ /* 0x000fce00078e00ff */
[----:B01234-:R-:W-:Y:S05]  /*12ad0*/  WARPSYNC.COLLECTIVE R58, `(.L_x_1794) ;  /* 0x000000003a087348 */ /* 0x01ffea0003c00000 */
[----:B0-----:R0:W0:Y:S02]  /*12ae0*/  SHFL.DOWN P3, R64, R59, R63, R61 ;  /* 0x0800003f3b407389 */ /* 0x001024000006003d */
[----:B01234-:R-:W-:Y:S05]  /*12af0*/  ENDCOLLECTIVE ;  /* 0x000000000000791b */ /* 0x01ffea0003800000 */
.L_x_1794:
[----:B------:R-:W-:Y:S05]  /*12b00*/  BSYNC B0 ;  /* 0x0000000000007941 */ /* 0x000fea0003800000 */
.L_x_1793:
[----:B------:R-:W-:Y:S05]  /*12b10*/  BRA `(.L_x_1795) ;  /* 0xffffff9400a87947 */ /* 0x000fea000383ffff */
.L_x_1401:
[----:B------:R-:W-:Y:S01]  /*12b20*/  BSSY B0, `(.L_x_1796) ;  /* 0x0000007000007945 */ /* 0x000fe20003800000 */
[----:B------:R-:W-:Y:S02]  /*12b30*/  IMAD.MOV.U32 R59, RZ, RZ, R27 ;  /* 0x000000ffff3b7224 */ /* 0x000fe400078e001b */
[----:B------:R-:W-:Y:S02]  /*12b40*/  IMAD.MOV.U32 R63, RZ, RZ, 0x10 ;  /* 0x00000010ff3f7424 */ /* 0x000fe400078e00ff */
[----:B------:R-:W-:-:S07]  /*12b50*/  IMAD.MOV.U32 R58, RZ, RZ, -0x1 ;  /* 0xffffffffff3a7424 */ /* 0x000fce00078e00ff */
[----:B01234-:R-:W-:Y:S05]  /*12b60*/  WARPSYNC.COLLECTIVE R58, `(.L_x_1797) ;  /* 0x000000003a087348 */ /* 0x01ffea0003c00000 */
[----:B0-----:R0:W0:Y:S02]  /*12b70*/  SHFL.DOWN P3, R64, R59, R63, R61 ;  /* 0x0800003f3b407389 */ /* 0x001024000006003d */
[----:B01234-:R-:W-:Y:S05]  /*12b80*/  ENDCOLLECTIVE ;  /* 0x000000000000791b */ /* 0x01ffea0003800000 */
.L_x_1797:
[----:B------:R-:W-:Y:S05]  /*12b90*/  BSYNC B0 ;  /* 0x0000000000007941 */ /* 0x000fea0003800000 */
.L_x_1796:
[----:B------:R-:W-:Y:S05]  /*12ba0*/  BRA `(.L_x_1798) ;  /* 0xffffff94008c7947 */ /* 0x000fea000383ffff */
.L_x_1402:
[----:B------:R-:W-:Y:S01]  /*12bb0*/  BSSY B0, `(.L_x_1799) ;  /* 0x0000007000007945 */ /* 0x000fe20003800000 */
[----:B------:R-:W-:Y:S02]  /*12bc0*/  IMAD.MOV.U32 R59, RZ, RZ, R41 ;  /* 0x000000ffff3b7224 */ /* 0x000fe400078e0029 */
[----:B------:R-:W-:Y:S02]  /*12bd0*/  IMAD.MOV.U32 R63, RZ, RZ, 0x10 ;  /* 0x00000010ff3f7424 */ /* 0x000fe400078e00ff */
[----:B------:R-:W-:-:S07]  /*12be0*/  IMAD.MOV.U32 R58, RZ, RZ, -0x1 ;  /* 0xffffffffff3a7424 */ /* 0x000fce00078e00ff */
[----:B01234-:R-:W-:Y:S05]  /*12bf0*/  WARPSYNC.COLLECTIVE R58, `(.L_x_1800) ;  /* 0x000000003a087348 */ /* 0x01ffea0003c00000 */
[----:B0-----:R0:W0:Y:S02]  /*12c00*/  SHFL.DOWN P3, R64, R59, R63, R61 ;  /* 0x0800003f3b407389 */ /* 0x001024000006003d */
[----:B01234-:R-:W-:Y:S05]  /*12c10*/  ENDCOLLECTIVE ;  /* 0x000000000000791b */ /* 0x01ffea0003800000 */
.L_x_1800:
[----:B------:R-:W-:Y:S05]  /*12c20*/  BSYNC B0 ;  /* 0x0000000000007941 */ /* 0x000fea0003800000 */
.L_x_1799:
[----:B------:R-:W-:Y:S05]  /*12c30*/  BRA `(.L_x_1801) ;  /* 0xffffff9400707947 */ /* 0x000fea000383ffff */
.L_x_1403:
[----:B------:R-:W-:Y:S01]  /*12c40*/  BSSY B0, `(.L_x_1802) ;  /* 0x0000007000007945 */ /* 0x000fe20003800000 */
[----:B------:R-:W-:Y:S02]  /*12c50*/  IMAD.MOV.U32 R59, RZ, RZ, R56 ;  /* 0x000000ffff3b7224 */ /* 0x000fe400078e0038 */
[----:B------:R-:W-:Y:S02]  /*12c60*/  IMAD.MOV.U32 R63, RZ, RZ, 0x10 ;  /* 0x00000010ff3f7424 */ /* 0x000fe400078e00ff */
[----:B------:R-:W-:-:S07]  /*12c70*/  IMAD.MOV.U32 R58, RZ, RZ, -0x1 ;  /* 0xffffffffff3a7424 */ /* 0x000fce00078e00ff */
[----:B01234-:R-:W-:Y:S05]  /*12c80*/  WARPSYNC.COLLECTIVE R58, `(.L_x_1803) ;  /* 0x000000003a087348 */ /* 0x01ffea0003c00000 */
[----:B0-----:R0:W0:Y:S02]  /*12c90*/  SHFL.DOWN P3, R64, R59, R63, R61 ;  /* 0x0800003f3b407389 */ /* 0x001024000006003d */
[----:B01234-:R-:W-:Y:S05]  /*12ca0*/  ENDCOLLECTIVE ;  /* 0x000000000000791b */ /* 0x01ffea0003800000 */
.L_x_1803:
[----:B------:R-:W-:Y:S05]  /*12cb0*/  BSYNC B0 ;  /* 0x0000000000007941 */ /* 0x000fea0003800000 */
.L_x_1802:
[----:B------:R-:W-:Y:S02]  /*12cc0*/  IMAD.MOV.U32 R59, RZ, RZ, R57 ;  /* 0x000000ffff3b7224 */ /* 0x000fe400078e0039 */
[----:B------:R-:W-:Y:S02]  /*12cd0*/  IMAD.MOV.U32 R63, RZ, RZ, 0x10 ;  /* 0x00000010ff3f7424 */ /* 0x000fe400078e00ff */
[----:B------:R-:W-:Y:S02]  /*12ce0*/  IMAD.MOV.U32 R58, RZ, RZ, -0x1 ;  /* 0xffffffffff3a7424 */ /* 0x000fe400078e00ff */
[----:B------:R-:W-:-:S07]  /*12cf0*/  IMAD.MOV.U32 R66, RZ, RZ, R64 ;  /* 0x000000ffff427224 */ /* 0x000fce00078e0040 */
[----:B------:R-:W-:Y:S05]  /*12d00*/  WARPSYNC.COLLECTIVE R58, `(.L_x_1804) ;  /* 0x000000003a087348 */ /* 0x000fea0003c00000 */
[----:B------:R0:W1:Y:S02]  /*12d10*/  SHFL.DOWN P3, R64, R59, R63, R61 ;  /* 0x0800003f3b407389 */ /* 0x000064000006003d */
[----:B01----:R-:W-:Y:S05]  /*12d20*/  ENDCOLLECTIVE ;  /* 0x000000000000791b */ /* 0x003fea0003800000 */
.L_x_1804:
[----:B------:R-:W-:Y:S02]  /*12d30*/  IMAD.MOV.U32 R59, RZ, RZ, R42 ;  /* 0x000000ffff3b7224 */ /* 0x000fe400078e002a */
[----:B------:R-:W-:-:S07]  /*12d40*/  IMAD.MOV.U32 R67, RZ, RZ, R64 ;  /* 0x000000ffff437224 */ /* 0x000fce00078e0040 */
[----:B------:R-:W-:Y:S05]  /*12d50*/  WARPSYNC.COLLECTIVE R58, `(.L_x_1805) ;  /* 0x000000003a087348 */ /* 0x000fea0003c00000 */
[----:B------:R0:W1:Y:S02]  /*12d60*/  SHFL.DOWN P3, R64, R59, R63, R61 ;  /* 0x0800003f3b407389 */ /* 0x000064000006003d */
[----:B01----:R-:W-:Y:S05]  /*12d70*/  ENDCOLLECTIVE ;  /* 0x000000000000791b */ /* 0x003fea0003800000 */
.L_x_1805:
[----:B------:R-:W-:Y:S02]  /*12d80*/  IMAD.MOV.U32 R59, RZ, RZ, R43 ;  /* 0x000000ffff3b7224 */ /* 0x000fe400078e002b */
[----:B------:R-:W-:-:S07]  /*12d90*/  IMAD.MOV.U32 R68, RZ, RZ, R64 ;  /* 0x000000ffff447224 */ /* 0x000fce00078e0040 */
[----:B------:R-:W-:Y:S05]  /*12da0*/  WARPSYNC.COLLECTIVE R58, `(.L_x_1806) ;  /* 0x000000003a087348 */ /* 0x000fea0003c00000 */
[----:B------:R0:W1:Y:S02]  /*12db0*/  SHFL.DOWN P3, R64, R59, R63, R61 ;  /* 0x0800003f3b407389 */ /* 0x000064000006003d */
[----:B01----:R-:W-:Y:S05]  /*12dc0*/  ENDCOLLECTIVE ;  /* 0x000000000000791b */ /* 0x003fea0003800000 */
.L_x_1806:
[----:B------:R-:W-:Y:S05]  /*12dd0*/  BRA `(.L_x_1807) ;  /* 0xffffff9400207947 */ /* 0x000fea000383ffff */
.L_x_1406:
[----:B------:R-:W-:Y:S01]  /*12de0*/  BSSY B0, `(.L_x_1808) ;  /* 0x0000005000007945 */ /* 0x000fe20003800000 */
[----:B------:R-:W-:-:S07]  /*12df0*/  IMAD.MOV.U32 R58, RZ, RZ, -0x1 ;  /* 0xffffffffff3a7424 */ /* 0x000fce00078e00ff */
[----:B--2---:R-:W-:Y:S05]  /*12e00*/  WARPSYNC.COLLECTIVE R58, `(.L_x_1809) ;  /* 0x000000003a087348 */ /* 0x004fea0003c00000 */
[----:B------:R-:W-:Y:S01]  /*12e10*/  VOTE.ALL P3, P3 ;  /* 0x0000000000ff7806 */ /* 0x000fe20001860000 */
[----:B--2---:R-:W-:-:S12]  /*12e20*/  ENDCOLLECTIVE ;  /* 0x000000000000791b */ /* 0x004fd80003800000 */
.L_x_1809:
[----:B------:R-:W-:Y:S05]  /*12e30*/  BSYNC B0 ;  /* 0x0000000000007941 */ /* 0x000fea0003800000 */
.L_x_1808:
[----:B------:R-:W-:Y:S05]  /*12e40*/  BRA `(.L_x_1810) ;  /* 0xffffff9400687947 */ /* 0x000fea000383ffff */
.L_x_1811:
        /* <DEDUP_REMOVED lines=11> */
.L_x_2384:


//--------------------- .text._ZN6thrust24THRUST_300001_SM_1000_NS8cuda_cub4core6detail13_kernel_agentINS1_15__reduce_by_key9InitAgentIN3cub18CUB_300001_SM_100024ReduceByKeyScanTileStateI7double2iLb0EEEiPiEEJSB_iSC_EEEvDpT0_ --------------------------
	.section	.text._ZN6thrust24THRUST_300001_SM_1000_NS8cuda_cub4core6detail13_kernel_agentINS1_15__reduce_by_key9InitAgentIN3cub18CUB_300001_SM_100024ReduceByKeyScanTileStateI7double2iLb0EEEiPiEEJSB_iSC_EEEvDpT0_,"ax",@progbits
	.align	128
        .global         _ZN6thrust24THRUST_300001_SM_1000_NS8cuda_cub4core6detail13_kernel_agentINS1_15__reduce_by_key9InitAgentIN3cub18CUB_300001_SM_100024ReduceByKeyScanTileStateI7double2iLb0EEEiPiEEJSB_iSC_EEEvDpT0_
        .type           _ZN6thrust24THRUST_300001_SM_1000_NS8cuda_cub4core6detail13_kernel_agentINS1_15__reduce_by_key9InitAgentIN3cub18CUB_300001_SM_100024ReduceByKeyScanTileStateI7double2iLb0EEEiPiEEJSB_iSC_EEEvDpT0_,@function
        .size           _ZN6thrust24THRUST_300001_SM_1000_NS8cuda_cub4core6detail13_kernel_agentINS1_15__reduce_by_key9InitAgentIN3cub18CUB_300001_SM_100024ReduceByKeyScanTileStateI7double2iLb0EEEiPiEEJSB_iSC_EEEvDpT0_,(.L_x_2385 - _ZN6thrust24THRUST_300001_SM_1000_NS8cuda_cub4core6detail13_kernel_agentINS1_15__reduce_by_key9InitAgentIN3cub18CUB_300001_SM_100024ReduceByKeyScanTileStateI7double2iLb0EEEiPiEEJSB_iSC_EEEvDpT0_)
        .other          _ZN6thrust24THRUST_300001_SM_1000_NS8cuda_cub4core6detail13_kernel_agentINS1_15__reduce_by_key9InitAgentIN3cub18CUB_300001_SM_100024ReduceByKeyScanTileStateI7double2iLb0EEEiPiEEJSB_iSC_EEEvDpT0_,@"STO_CUDA_ENTRY STV_DEFAULT"
_ZN6thrust24THRUST_300001_SM_1000_NS8cuda_cub4core6detail13_kernel_agentINS1_15__reduce_by_key9InitAgentIN3cub18CUB_300001_SM_100024ReduceByKeyScanTileStateI7double2iLb0EEEiPiEEJSB_iSC_EEEvDpT0_:
.text._ZN6thrust24THRUST_300001_SM_1000_NS8cuda_cub4core6detail13_kernel_agentINS1_15__reduce_by_key9InitAgentIN3cub18CUB_300001_SM_100024ReduceByKeyScanTileStateI7double2iLb0EEEiPiEEJSB_iSC_EEEvDpT0_:
        /* <DEDUP_REMOVED lines=20> */
[----:B0-----:R-:W-:Y:S01]  /*0140*/  STG.E desc[UR4][R2.64], RZ ;  /* 0x000000ff02007986 */ /* 0x001fe2000c101904 */
[----:B------:R-:W-:Y:S05]  /*0150*/  EXIT ;  /* 0x000000000000794d */ /* 0x000fea0003800000 */
.L_x_1812:
        /* <DEDUP_REMOVED lines=10> */
.L_x_2385:


//--------------------- .text._ZN6thrust24THRUST_300001_SM_1000_NS8cuda_cub4core6detail13_kernel_agentINS1_15__reduce_by_key16ReduceByKeyAgentINS0_6detail15normal_iteratorINS0_10device_ptrImEEEENS0_17constant_iteratorIiNS0_11use_defaultESD_EESB_NS8_INS9_IiEEEEN4cuda3std3__48equal_toImEENSJ_4plusIiEEPllEEJSB_SE_SB_SG_SO_N3cub18CUB_300001_SM_100024ReduceByKeyScanTileStateIilLb1EEESL_SN_llEEEvDpT0_ --------------------------
	.section	.text._ZN6thrust24THRUST_300001_SM_1000_NS8cuda_cub4core6detail13_kernel_agentINS1_15__reduce_by_key16ReduceByKeyAgentINS0_6detail15normal_iteratorINS0_10device_ptrImEEEENS0_17constant_iteratorIiNS0_11use_defaultESD_EESB_NS8_INS9_IiEEEEN4cuda3std3__48equal_toImEENSJ_4plusIiEEPllEEJSB_SE_SB_SG_SO_N3cub18CUB_300001_SM_100024ReduceByKeyScanTileStateIilLb1EEESL_SN_llEEEvDpT0_,"ax",@progbits
	.align	128
        .global         _ZN6thrust24THRUST_300001_SM_1000_NS8cuda_cub4core6detail13_kernel_agentINS1_15__reduce_by_key16ReduceByKeyAgentINS0_6detail15normal_iteratorINS0_10device_ptrImEEEENS0_17constant_iteratorIiNS0_11use_defaultESD_EESB_NS8_INS9_IiEEEEN4cuda3std3__48equal_toImEENSJ_4plusIiEEPllEEJSB_SE_SB_SG_SO_N3cub18CUB_300001_SM_100024ReduceByKeyScanTileStateIilLb1EEESL_SN_llEEEvDpT0_
        .type           _ZN6thrust24THRUST_300001_SM_1000_NS8cuda_cub4core6detail13_kernel_agentINS1_15__reduce_by_key16ReduceByKeyAgentINS0_6detail15normal_iteratorINS0_10device_ptrImEEEENS0_17constant_iteratorIiNS0_11use_defaultESD_EESB_NS8_INS9_IiEEEEN4cuda3std3__48equal_toImEENSJ_4plusIiEEPllEEJSB_SE_SB_SG_SO_N3cub18CUB_300001_SM_100024ReduceByKeyScanTileStateIilLb1EEESL_SN_llEEEvDpT0_,@function
        .size           _ZN6thrust24THRUST_300001_SM_1000_NS8cuda_cub4core6detail13_kernel_agentINS1_15__reduce_by_key16ReduceByKeyAgentINS0_6detail15normal_iteratorINS0_10device_ptrImEEEENS0_17constant_iteratorIiNS0_11use_defaultESD_EESB_NS8_INS9_IiEEEEN4cuda3std3__48equal_toImEENSJ_4plusIiEEPllEEJSB_SE_SB_SG_SO_N3cub18CUB_300001_SM_100024ReduceByKeyScanTileStateIilLb1EEESL_SN_llEEEvDpT0_,(.L_x_2386 - _ZN6thrust24THRUST_300001_SM_1000_NS8cuda_cub4core6detail13_kernel_agentINS1_15__reduce_by_key16ReduceByKeyAgentINS0_6detail15normal_iteratorINS0_10device_ptrImEEEENS0_17constant_iteratorIiNS0_11use_defaultESD_EESB_NS8_INS9_IiEEEEN4cuda3std3__48equal_toImEENSJ_4plusIiEEPllEEJSB_SE_SB_SG_SO_N3cub18CUB_300001_SM_100024ReduceByKeyScanTileStateIilLb1EEESL_SN_llEEEvDpT0_)
        .other          _ZN6thrust24THRUST_300001_SM_1000_NS8cuda_cub4core6detail13_kernel_agentINS1_15__reduce_by_key16ReduceByKeyAgentINS0_6detail15normal_iteratorINS0_10device_ptrImEEEENS0_17constant_iteratorIiNS0_11use_defaultESD_EESB_NS8_INS9_IiEEEEN4cuda3std3__48equal_toImEENSJ_4plusIiEEPllEEJSB_SE_SB_SG_SO_N3cub18CUB_300001_SM_100024ReduceByKeyScanTileStateIilLb1EEESL_SN_llEEEvDpT0_,@"STO_CUDA_ENTRY STV_DEFAULT"
_ZN6thrust24THRUST_300001_SM_1000_NS8cuda_cub4core6detail13_kernel_agentINS1_15__reduce_by_key16ReduceByKeyAgentINS0_6detail15normal_iteratorINS0_10device_ptrImEEEENS0_17constant_iteratorIiNS0_11use_defaultESD_EESB_NS8_INS9_IiEEEEN4cuda3std3__48equal_toImEENSJ_4plusIiEEPllEEJSB_SE_SB_SG_SO_N3cub18CUB_300001_SM_100024ReduceByKeyScanTileStateIilLb1EEESL_SN_llEEEvDpT0_:
.text._ZN6thrust24THRUST_300001_SM_1000_NS8cuda_cub4core6detail13_kernel_agentINS1_15__reduce_by_key16ReduceByKeyAgentINS0_6detail15normal_iteratorINS0_10device_ptrImEEEENS0_17constant_iteratorIiNS0_11use_defaultESD_EESB_NS8_INS9_IiEEEEN4cuda3std3__48equal_toImEENSJ_4plusIiEEPllEEJSB_SE_SB_SG_SO_N3cub18CUB_300001_SM_100024ReduceByKeyScanTileStateIilLb1EEESL_SN_llEEEvDpT0_:
        /* <DEDUP_REMOVED lines=14> */
[----:B------:R-:W2:Y:S01]  /*00e0*/  LDC R29, c[0x0][0x390] ;  /* 0x0000e400ff1d7b82 */ /* 0x000ea20000000800 */
        /* <DEDUP_REMOVED lines=9> */
[----:B------:R-:W5:Y:S04]  /*0180*/  LDG.E.64.CONSTANT R8, desc[UR8][R2.64+0x200] ;  /* 0x0002000802087981 */ /* 0x000f68000c1e9b00 */
[----:B------:R-:W2:Y:S04]  /*0190*/  LDG.E.64.CONSTANT R10, desc[UR8][R2.64+0x300] ;  /* 0x00030008020a7981 */ /* 0x000ea8000c1e9b00 */
[----:B------:R-:W2:Y:S04]  /*01a0*/  LDG.E.64.CONSTANT R12, desc[UR8][R2.64+0x400] ;  /* 0x00040008020c7981 */ /* 0x000ea8000c1e9b00 */
[----:B------:R-:W2:Y:S04]  /*01b0*/  LDG.E.64.CONSTANT R14, desc[UR8][R2.64+0x500] ;  /* 0x00050008020e7981 */ /* 0x000ea8000c1e9b00 */
[----:B------:R-:W2:Y:S04]  /*01c0*/  LDG.E.64.CONSTANT R16, desc[UR8][R2.64+0x600] ;  /* 0x0006000802107981 */ /* 0x000ea8000c1e9b00 */
[----:B------:R-:W2:Y:S04]  /*01d0*/  LDG.E.64.CONSTANT R18, desc[UR8][R2.64+0x700] ;  /* 0x0007000802127981 */ /* 0x000ea8000c1e9b00 */
[----:B------:R-:W2:Y:S01]  /*01e0*/  LDG.E.64.CONSTANT R20, desc[UR8][R2.64+0x800] ;  /* 0x0008000802147981 */ /* 0x000ea2000c1e9b00 */
[----:B------:R-:W0:Y:S01]  /*01f0*/  S2UR UR5, SR_CgaCtaId ;  /* 0x00000000000579c3 */ /* 0x000e220000008800 */
[----:B------:R-:W-:Y:S01]  /*0200*/  SHF.R.U32.HI R47, RZ, 0x5, R0 ;  /* 0x00000005ff2f7819 */ /* 0x000fe20000011600 */
[----:B------:R-:W-:Y:S01]  /*0210*/  UMOV UR4, 0x400 ;  /* 0x0000040000047882 */ /* 0x000fe20000000000 */
[----:B------:R-:W1:Y:S01]  /*0220*/  S2R R46, SR_LANEID ;  /* 0x00000000002e7919 */ /* 0x000e620000000000 */
[----:B------:R-:W-:Y:S01]  /*0230*/  ISETP.NE.AND P3, PT, R0, RZ, PT ;  /* 0x000000ff0000720c */ /* 0x000fe20003f65270 */
[----:B0-----:R-:W-:-:S03]  /*0240*/  ULEA UR5, UR5, UR4, 0x18 ;  /* 0x0000000405057291 */ /* 0x001fc6000f8ec0ff */
[----:B------:R-:W-:Y:S01]  /*0250*/  UMOV UR4, URZ ;  /* 0x000000ff00047c82 */ /* 0x000fe20008000000 */
[----:B-1----:R-:W-:Y:S01]  /*0260*/  IMAD R23, R47, 0x120, R46 ;  /* 0x000001202f177824 */ /* 0x002fe200078e022e */
[----:B------:R-:W-:-:S03]  /*0270*/  ISETP.GE.AND P6, PT, R46, 0x10, PT ;  /* 0x000000102e00780c */ /* 0x000fc60003fc6270 */
[----:B------:R-:W-:Y:S01]  /*0280*/  IMAD R22, R46, 0x8, R23 ;  /* 0x000000082e167824 */ /* 0x000fe200078e0217 */
[----:B------:R-:W-:-:S05]  /*0290*/  LEA R27, R23, UR5, 0x3 ;  /* 0x00000005171b7c11 */ /* 0x000fca000f8e18ff */
[----:B---3--:R0:W-:Y:S04]  /*02a0*/  STS.64 [R27], R4 ;  /* 0x000000041b007388 */ /* 0x0081e80000000a00 */
[----:B----4-:R1:W-:Y:S04]  /*02b0*/  STS.64 [R27+0x100], R6 ;  /* 0x000100061b007388 */ /* 0x0103e80000000a00 */
[----:B-----5:R-:W-:Y:S01]  /*02c0*/  STS.64 [R27+0x200], R8 ;  /* 0x000200081b007388 */ /* 0x020fe20000000a00 */
[----:B0-----:R-:W-:-:S03]  /*02d0*/  IMAD R5, R46, 0x40, R27 ;  /* 0x000000402e057824 */ /* 0x001fc600078e021b */
[----:B--2---:R-:W-:Y:S01]  /*02e0*/  STS.64 [R27+0x300], R10 ;  /* 0x0003000a1b007388 */ /* 0x004fe20000000a00 */
[----:B------:R-:W-:Y:S02]  /*02f0*/  IMAD R4, R23, -0x4, R27 ;  /* 0xfffffffc17047824 */ /* 0x000fe400078e021b */
[----:B-1----:R-:W-:Y:S01]  /*0300*/  IMAD R6, R22, -0x4, R5 ;  /* 0xfffffffc16067824 */ /* 0x002fe200078e0205 */
[----:B------:R-:W-:Y:S04]  /*0310*/  STS.64 [R27+0x400], R12 ;  /* 0x0004000c1b007388 */ /* 0x000fe80000000a00 */
[----:B------:R-:W-:Y:S04]  /*0320*/  STS.64 [R27+0x500], R14 ;  /* 0x0005000e1b007388 */ /* 0x000fe80000000a00 */
[----:B------:R-:W-:Y:S04]  /*0330*/  STS.64 [R27+0x600], R16 ;  /* 0x000600101b007388 */ /* 0x000fe80000000a00 */
[----:B------:R-:W-:Y:S04]  /*0340*/  STS.64 [R27+0x700], R18 ;  /* 0x000700121b007388 */ /* 0x000fe80000000a00 */
[----:B------:R-:W-:Y:S01]  /*0350*/  STS.64 [R27+0x800], R20 ;  /* 0x000800141b007388 */ /* 0x000fe20000000a00 */
[----:B------:R-:W-:-:S03]  /*0360*/  NOP ;  /* 0x0000000000007918 */ /* 0x000fc60000000000 */
[----:B------:R-:W-:Y:S04]  /*0370*/  LDS.64 R2, [R5+0x40] ;  /* 0x0000400005027984 */ /* 0x000fe80000000a00 */
[----:B------:R-:W-:Y:S04]  /*0380*/  LDS.64 R8, [R5] ;  /* 0x0000000005087984 */ /* 0x000fe80000000a00 */
[----:B------:R-:W0:Y:S04]  /*0390*/  LDS.64 R10, [R5+0x8] ;  /* 0x00000800050a7984 */ /* 0x000e280000000a00 */
[----:B------:R-:W1:Y:S04]  /*03a0*/  LDS.64 R12, [R5+0x10] ;  /* 0x00001000050c7984 */ /* 0x000e680000000a00 */
[----:B------:R-:W2:Y:S04]  /*03b0*/  LDS.64 R14, [R5+0x18] ;  /* 0x00001800050e7984 */ /* 0x000ea80000000a00 */
[----:B------:R-:W3:Y:S04]  /*03c0*/  LDS.64 R16, [R5+0x20] ;  /* 0x0000200005107984 */ /* 0x000ee80000000a00 */
[----:B------:R-:W-:Y:S04]  /*03d0*/  LDS.64 R18, [R5+0x28] ;  /* 0x0000280005127984 */ /* 0x000fe80000000a00 */
[----:B------:R-:W-:Y:S04]  /*03e0*/  LDS.64 R20, [R5+0x30] ;  /* 0x0000300005147984 */ /* 0x000fe80000000a00 */
[----:B------:R4:W-:Y:S01]  /*03f0*/  LDS.64 R22, [R5+0x38] ;  /* 0x0000380005167984 */ /* 0x0009e20000000a00 */
[----:B------:R-:W-:Y:S01]  /*0400*/  BAR.SYNC.DEFER_BLOCKING 0x0 ;  /* 0x0000000000007b1d */ /* 0x000fe20000010000 */
[----:B----4-:R-:W-:-:S02]  /*0410*/  LEA R5, R0, UR5, 0x3 ;  /* 0x0000000500057c11 */ /* 0x010fc4000f8e18ff */
[----:B0-----:R-:W-:-:S04]  /*0420*/  ISETP.NE.U32.AND P0, PT, R8, R10, PT ;  /* 0x0000000a0800720c */ /* 0x001fc80003f05070 */
[----:B------:R-:W-:Y:S02]  /*0430*/  ISETP.NE.AND.EX P5, PT, R9, R11, PT, P0 ;  /* 0x0000000b0900720c */ /* 0x000fe40003fa5300 */
[----:B-1----:R-:W-:Y:S02]  /*0440*/  ISETP.NE.U32.AND P2, PT, R10, R12, PT ;  /* 0x0000000c0a00720c */ /* 0x002fe40003f45070 */
[----:B--2---:R-:W-:Y:S02]  /*0450*/  ISETP.NE.U32.AND P1, PT, R12, R14, PT ;  /* 0x0000000e0c00720c */ /* 0x004fe40003f25070 */
[----:B------:R-:W-:Y:S01]  /*0460*/  ISETP.NE.AND.EX P4, PT, R11, R13, PT, P2 ;  /* 0x0000000d0b00720c */ /* 0x000fe20003f85320 */
[----:B------:R-:W-:Y:S01]  /*0470*/  STS [R4], R29 ;  /* 0x0000001d04007388 */ /* 0x000fe20000000800 */
[----:B------:R-:W-:Y:S02]  /*0480*/  SEL R30, RZ, 0x1, !P5 ;  /* 0x00000001ff1e7807 */ /* 0x000fe40006800000 */
[----:B------:R-:W-:Y:S01]  /*0490*/  ISETP.NE.AND.EX P1, PT, R13, R15, PT, P1 ;  /* 0x0000000f0d00720c */ /* 0x000fe20003f25310 */
[----:B------:R-:W-:Y:S01]  /*04a0*/  STS [R4+0x80], R29 ;  /* 0x0000801d04007388 */ /* 0x000fe20000000800 */
[----:B---3--:R-:W-:-:S02]  /*04b0*/  ISETP.NE.U32.AND P2, PT, R14, R16, PT ;  /* 0x000000100e00720c */ /* 0x008fc40003f45070 */
[----:B------:R-:W-:Y:S01]  /*04c0*/  P2R R27, PR, RZ, 0x10 ;  /* 0x00000010ff1b7803 */ /* 0x000fe20000000000 */
[----:B------:R-:W-:Y:S01]  /*04d0*/  STS [R4+0x100], R29 ;  /* 0x0001001d04007388 */ /* 0x000fe20000000800 */
[----:B------:R-:W-:Y:S02]  /*04e0*/  ISETP.NE.AND.EX P2, PT, R15, R17, PT, P2 ;  /* 0x000000110f00720c */ /* 0x000fe40003f45320 */
[----:B------:R-:W-:Y:S01]  /*04f0*/  P2R R26, PR, RZ, 0x20 ;  /* 0x00000020ff1a7803 */ /* 0x000fe20000000000 */
[----:B------:R-:W-:Y:S01]  /*0500*/  STS [R4+0x180], R29 ;  /* 0x0001801d04007388 */ /* 0x000fe20000000800 */
[----:B------:R-:W-:-:S03]  /*0510*/  P2R R60, PR, RZ, 0x2 ;  /* 0x00000002ff3c7803 */ /* 0x000fc60000000000 */
[----:B------:R-:W-:Y:S04]  /*0520*/  STS [R4+0x200], R29 ;  /* 0x0002001d04007388 */ /* 0x000fe80000000800 */
[----:B------:R-:W-:Y:S04]  /*0530*/  STS [R4+0x280], R29 ;  /* 0x0002801d04007388 */ /* 0x000fe80000000800 */
[----:B------:R-:W-:Y:S04]  /*0540*/  STS [R4+0x300], R29 ;  /* 0x0003001d04007388 */ /* 0x000fe80000000800 */
[----:B------:R-:W-:Y:S04]  /*0550*/  STS [R4+0x380], R29 ;  /* 0x0003801d04007388 */ /* 0x000fe80000000800 */
[----:B------:R0:W-:Y:S01]  /*0560*/  STS [R4+0x400], R29 ;  /* 0x0004001d04007388 */ /* 0x0001e20000000800 */
[----:B------:R-:W-:-:S03]  /*0570*/  NOP ;  /* 0x0000000000007918 */ /* 0x000fc60000000000 */
[----:B------:R-:W1:Y:S01]  /*0580*/  LDS R48, [R6] ;  /* 0x0000000006307984 */ /* 0x000e620000000800 */
[----:B0-----:R-:W-:-:S03]  /*0590*/  IMAD.MOV.U32 R29, RZ, RZ, RZ ;  /* 0x000000ffff1d7224 */ /* 0x001fc600078e00ff */
[----:B------:R-:W0:Y:S04]  /*05a0*/  LDS R52, [R6+0x4] ;  /* 0x0000040006347984 */ /* 0x000e280000000800 */
[----:B------:R-:W2:Y:S04]  /*05b0*/  LDS R51, [R6+0x8] ;  /* 0x0000080006337984 */ /* 0x000ea80000000800 */
[----:B------:R-:W3:Y:S04]  /*05c0*/  LDS R50, [R6+0xc] ;  /* 0x00000c0006327984 */ /* 0x000ee80000000800 */
[----:B------:R-:W4:Y:S04]  /*05d0*/  LDS R49, [R6+0x10] ;  /* 0x0000100006317984 */ /* 0x000f280000000800 */
[----:B------:R-:W-:Y:S04]  /*05e0*/  LDS R45, [R6+0x14] ;  /* 0x00001400062d7984 */ /* 0x000fe80000000800 */
[----:B------:R-:W-:Y:S04]  /*05f0*/  LDS R44, [R6+0x18] ;  /* 0x00001800062c7984 */ /* 0x000fe80000000800 */
[----:B------:R-:W-:Y:S04]  /*0600*/  LDS R28, [R6+0x1c] ;  /* 0x00001c00061c7984 */ /* 0x000fe80000000800 */
[----:B------:R5:W-:Y:S01]  /*0610*/  LDS R4, [R6+0x20] ;  /* 0x0000200006047984 */ /* 0x000be20000000800 */
[----:B------:R-:W-:Y:S01]  /*0620*/  BAR.SYNC.DEFER_BLOCKING 0x0 ;  /* 0x0000000000007b1d */ /* 0x000fe20000010000 */
[----:B-1----:R-:W-:-:S02]  /*0630*/  SEL R7, R48, RZ, !P5 ;  /* 0x000000ff30077207 */ /* 0x002fc40006800000 */
[----:B------:R-:W-:-:S03]  /*0640*/  ISETP.NE.U32.AND P5, PT, R20, R22, PT ;  /* 0x000000161400720c */ /* 0x000fc60003fa5070 */
[----:B0-----:R-:W-:Y:S01]  /*0650*/  IMAD.IADD R7, R52, 0x1, R7 ;  /* 0x0000000134077824 */ /* 0x001fe200078e0207 */
[----:B------:R-:W-:-:S04]  /*0660*/  ISETP.NE.AND.EX P5, PT, R21, R23, PT, P5 ;  /* 0x000000171500720c */ /* 0x000fc80003fa5350 */
[----:B-----5:R-:W-:Y:S02]  /*0670*/  SEL R6, R7, RZ, !P4 ;  /* 0x000000ff07067207 */ /* 0x020fe40006000000 */
[----:B------:R-:W-:Y:S02]  /*0680*/  SEL R7, RZ, 0x1, !P4 ;  /* 0x00000001ff077807 */ /* 0x000fe40006000000 */
[----:B------:R-:W-:Y:S01]  /*0690*/  ISETP.NE.U32.AND P4, PT, R18, R20, PT ;  /* 0x000000141200720c */ /* 0x000fe20003f85070 */
[----:B--2---:R-:W-:-:S03]  /*06a0*/  IMAD.IADD R6, R51, 0x1, R6 ;  /* 0x0000000133067824 */ /* 0x004fc600078e0206 */
[----:B------:R-:W-:Y:S01]  /*06b0*/  ISETP.NE.AND.EX P4, PT, R19, R21, PT, P4 ;  /* 0x000000151300720c */ /* 0x000fe20003f85340 */
[----:B------:R-:W-:Y:S01]  /*06c0*/  STS.64 [R5+0x8d8], R2 ;  /* 0x0008d80205007388 */ /* 0x000fe20000000a00 */
[----:B------:R-:W-:Y:S06]  /*06d0*/  BAR.SYNC.DEFER_BLOCKING 0x0 ;  /* 0x0000000000007b1d */ /* 0x000fec0000010000 */
[----:B------:R0:W1:Y:S02]  /*06e0*/  @P3 LDS.64 R24, [R5+0x8d0] ;  /* 0x0008d00005183984 */ /* 0x0000640000000a00 */
[----:B0-----:R-:W-:-:S05]  /*06f0*/  SEL R5, R6, RZ, !P1 ;  /* 0x000000ff06057207 */ /* 0x001fca0004800000 */
[----:B---3--:R-:W-:-:S05]  /*0700*/  IMAD.IADD R5, R50, 0x1, R5 ;  /* 0x0000000132057824 */ /* 0x008fca00078e0205 */
[----:B------:R-:W-:-:S05]  /*0710*/  SEL R6, R5, RZ, !P2 ;  /* 0x000000ff05067207 */ /* 0x000fca0005000000 */
[----:B----4-:R-:W-:Y:S01]  /*0720*/  IMAD.IADD R6, R49, 0x1, R6 ;  /* 0x0000000131067824 */ /* 0x010fe200078e0206 */
[----:B-1----:R-:W-:-:S04]  /*0730*/  @P3 ISETP.NE.U32.AND P0, PT, R24, R8, PT ;  /* 0x000000081800320c */ /* 0x002fc80003f05070 */
[----:B------:R-:W-:-:S04]  /*0740*/  @P3 ISETP.NE.AND.EX P0, PT, R25, R9, PT, P0 ;  /* 0x000000091900320c */ /* 0x000fc80003f05300 */
[----:B------:R-:W-:Y:S02]  /*0750*/  @P3 SEL R29, RZ, 0x1, !P0 ;  /* 0x00000001ff1d3807 */ /* 0x000fe40004000000 */
[----:B------:R-:W-:Y:S02]  /*0760*/  ISETP.NE.U32.AND P3, PT, R16, R18, PT ;  /* 0x000000121000720c */ /* 0x000fe40003f65070 */
[----:B------:R-:W-:Y:S02]  /*0770*/  IADD3 R30, P0, PT, R29, R30, RZ ;  /* 0x0000001e1d1e7210 */ /* 0x000fe40007f1e0ff */
[----:B------:R-:W-:-:S03]  /*0780*/  ISETP.NE.AND.EX P3, PT, R17, R19, PT, P3 ;  /* 0x000000131100720c */ /* 0x000fc60003f65330 */
[----:B------:R-:W-:Y:S01]  /*0790*/  IMAD.X R31, RZ, RZ, UR4, P0 ;  /* 0x00000004ff1f7e24 */ /* 0x000fe200080e06ff */
[----:B------:R-:W-:Y:S02]  /*07a0*/  IADD3 R32, P0, PT, R30, R7, RZ ;  /* 0x000000071e207210 */ /* 0x000fe40007f1e0ff */
[----:B------:R-:W-:Y:S02]  /*07b0*/  SEL R7, RZ, 0x1, !P1 ;  /* 0x00000001ff077807 */ /* 0x000fe40004800000 */
[----:B------:R-:W-:Y:S01]  /*07c0*/  SEL R5, RZ, 0x1, !P3 ;  /* 0x00000001ff057807 */ /* 0x000fe20005800000 */
[----:B------:R-:W-:Y:S01]  /*07d0*/  IMAD.X R33, RZ, RZ, R31, P0 ;  /* 0x000000ffff217224 */ /* 0x000fe200000e061f */
[----:B------:R-:W-:Y:S02]  /*07e0*/  IADD3 R34, P0, PT, R32, R7, RZ ;  /* 0x0000000720227210 */ /* 0x000fe40007f1e0ff */
[----:B------:R-:W-:Y:S02]  /*07f0*/  SEL R7, RZ, 0x1, !P2 ;  /* 0x00000001ff077807 */ /* 0x000fe40005000000 */
[----:B------:R-:W-:Y:S01]  /*0800*/  SEL R6, R6, RZ, !P3 ;  /* 0x000000ff06067207 */ /* 0x000fe20005800000 */
[----:B------:R-:W-:Y:S01]  /*0810*/  IMAD.X R35, RZ, RZ, R33, P0 ;  /* 0x000000ffff237224 */ /* 0x000fe200000e0621 */
[----:B------:R-:W-:-:S02]  /*0820*/  IADD3 R36, P0, PT, R34, R7, RZ ;  /* 0x0000000722247210 */ /* 0x000fc40007f1e0ff */
[----:B------:R-:W-:Y:S01]  /*0830*/  ISETP.NE.AND P1, PT, R27, RZ, PT ;  /* 0x000000ff1b00720c */ /* 0x000fe20003f25270 */
[----:B------:R-:W-:Y:S01]  /*0840*/  IMAD.IADD R6, R45, 0x1, R6 ;  /* 0x000000012d067824 */ /* 0x000fe200078e0206 */
[----:B------:R-:W-:Y:S01]  /*0850*/  SEL R27, RZ, 0x1, !P5 ;  /* 0x00000001ff1b7807 */ /* 0x000fe20006800000 */
[----:B------:R-:W-:Y:S01]  /*0860*/  IMAD.X R37, RZ, RZ, R35, P0 ;  /* 0x000000ffff257224 */ /* 0x000fe200000e0623 */
[----:B------:R-:W-:Y:S02]  /*0870*/  IADD3 R38, P0, PT, R36, R5, RZ ;  /* 0x0000000524267210 */ /* 0x000fe40007f1e0ff */
[----:B------:R-:W-:Y:S02]  /*0880*/  SEL R5, RZ, 0x1, !P4 ;  /* 0x00000001ff057807 */ /* 0x000fe40006000000 */
[----:B------:R-:W-:Y:S01]  /*0890*/  P2R R61, PR, RZ, 0x2 ;  /* 0x00000002ff3d7803 */ /* 0x000fe20000000000 */
[----:B------:R-:W-:Y:S01]  /*08a0*/  IMAD.X R39, RZ, RZ, R37, P0 ;  /* 0x000000ffff277224 */ /* 0x000fe200000e0625 */
[----:B------:R-:W-:-:S02]  /*08b0*/  IADD3 R40, P0, PT, R38, R5, RZ ;  /* 0x0000000526287210 */ /* 0x000fc40007f1e0ff */
[----:B------:R-:W-:Y:S02]  /*08c0*/  SEL R5, R6, RZ, !P4 ;  /* 0x000000ff06057207 */ /* 0x000fe40006000000 */
[----:B------:R-:W-:Y:S01]  /*08d0*/  ISETP.NE.AND P1, PT, R26, RZ, PT ;  /* 0x000000ff1a00720c */ /* 0x000fe20003f25270 */
[----:B------:R-:W-:Y:S01]  /*08e0*/  IMAD.X R41, RZ, RZ, R39, P0 ;  /* 0x000000ffff297224 */ /* 0x000fe200000e0627 */
[----:B------:R-:W-:Y:S01]  /*08f0*/  ISETP.NE.U32.AND P0, PT, R22, R2, PT ;  /* 0x000000021600720c */ /* 0x000fe20003f05070 */
[----:B------:R-:W-:Y:S01]  /*0900*/  IMAD.IADD R5, R44, 0x1, R5 ;  /* 0x000000012c057824 */ /* 0x000fe200078e0205 */
[----:B------:R-:W-:Y:S02]  /*0910*/  P2R R63, PR, RZ, 0x2 ;  /* 0x00000002ff3f7803 */ /* 0x000fe40000000000 */
[----:B------:R-:W-:Y:S02]  /*0920*/  ISETP.NE.AND.EX P0, PT, R23, R3, PT, P0 ;  /* 0x000000031700720c */ /* 0x000fe40003f05300 */
[----:B------:R-:W-:-:S02]  /*0930*/  SEL R5, R5, RZ, !P5 ;  /* 0x000000ff05057207 */ /* 0x000fc40006800000 */
[----:B------:R-:W-:Y:S02]  /*0940*/  SEL R7, RZ, 0x1, !P0 ;  /* 0x00000001ff077807 */ /* 0x000fe40004000000 */
[----:B------:R-:W-:Y:S01]  /*0950*/  ISETP.GE.U32.AND P1, PT, R0, 0x20, PT ;  /* 0x000000200000780c */ /* 0x000fe20003f26070 */
[----:B------:R-:W-:-:S05]  /*0960*/  IMAD.IADD R5, R28, 0x1, R5 ;  /* 0x000000011c057824 */ /* 0x000fca00078e0205 */
[----:B------:R-:W-:Y:S02]  /*0970*/  SEL R5, R5, RZ, !P0 ;  /* 0x000000ff05057207 */ /* 0x000fe40004000000 */
[----:B------:R-:W-:-:S03]  /*0980*/  IADD3 R42, P0, PT, R40, R27, RZ ;  /* 0x0000001b282a7210 */ /* 0x000fc60007f1e0ff */
[----:B------:R-:W-:Y:S02]  /*0990*/  IMAD.IADD R4, R4, 0x1, R5 ;  /* 0x0000000104047824 */ /* 0x000fe400078e0205 */
[----:B------:R-:W-:Y:S01]  /*09a0*/  IMAD.X R43, RZ, RZ, R41, P0 ;  /* 0x000000ffff2b7224 */ /* 0x000fe200000e0629 */
[----:B------:R-:W-:Y:S02]  /*09b0*/  IADD3 R26, P0, PT, R42, R7, RZ ;  /* 0x000000072a1a7210 */ /* 0x000fe40007f1e0ff */
[----:B------:R-:W0:Y:S03]  /*09c0*/  SHFL.UP PT, R5, R4, 0x1, RZ ;  /* 0x0420000004057989 */ /* 0x000e2600000e00ff */
[----:B------:R-:W-:Y:S01]  /*09d0*/  IMAD.X R27, RZ, RZ, R43, P0 ;  /* 0x000000ffff1b7224 */ /* 0x000fe200000e062b */
[----:B------:R-:W-:-:S04]  /*09e0*/  ISETP.NE.U32.AND P0, PT, R26, RZ, PT ;  /* 0x000000ff1a00720c */ /* 0x000fc80003f05070 */
[----:B------:R-:W-:Y:S01]  /*09f0*/  ISETP.NE.AND.EX P0, PT, R27, RZ, PT, P0 ;  /* 0x000000ff1b00720c */ /* 0x000fe20003f05300 */
[----:B------:R-:W1:Y:S03]  /*0a00*/  SHFL.UP PT, R6, R27, 0x1, RZ ;  /* 0x042000001b067989 */ /* 0x000e6600000e00ff */
[----:B0-----:R-:W-:Y:S02]  /*0a10*/  SEL R7, R5, RZ, !P0 ;  /* 0x000000ff05077207 */ /* 0x001fe40004000000 */
[----:B------:R-:W0:Y:S01]  /*0a20*/  SHFL.UP PT, R5, R26, 0x1, RZ ;  /* 0x042000001a057989 */ /* 0x000e2200000e00ff */
[----:B------:R-:W-:-:S04]  /*0a30*/  ISETP.GE.AND P0, PT, R46, 0x1, PT ;  /* 0x000000012e00780c */ /* 0x000fc80003f06270 */
[----:B------:R-:W-:Y:S02]  /*0a40*/  SEL R7, R7, RZ, P0 ;  /* 0x000000ff07077207 */ /* 0x000fe40000000000 */
[----:B-1----:R-:W-:-:S03]  /*0a50*/  SEL R6, R6, RZ, P0 ;  /* 0x000000ff06067207 */ /* 0x002fc60000000000 */
[----:B------:R-:W-:-:S05]  /*0a60*/  IMAD.IADD R7, R4, 0x1, R7 ;  /* 0x0000000104077824 */ /* 0x000fca00078e0207 */
[----:B------:R-:W1:Y:S01]  /*0a70*/  SHFL.UP PT, R4, R7, 0x2, RZ ;  /* 0x0440000007047989 */ /* 0x000e6200000e00ff */
[----:B0-----:R-:W-:-:S04]  /*0a80*/  SEL R5, R5, RZ, P0 ;  /* 0x000000ff05057207 */ /* 0x001fc80000000000 */
[----:B------:R-:W-:-:S05]  /*0a90*/  IADD3 R53, P0, PT, R5, R26, RZ ;  /* 0x0000001a05357210 */ /* 0x000fca0007f1e0ff */
[----:B------:R-:W-:Y:S01]  /*0aa0*/  IMAD.X R54, R6, 0x1, R27, P0 ;  /* 0x0000000106367824 */ /* 0x000fe200000e061b */
[----:B------:R-:W-:-:S04]  /*0ab0*/  ISETP.NE.U32.AND P0, PT, R53, RZ, PT ;  /* 0x000000ff3500720c */ /* 0x000fc80003f05070 */
[----:B------:R-:W-:Y:S01]  /*0ac0*/  ISETP.NE.AND.EX P0, PT, R54, RZ, PT, P0 ;  /* 0x000000ff3600720c */ /* 0x000fe20003f05300 */
[----:B------:R-:W0:Y:S03]  /*0ad0*/  SHFL.UP PT, R5, R54, 0x2, RZ ;  /* 0x0440000036057989 */ /* 0x000e2600000e00ff */
[----:B-1----:R-:W-:Y:S02]  /*0ae0*/  SEL R6, R4, RZ, !P0 ;  /* 0x000000ff04067207 */ /* 0x002fe40004000000 */
[----:B------:R-:W1:Y:S01]  /*0af0*/  SHFL.UP PT, R4, R53, 0x2, RZ ;  /* 0x0440000035047989 */ /* 0x000e6200000e00ff */
[----:B------:R-:W-:-:S04]  /*0b00*/  ISETP.GE.AND P0, PT, R46, 0x2, PT ;  /* 0x000000022e00780c */ /* 0x000fc80003f06270 */
[----:B------:R-:W-:-:S05]  /*0b10*/  SEL R6, R6, RZ, P0 ;  /* 0x000000ff06067207 */ /* 0x000fca0000000000 */
[----:B------:R-:W-:Y:S01]  /*0b20*/  IMAD.IADD R6, R7, 0x1, R6 ;  /* 0x0000000107067824 */ /* 0x000fe200078e0206 */
[----:B0-----:R-:W-:Y:S02]  /*0b30*/  SEL R5, R5, RZ, P0 ;  /* 0x000000ff05057207 */ /* 0x001fe40000000000 */
[----:B-1----:R-:W-:-:S04]  /*0b40*/  SEL R4, R4, RZ, P0 ;  /* 0x000000ff04047207 */ /* 0x002fc80000000000 */
[----:B------:R-:W-:Y:S02]  /*0b50*/  IADD3 R27, P0, PT, R4, R53, RZ ;  /* 0x00000035041b7210 */ /* 0x000fe40007f1e0ff */
[----:B------:R-:W0:Y:S03]  /*0b60*/  SHFL.UP PT, R4, R6, 0x4, RZ ;  /* 0x0480000006047989 */ /* 0x000e2600000e00ff */
[----:B------:R-:W-:Y:S01]  /*0b70*/  IMAD.X R26, R5, 0x1, R54, P0 ;  /* 0x00000001051a7824 */ /* 0x000fe200000e0636 */
        /* <DEDUP_REMOVED lines=8> */
[----:B------:R-:W-:Y:S01]  /*0c00*/  IMAD.IADD R7, R6, 0x1, R7 ;  /* 0x0000000106077824 */ /* 0x000fe200078e0207 */
[----:B0-----:R-:W-:-:S04]  /*0c10*/  SEL R4, R4, RZ, P0 ;  /* 0x000000ff04047207 */ /* 0x001fc80000000000 */
        /* <DEDUP_REMOVED lines=20> */
[----:B------:R-:W0:Y:S02]  /*0d60*/  SHFL.UP PT, R4, R27, 0x10, RZ ;  /* 0x060000001b047989 */ /* 0x000e2400000e00ff */
[----:B------:R-:W-:Y:S02]  /*0d70*/  SEL R7, R7, RZ, P6 ;  /* 0x000000ff07077207 */ /* 0x000fe40003000000 */
[----:B-1----:R-:W-:-:S03]  /*0d80*/  SEL R5, R5, RZ, P6 ;  /* 0x000000ff05057207 */ /* 0x002fc60003000000 */
[----:B------:R-:W-:-:S05]  /*0d90*/  IMAD.IADD R53, R6, 0x1, R7 ;  /* 0x0000000106357824 */ /* 0x000fca00078e0207 */
[----:B------:R-:W-:Y:S01]  /*0da0*/  SHFL.UP PT, R64, R53, 0x1, RZ ;  /* 0x0420000035407989 */ /* 0x000fe200000e00ff */
[----:B0-----:R-:W-:Y:S02]  /*0db0*/  SEL R4, R4, RZ, P6 ;  /* 0x000000ff04047207 */ /* 0x001fe40003000000 */
[----:B------:R-:W-:Y:S02]  /*0dc0*/  ISETP.NE.AND P6, PT, R47, 0x7, PT ;  /* 0x000000072f00780c */ /* 0x000fe40003fc5270 */
[----:B------:R-:W-:-:S05]  /*0dd0*/  IADD3 R4, P0, PT, R4, R27, RZ ;  /* 0x0000001b04047210 */ /* 0x000fca0007f1e0ff */
[----:B------:R-:W-:Y:S01]  /*0de0*/  IMAD.X R5, R5, 0x1, R26, P0 ;  /* 0x0000000105057824 */ /* 0x000fe200000e061a */
[----:B------:R-:W-:-:S13]  /*0df0*/  ISETP.NE.AND P0, PT, R46, 0x1f, PT ;  /* 0x0000001f2e00780c */ /* 0x000fda0003f05270 */
[----:B------:R-:W-:-:S05]  /*0e00*/  @!P0 LEA R54, R47, UR5, 0x4 ;  /* 0x000000052f368c11 */ /* 0x000fca000f8e20ff */
[----:B------:R-:W-:Y:S04]  /*0e10*/  @!P0 STS.64 [R54], R4 ;  /* 0x0000000436008388 */ /* 0x000fe80000000a00 */
[----:B------:R-:W-:Y:S01]  /*0e20*/  @!P0 STS [R54+0x8], R53 ;  /* 0x0000083536008388 */ /* 0x000fe20000000800 */
[----:B------:R-:W-:Y:S06]  /*0e30*/  BAR.SYNC.DEFER_BLOCKING 0x0 ;  /* 0x0000000000007b1d */ /* 0x000fec0000010000 */
[----:B------:R-:W-:Y:S04]  /*0e40*/  LDS.64 R26, [UR5+0x10] ;  /* 0x00001005ff1a7984 */ /* 0x000fe80008000a00 */
[----:B------:R-:W0:Y:S04]  /*0e50*/  LDS.64 R6, [UR5] ;  /* 0x00000005ff067984 */ /* 0x000e280008000a00 */
[----:B------:R-:W1:Y:S04]  /*0e60*/  LDS R55, [UR5+0x8] ;  /* 0x00000805ff377984 */ /* 0x000e680008000800 */
[----:B------:R-:W2:Y:S01]  /*0e70*/  LDS R54, [UR5+0x18] ;  /* 0x00001805ff367984 */ /* 0x000ea20008000800 */
[----:B0-----:R-:W-:-:S05]  /*0e80*/  IADD3 R67, P0, PT, R6, R26, RZ ;  /* 0x0000001a06437210 */ /* 0x001fca0007f1e0ff */
[----:B------:R-:W-:Y:S01]  /*0e90*/  IMAD.X R69, R7, 0x1, R27, P0 ;  /* 0x0000000107457824 */ /* 0x000fe200000e061b */
[----:B------:R-:W-:-:S04]  /*0ea0*/  ISETP.NE.U32.AND P0, PT, R26, RZ, PT ;  /* 0x000000ff1a00720c */ /* 0x000fc80003f05070 */
[----:B------:R-:W-:Y:S02]  /*0eb0*/  ISETP.NE.AND.EX P0, PT, R27, RZ, PT, P0 ;  /* 0x000000ff1b00720c */ /* 0x000fe40003f05300 */
[----:B------:R-:W0:Y:S02]  /*0ec0*/  LDS.64 R26, [UR5+0x20] ;  /* 0x00002005ff1a7984 */ /* 0x000e240008000a00 */
[----:B-1----:R-:W-:-:S05]  /*0ed0*/  SEL R57, R55, RZ, !P0 ;  /* 0x000000ff37397207 */ /* 0x002fca0004000000 */
[----:B--2---:R-:W-:Y:S01]  /*0ee0*/  IMAD.IADD R54, R54, 0x1, R57 ;  /* 0x0000000136367824 */ /* 0x004fe200078e0239 */
[----:B0-----:R-:W-:-:S05]  /*0ef0*/  IADD3 R59, P0, PT, R26, R67, RZ ;  /* 0x000000431a3b7210 */ /* 0x001fca0007f1e0ff */
[----:B------:R-:W-:Y:S01]  /*0f00*/  IMAD.X R65, R27, 0x1, R69, P0 ;  /* 0x000000011b417824 */ /* 0x000fe200000e0645 */
[----:B------:R-:W-:-:S04]  /*0f10*/  ISETP.NE.AND P0, PT, R47, 0x2, PT ;  /* 0x000000022f00780c */ /* 0x000fc80003f05270 */
[----:B------:R-:W-:Y:S02]  /*0f20*/  SEL R58, R67, R6, !P0 ;  /* 0x00000006433a7207 */ /* 0x000fe40004000000 */
[----:B------:R-:W-:Y:S02]  /*0f30*/  SEL R62, R69, R7, !P0 ;  /* 0x00000007453e7207 */ /* 0x000fe40004000000 */
[----:B------:R-:W0:Y:S01]  /*0f40*/  LDS.64 R6, [UR5+0x30] ;  /* 0x00003005ff067984 */ /* 0x000e220008000a00 */
[----:B------:R-:W-:Y:S02]  /*0f50*/  SEL R56, R54, R55, !P0 ;  /* 0x0000003736387207 */ /* 0x000fe40004000000 */
[----:B0-----:R-:W-:-:S05]  /*0f60*/  IADD3 R69, P0, PT, R6, R59, RZ ;  /* 0x0000003b06457210 */ /* 0x001fca0007f1e0ff */
[----:B------:R-:W-:Y:S01]  /*0f70*/  IMAD.X R55, R7, 0x1, R65, P0 ;  /* 0x0000000107377824 */ /* 0x000fe200000e0641 */
[----:B------:R-:W-:Y:S02]  /*0f80*/  ISETP.NE.U32.AND P0, PT, R26, RZ, PT ;  /* 0x000000ff1a00720c */ /* 0x000fe40003f05070 */
[----:B------:R-:W0:Y:S02]  /*0f90*/  LDS R26, [UR5+0x28] ;  /* 0x00002805ff1a7984 */ /* 0x000e240008000800 */
[----:B------:R-:W-:-:S04]  /*0fa0*/  ISETP.NE.AND.EX P0, PT, R27, RZ, PT, P0 ;  /* 0x000000ff1b00720c */ /* 0x000fc80003f05300 */
[----:B------:R-:W-:Y:S02]  /*0fb0*/  SEL R27, R54, RZ, !P0 ;  /* 0x000000ff361b7207 */ /* 0x000fe40004000000 */
[----:B------:R-:W-:-:S04]  /*0fc0*/  ISETP.NE.AND P0, PT, R47, 0x3, PT ;  /* 0x000000032f00780c */ /* 0x000fc80003f05270 */
[----:B------:R-:W-:Y:S02]  /*0fd0*/  SEL R54, R59, R58, !P0 ;  /* 0x0000003a3b367207 */ /* 0x000fe40004000000 */
[----:B------:R-:W-:Y:S01]  /*0fe0*/  SEL R62, R65, R62, !P0 ;  /* 0x0000003e413e7207 */ /* 0x000fe20004000000 */
[----:B------:R-:W-:Y:S01]  /*0ff0*/  LDS R58, [UR5+0x68] ;  /* 0x00006805ff3a7984 */ /* 0x000fe20008000800 */
[----:B0-----:R-:W-:-:S03]  /*1000*/  IMAD.IADD R57, R26, 0x1, R27 ;  /* 0x000000011a397824 */ /* 0x001fc600078e021b */
[----:B------:R-:W0:Y:S02]  /*1010*/  LDS.64 R26, [UR5+0x40] ;  /* 0x00004005ff1a7984 */ /* 0x000e240008000a00 */
        /* <DEDUP_REMOVED lines=10> */
[----:B0-----:R-:W-:Y:S02]  /*10c0*/  IMAD.IADD R65, R6, 0x1, R57 ;  /* 0x0000000106417824 */ /* 0x001fe400078e0239 */
[----:B------:R-:W0:Y:S03]  /*10d0*/  LDS.64 R6, [UR5+0x50] ;  /* 0x00005005ff067984 */ /* 0x000e260008000a00 */
        /* <DEDUP_REMOVED lines=8> */
[----:B------:R-:W-:Y:S01]  /*1160*/  SEL R62, R59, R62, !P0 ;  /* 0x0000003e3b3e7207 */ /* 0x000fe20004000000 */
[----:B0-----:R-:W-:Y:S01]  /*1170*/  IMAD.IADD R65, R26, 0x1, R65 ;  /* 0x000000011a417824 */ /* 0x001fe200078e0241 */
[----:B------:R-:W-:Y:S02]  /*1180*/  SEL R26, R67, R54, !P0 ;  /* 0x00000036431a7207 */ /* 0x000fe40004000000 */
[----:B------:R-:W-:Y:S02]  /*1190*/  SHFL.UP PT, R54, R4, 0x1, RZ ;  /* 0x0420000004367989 */ /* 0x000fe400000e00ff */
[----:B------:R-:W-:Y:S02]  /*11a0*/  SEL R56, R65, R56, !P0 ;  /* 0x0000003841387207 */ /* 0x000fe40004000000 */
        /* <DEDUP_REMOVED lines=10> */
[----:B------:R-:W1:Y:S01]  /*1250*/  SHFL.UP PT, R56, R5, 0x1, RZ ;  /* 0x0420000005387989 */ /* 0x000e6200000e00ff */
[----:B0-----:R-:W-:-:S04]  /*1260*/  ISETP.NE.U32.AND P0, PT, R6, RZ, PT ;  /* 0x000000ff0600720c */ /* 0x001fc80003f05070 */
[----:B------:R-:W-:-:S04]  /*1270*/  ISETP.NE.AND.EX P0, PT, R7, RZ, PT, P0 ;  /* 0x000000ff0700720c */ /* 0x000fc80003f05300 */
[----:B------:R-:W-:Y:S02]  /*1280*/  SEL R65, R65, RZ, !P0 ;  /* 0x000000ff41417207 */ /* 0x000fe40004000000 */
[----:B------:R-:W-:-:S03]  /*1290*/  ISETP.NE.U32.AND P0, PT, R54, RZ, PT ;  /* 0x000000ff3600720c */ /* 0x000fc60003f05070 */
[----:B------:R-:W-:Y:S01]  /*12a0*/  IMAD.IADD R58, R58, 0x1, R65 ;  /* 0x000000013a3a7824 */ /* 0x000fe200078e0241 */
[----:B-1----:R-:W-:-:S04]  /*12b0*/  ISETP.NE.AND.EX P0, PT, R56, RZ, PT, P0 ;  /* 0x000000ff3800720c */ /* 0x002fc80003f05300 */
[----:B------:R-:W-:-:S04]  /*12c0*/  SEL R27, R58, R27, !P6 ;  /* 0x0000001b3a1b7207 */ /* 0x000fc80007000000 */
[----:B------:R-:W-:Y:S02]  /*12d0*/  SEL R47, R27, RZ, P1 ;  /* 0x000000ff1b2f7207 */ /* 0x000fe40000800000 */
[----:B------:R-:W-:Y:S02]  /*12e0*/  ISETP.NE.AND P1, PT, R63, RZ, PT ;  /* 0x000000ff3f00720c */ /* 0x000fe40003f25270 */
[----:B------:R-:W-:Y:S02]  /*12f0*/  SEL R27, R47, RZ, !P0 ;  /* 0x000000ff2f1b7207 */ /* 0x000fe40004000000 */
[----:B------:R-:W-:-:S13]  /*1300*/  ISETP.NE.AND P0, PT, R46, RZ, PT ;  /* 0x000000ff2e00720c */ /* 0x000fda0003f05270 */
[----:B------:R-:W-:Y:S01]  /*1310*/  @P0 IMAD.IADD R47, R64, 0x1, R27 ;  /* 0x00000001402f0824 */ /* 0x000fe200078e021b */
[----:B------:R-:W-:-:S04]  /*1320*/  ISETP.NE.U32.AND P0, PT, R29, RZ, PT ;  /* 0x000000ff1d00720c */ /* 0x000fc80003f05070 */
[----:B------:R-:W-:-:S04]  /*1330*/  ISETP.NE.AND.EX P0, PT, RZ, UR4, PT, P0 ;  /* 0x00000004ff007c0c */ /* 0x000fc8000bf05300 */
[----:B------:R-:W-:-:S05]  /*1340*/  SEL R5, R47, RZ, !P0 ;  /* 0x000000ff2f057207 */ /* 0x000fca0004000000 */
[----:B------:R-:W-:-:S05]  /*1350*/  IMAD.IADD R48, R48, 0x1, R5 ;  /* 0x0000000130307824 */ /* 0x000fca00078e0205 */
[----:B------:R-:W-:Y:S02]  /*1360*/  SEL R5, R48, RZ, !P1 ;  /* 0x000000ff30057207 */ /* 0x000fe40004800000 */
[----:B------:R-:W-:-:S03]  /*1370*/  IADD3 R57, P1, PT, R6, R57, RZ ;  /* 0x0000003906397210 */ /* 0x000fc60007f3e0ff */
[----:B------:R-:W-:Y:S01]  /*1380*/  IMAD.IADD R52, R52, 0x1, R5 ;  /* 0x0000000134347824 */ /* 0x000fe200078e0205 */
[----:B------:R-:W-:Y:S01]  /*1390*/  SEL R59, R57, R26, !P6 ;  /* 0x0000001a393b7207 */ /* 0x000fe20007000000 */
[----:B------:R-:W-:Y:S01]  /*13a0*/  IMAD.X R7, R7, 0x1, R55, P1 ;  /* 0x0000000107077824 */ /* 0x000fe200008e0637 */
[----:B------:R-:W-:Y:S01]  /*13b0*/  ISETP.NE.AND P1, PT, R61, RZ, PT ;  /* 0x000000ff3d00720c */ /* 0x000fe20003f25270 */
[----:B------:R-:W-:Y:S03]  /*13c0*/  LDS R55, [UR5+0x78] ;  /* 0x00007805ff377984 */ /* 0x000fe60008000800 */
[----:B------:R-:W-:Y:S02]  /*13d0*/  SEL R4, R52, RZ, !P1 ;  /* 0x000000ff34047207 */ /* 0x000fe40004800000 */
[----:B------:R-:W-:Y:S02]  /*13e0*/  ISETP.NE.AND P1, PT, R60, RZ, PT ;  /* 0x000000ff3c00720c */ /* 0x000fe40003f25270 */
[----:B------:R-:W-:Y:S01]  /*13f0*/  SEL R62, R7, R62, !P6 ;  /* 0x0000003e073e7207 */ /* 0x000fe20007000000 */
[----:B------:R-:W-:Y:S01]  /*1400*/  IMAD.IADD R51, R51, 0x1, R4 ;  /* 0x0000000133337824 */ /* 0x000fe200078e0204 */
[----:B------:R-:W-:Y:S01]  /*1410*/  ISETP.GE.U32.AND P6, PT, R0, 0x20, PT ;  /* 0x000000200000780c */ /* 0x000fe20003fc6070 */
[----:B------:R-:W0:Y:S03]  /*1420*/  LDS.64 R4, [UR5+0x70] ;  /* 0x00007005ff047984 */ /* 0x000e260008000a00 */
[----:B------:R-:W-:-:S02]  /*1430*/  SEL R27, R51, RZ, !P1 ;  /* 0x000000ff331b7207 */ /* 0x000fc40004800000 */
[----:B------:R-:W-:-:S03]  /*1440*/  ISETP.NE.AND P1, PT, R0, RZ, PT ;  /* 0x000000ff0000720c */ /* 0x000fc60003f25270 */
[----:B------:R-:W-:-:S05]  /*1450*/  IMAD.IADD R50, R50, 0x1, R27 ;  /* 0x0000000132327824 */ /* 0x000fca00078e021b */
[----:B------:R-:W-:-:S05]  /*1460*/  SEL R6, R50, RZ, !P2 ;  /* 0x000000ff32067207 */ /* 0x000fca0005000000 */
[----:B------:R-:W-:Y:S01]  /*1470*/  IMAD.IADD R49, R49, 0x1, R6 ;  /* 0x0000000131317824 */ /* 0x000fe200078e0206 */
[----:B------:R-:W1:Y:S04]  /*1480*/  @!P1 LDC.64 R26, c[0x0][0x3b0] ;  /* 0x0000ec00ff1a9b82 */ /* 0x000e680000000a00 */
[----:B------:R-:W-:Y:S02]  /*1490*/  SEL R6, R49, RZ, !P3 ;  /* 0x000000ff31067207 */ /* 0x000fe40005800000 */
[----:B------:R-:W-:-:S03]  /*14a0*/  ISETP.NE.AND P3, PT, R46, RZ, PT ;  /* 0x000000ff2e00720c */ /* 0x000fc60003f65270 */
[----:B------:R-:W-:Y:S01]  /*14b0*/  IMAD.IADD R45, R45, 0x1, R6 ;  /* 0x000000012d2d7824 */ /* 0x000fe200078e0206 */
[----:B------:R-:W-:Y:S02]  /*14c0*/  SEL R53, R54, RZ, P3 ;  /* 0x000000ff36357207 */ /* 0x000fe40001800000 */
[----:B------:R-:W-:Y:S02]  /*14d0*/  SEL R54, R59, RZ, P6 ;  /* 0x000000ff3b367207 */ /* 0x000fe40003000000 */
[----:B------:R-:W-:Y:S02]  /*14e0*/  SEL R46, R56, RZ, P3 ;  /* 0x000000ff382e7207 */ /* 0x000fe40001800000 */
[----:B------:R-:W-:Y:S02]  /*14f0*/  SEL R59, R62, RZ, P6 ;  /* 0x000000ff3e3b7207 */ /* 0x000fe40003000000 */
[C---:B0-----:R-:W-:Y:S02]  /*1500*/  ISETP.NE.U32.AND P2, PT, R4.reuse, RZ, PT ;  /* 0x000000ff0400720c */ /* 0x041fe40003f45070 */
[----:B------:R-:W-:-:S02]  /*1510*/  IADD3 R6, P3, PT, R4, R57, RZ ;  /* 0x0000003904067210 */ /* 0x000fc40007f7e0ff */
[----:B------:R-:W-:Y:S02]  /*1520*/  ISETP.NE.AND.EX P2, PT, R5, RZ, PT, P2 ;  /* 0x000000ff0500720c */ /* 0x000fe40003f45320 */
[----:B------:R-:W-:Y:S01]  /*1530*/  SEL R57, R45, RZ, !P4 ;  /* 0x000000ff2d397207 */ /* 0x000fe20006000000 */
[----:B------:R-:W-:Y:S01]  /*1540*/  IMAD.X R7, R5, 0x1, R7, P3 ;  /* 0x0000000105077824 */ /* 0x000fe200018e0607 */
[----:B------:R-:W-:Y:S01]  /*1550*/  SEL R58, R58, RZ, !P2 ;  /* 0x000000ff3a3a7207 */ /* 0x000fe20005000000 */
[----:B------:R-:W-:Y:S01]  /*1560*/  @!P1 IMAD.MOV.U32 R5, RZ, RZ, 0x65 ;  /* 0x00000065ff059424 */ /* 0x000fe200078e00ff */
[----:B------:R-:W-:Y:S01]  /*1570*/  IADD3 R53, P2, PT, R53, R54, RZ ;  /* 0x0000003635357210 */ /* 0x000fe20007f5e0ff */
[----:B------:R-:W-:Y:S02]  /*1580*/  IMAD.IADD R44, R44, 0x1, R57 ;  /* 0x000000012c2c7824 */ /* 0x000fe400078e0239 */
[----:B------:R-:W-:Y:S01]  /*1590*/  IMAD.IADD R4, R55, 0x1, R58 ;  /* 0x0000000137047824 */ /* 0x000fe200078e023a */
[----:B------:R-:W-:Y:S01]  /*15a0*/  IADD3 R30, P3, PT, R53, R30, RZ ;  /* 0x0000001e351e7210 */ /* 0x000fe20007f7e0ff */
[----:B------:R-:W-:Y:S01]  /*15b0*/  IMAD.X R46, R46, 0x1, R59, P2 ;  /* 0x000000012e2e7824 */ /* 0x000fe200010e063b */
[----:B------:R-:W-:-:S02]  /*15c0*/  ISETP.GE.U32.AND P2, PT, R6, 0x101, PT ;  /* 0x000001010600780c */ /* 0x000fc40003f46070 */
[----:B-1----:R0:W-:Y:S01]  /*15d0*/  @!P1 ST.E.128.STRONG.GPU desc[UR8][R26.64+0x200], R4 ;  /* 0x000200041a009985 */ /* 0x0021e2000c10fd08 */
[----:B------:R-:W-:Y:S01]  /*15e0*/  IADD3 R32, P4, PT, R53, R32, RZ ;  /* 0x0000002035207210 */ /* 0x000fe20007f9e0ff */
[C---:B------:R-:W-:Y:S01]  /*15f0*/  IMAD.X R31, R46.reuse, 0x1, R31, P3 ;  /* 0x000000012e1f7824 */ /* 0x040fe200018e061f */
[----:B------:R-:W-:Y:S02]  /*1600*/  ISETP.GE.AND.EX P1, PT, R7, RZ, PT, P2 ;  /* 0x000000ff0700720c */ /* 0x000fe40003f26320 */
[----:B------:R-:W-:Y:S01]  /*1610*/  IADD3 R34, P6, PT, R53, R34, RZ ;  /* 0x0000002235227210 */ /* 0x000fe20007fde0ff */
[----:B------:R-:W-:Y:S01]  /*1620*/  IMAD.X R33, R46, 0x1, R33, P4 ;  /* 0x000000012e217824 */ /* 0x000fe200020e0621 */
[----:B------:R-:W-:Y:S02]  /*1630*/  IADD3 R54, P2, PT, R29, R53, RZ ;  /* 0x000000351d367210 */ /* 0x000fe40007f5e0ff */
[----:B------:R-:W-:Y:S01]  /*1640*/  SEL R29, R44, RZ, !P5 ;  /* 0x000000ff2c1d7207 */ /* 0x000fe20006800000 */
[----:B------:R-:W-:Y:S01]  /*1650*/  IMAD.X R35, R46, 0x1, R35, P6 ;  /* 0x000000012e237824 */ /* 0x000fe200030e0623 */
[----:B------:R-:W-:-:S02]  /*1660*/  IADD3 R36, P5, PT, R53, R36, RZ ;  /* 0x0000002435247210 */ /* 0x000fc40007fbe0ff */
[C---:B------:R-:W-:Y:S01]  /*1670*/  IADD3 R38, P3, PT, R53.reuse, R38, RZ ;  /* 0x0000002635267210 */ /* 0x040fe20007f7e0ff */
[----:B------:R-:W-:Y:S01]  /*1680*/  IMAD.IADD R28, R28, 0x1, R29 ;  /* 0x000000011c1c7824 */ /* 0x000fe200078e021d */
[C---:B------:R-:W-:Y:S01]  /*1690*/  IADD3 R40, P4, PT, R53.reuse, R40, RZ ;  /* 0x0000002835287210 */ /* 0x040fe20007f9e0ff */
[C---:B------:R-:W-:Y:S01]  /*16a0*/  IMAD.X R37, R46.reuse, 0x1, R37, P5 ;  /* 0x000000012e257824 */ /* 0x040fe200028e0625 */
[----:B------:R-:W-:Y:S01]  /*16b0*/  IADD3 R42, P6, PT, R53, R42, RZ ;  /* 0x0000002a352a7210 */ /* 0x000fe20007fde0ff */
[C---:B------:R-:W-:Y:S01]  /*16c0*/  IMAD.X R39, R46.reuse, 0x1, R39, P3 ;  /* 0x000000012e277824 */ /* 0x040fe200018e0627 */
[C---:B0-----:R-:W-:Y:S01]  /*16d0*/  IADD3.X R27, PT, PT, R46.reuse, UR4, RZ, P2, !PT ;  /* 0x000000042e1b7c10 */ /* 0x041fe200097fe4ff */
[C---:B------:R-:W-:Y:S02]  /*16e0*/  IMAD.X R41, R46.reuse, 0x1, R41, P4 ;  /* 0x000000012e297824 */ /* 0x040fe400020e0629 */
[----:B------:R-:W-:Y:S01]  /*16f0*/  IMAD.X R43, R46, 0x1, R43, P6 ;  /* 0x000000012e2b7824 */ /* 0x000fe200030e062b */
[----:B------:R-:W-:Y:S07]  /*1700*/  @!P1 BRA `(.L_x_1815) ;  /* 0x0000000800209947 */ /* 0x000fee0003800000 */
[----:B------:R-:W-:Y:S01]  /*1710*/  BAR.SYNC.DEFER_BLOCKING 0x0 ;  /* 0x0000000000007b1d */ /* 0x000fe20000010000 */
[----:B------:R-:W-:Y:S02]  /*1720*/  ISETP.NE.U32.AND P2, PT, R8, R10, PT ;  /* 0x0000000a0800720c */ /* 0x000fe40003f45070 */
[----:B------:R-:W-:Y:S02]  /*1730*/  @P0 LEA R53, R53, UR5, 0x4 ;  /* 0x0000000535350c11 */ /* 0x000fe4000f8e20ff */
[----:B------:R-:W-:Y:S02]  /*1740*/  ISETP.NE.AND.EX P2, PT, R9, R11, PT, P2 ;  /* 0x0000000b0900720c */ /* 0x000fe40003f45320 */
[----:B------:R-:W-:Y:S02]  /*1750*/  ISETP.NE.U32.AND P1, PT, R10, R12, PT ;  /* 0x0000000c0a00720c */ /* 0x000fe40003f25070 */
[----:B------:R-:W-:Y:S02]  /*1760*/  ISETP.NE.U32.AND P4, PT, R12, R14, PT ;  /* 0x0000000e0c00720c */ /* 0x000fe40003f85070 */
[----:B------:R-:W-:-:S02]  /*1770*/  ISETP.NE.U32.AND P3, PT, R14, R16, PT ;  /* 0x000000100e00720c */ /* 0x000fc40003f65070 */
[----:B------:R-:W-:Y:S02]  /*1780*/  ISETP.NE.AND.EX P1, PT, R11, R13, PT, P1 ;  /* 0x0000000d0b00720c */ /* 0x000fe40003f25310 */
[----:B------:R-:W-:Y:S02]  /*1790*/  ISETP.NE.U32.AND P5, PT, R18, R20, PT ;  /* 0x000000141200720c */ /* 0x000fe40003fa5070 */
[----:B------:R-:W-:Y:S02]  /*17a0*/  ISETP.NE.AND.EX P4, PT, R13, R15, PT, P4 ;  /* 0x0000000f0d00720c */ /* 0x000fe40003f85340 */
[----:B------:R-:W-:Y:S02]  /*17b0*/  @P2 LEA R5, R54, UR5, 0x4 ;  /* 0x0000000536052c11 */ /* 0x000fe4000f8e20ff */
[----:B------:R-:W-:Y:S02]  /*17c0*/  ISETP.NE.AND.EX P3, PT, R15, R17, PT, P3 ;  /* 0x000000110f00720c */ /* 0x000fe40003f65330 */
[----:B------:R-:W-:Y:S01]  /*17d0*/  ISETP.NE.U32.AND P6, PT, R22, R2, PT ;  /* 0x000000021600720c */ /* 0x000fe20003fc5070 */
[----:B------:R0:W-:Y:S01]  /*17e0*/  @P0 STS.64 [R53], R24 ;  /* 0x0000001835000388 */ /* 0x0001e20000000a00 */
[----:B------:R-:W-:-:S02]  /*17f0*/  ISETP.NE.AND.EX P5, PT, R19, R21, PT, P5 ;  /* 0x000000151300720c */ /* 0x000fc40003fa5350 */
[----:B------:R-:W-:Y:S01]  /*1800*/  ISETP.NE.AND.EX P6, PT, R23, R3, PT, P6 ;  /* 0x000000031700720c */ /* 0x000fe20003fc5360 */
[----:B------:R-:W-:Y:S01]  /*1810*/  @P0 STS [R53+0x8], R47 ;  /* 0x0000082f35000388 */ /* 0x000fe20000000800 */
[----:B------:R-:W-:Y:S02]  /*1820*/  ISETP.NE.U32.AND P0, PT, R16, R18, PT ;  /* 0x000000121000720c */ /* 0x000fe40003f05070 */
[----:B------:R-:W-:Y:S01]  /*1830*/  @P4 LEA R32, R32, UR5, 0x4 ;  /* 0x0000000520204c11 */ /* 0x000fe2000f8e20ff */
[----:B------:R1:W-:Y:S02]  /*1840*/  @P2 STS.64 [R5], R8 ;  /* 0x0000000805002388 */ /* 0x0003e40000000a00 */
[----:B------:R-:W-:Y:S02]  /*1850*/  @P3 LEA R3, R34, UR5, 0x4 ;  /* 0x0000000522033c11 */ /* 0x000fe4000f8e20ff */
[----:B------:R2:W-:Y:S01]  /*1860*/  @P2 STS [R5+0x8], R48 ;  /* 0x0000083005002388 */ /* 0x0005e20000000800 */
[----:B------:R-:W-:-:S02]  /*1870*/  ISETP.NE.AND.EX P2, PT, R17, R19, PT, P0 ;  /* 0x000000131100720c */ /* 0x000fc40003f45300 */
[----:B------:R-:W-:Y:S02]  /*1880*/  ISETP.NE.U32.AND P0, PT, R20, R22, PT ;  /* 0x000000161400720c */ /* 0x000fe40003f05070 */
[----:B0-----:R-:W-:Y:S02]  /*1890*/  @P1 LEA R25, R30, UR5, 0x4 ;  /* 0x000000051e191c11 */ /* 0x001fe4000f8e20ff */
[----:B------:R-:W-:Y:S02]  /*18a0*/  ISETP.NE.AND.EX P0, PT, R21, R23, PT, P0 ;  /* 0x000000171500720c */ /* 0x000fe40003f05300 */
[----:B------:R-:W-:Y:S01]  /*18b0*/  @P5 LEA R38, R38, UR5, 0x4 ;  /* 0x0000000526265c11 */ /* 0x000fe2000f8e20ff */
[----:B------:R0:W-:Y:S01]  /*18c0*/  @P1 STS.64 [R25], R10 ;  /* 0x0000000a19001388 */ /* 0x0001e20000000a00 */
[----:B-1----:R-:W-:-:S03]  /*18d0*/  @P6 LEA R9, R42, UR5, 0x4 ;  /* 0x000000052a096c11 */ /* 0x002fc6000f8e20ff */
[----:B------:R-:W-:Y:S01]  /*18e0*/  @P2 LEA R36, R36, UR5, 0x4 ;  /* 0x0000000524242c11 */ /* 0x000fe2000f8e20ff */
[----:B------:R0:W-:Y:S01]  /*18f0*/  @P1 STS [R25+0x8], R52 ;  /* 0x0000083419001388 */ /* 0x0001e20000000800 */
[----:B------:R-:W-:-:S03]  /*1900*/  ISETP.GT.U32.AND P1, PT, R6, R0, PT ;  /* 0x000000000600720c */ /* 0x000fc60003f24070 */
[----:B------:R0:W-:Y:S01]  /*1910*/  @P4 STS.64 [R32], R12 ;  /* 0x0000000c20004388 */ /* 0x0001e20000000a00 */
[----:B--2---:R-:W-:Y:S02]  /*1920*/  @P0 LEA R5, R40, UR5, 0x4 ;  /* 0x0000000528050c11 */ /* 0x004fe4000f8e20ff */
[----:B------:R-:W-:Y:S01]  /*1930*/  ISETP.GT.U32.AND.EX P1, PT, R7, RZ, PT, P1 ;  /* 0x000000ff0700720c */ /* 0x000fe20003f24110 */
[----:B------:R0:W-:Y:S04]  /*1940*/  @P4 STS [R32+0x8], R51 ;  /* 0x0000083320004388 */ /* 0x0001e80000000800 */
[----:B------:R0:W-:Y:S04]  /*1950*/  @P3 STS.64 [R3], R14 ;  /* 0x0000000e03003388 */ /* 0x0001e80000000a00 */
        /* <DEDUP_REMOVED lines=8> */
[----:B------:R0:W-:Y:S01]  /*19e0*/  @P6 STS [R9+0x8], R28 ;  /* 0x0000081c09006388 */ /* 0x0001e20000000800 */
[----:B------:R-:W-:Y:S06]  /*19f0*/  BAR.SYNC.DEFER_BLOCKING 0x0 ;  /* 0x0000000000007b1d */ /* 0x000fec0000010000 */
[----:B------:R-:W-:Y:S05]  /*1a00*/  @!P1 EXIT ;  /* 0x000000000000994d */ /* 0x000fea0003800000 */
[----:B------:R-:W-:Y:S01]  /*1a10*/  IMAD.MOV.U32 R29, RZ, RZ, R0 ;  /* 0x000000ffff1d7224 */ /* 0x000fe200078e0000 */
[----:B------:R-:W1:Y:S01]  /*1a20*/  LDCU.64 UR12, c[0x0][0x398] ;  /* 0x00007300ff0c77ac */ /* 0x000e620008000a00 */
[----:B0-----:R-:W-:Y:S01]  /*1a30*/  IMAD.MOV.U32 R16, RZ, RZ, RZ ;  /* 0x000000ffff107224 */ /* 0x001fe200078e00ff */
[----:B------:R-:W-:Y:S02]  /*1a40*/  BSSY.RECONVERGENT B0, `(.L_x_1816) ;  /* 0x000002c000007945 */ /* 0x000fe40003800200 */
[----:B------:R-:W-:Y:S01]  /*1a50*/  LOP3.LUT R3, RZ, R29, RZ, 0x33, !PT ;  /* 0x0000001dff037212 */ /* 0x000fe200078e33ff */
[----:B------:R-:W0:Y:S01]  /*1a60*/  LDCU.64 UR14, c[0x0][0x3a0] ;  /* 0x00007400ff0e77ac */ /* 0x000e220008000a00 */
        /* <DEDUP_REMOVED lines=8> */
[----:B01----:R-:W-:Y:S05]  /*1af0*/  @!P1 BRA `(.L_x_1817) ;  /* 0x0000000000809947 */ /* 0x003fea0003800000 */
[----:B------:R-:W0:Y:S01]  /*1b00*/  LDCU.64 UR6, c[0x0][0x3a0] ;  /* 0x00007400ff0677ac */ /* 0x000e220008000a00 */
[----:B------:R-:W-:Y:S01]  /*1b10*/  SHF.R.U64 R14, R3, 0x8, R2 ;  /* 0x00000008030e7819 */ /* 0x000fe20000001202 */
[----:B------:R-:W-:Y:S01]  /*1b20*/  IMAD.MOV.U32 R17, RZ, RZ, RZ ;  /* 0x000000ffff117224 */ /* 0x000fe200078e00ff */
[----:B------:R-:W-:Y:S01]  /*1b30*/  LEA R0, R0, UR5, 0x4 ;  /* 0x0000000500007c11 */ /* 0x000fe2000f8e20ff */
[----:B------:R-:W1:Y:S02]  /*1b40*/  LDCU.64 UR10, c[0x0][0x398] ;  /* 0x00007300ff0a77ac */ /* 0x000e640008000a00 */
[----:B------:R-:W-:Y:S02]  /*1b50*/  VIADD R14, R14, 0x1 ;  /* 0x000000010e0e7836 */ /* 0x000fe40000000000 */
[----:B------:R-:W-:-:S03]  /*1b60*/  VIADD R0, R0, 0x8 ;  /* 0x0000000800007836 */ /* 0x000fc60000000000 */
[----:B------:R-:W-:Y:S02]  /*1b70*/  LOP3.LUT R14, R14, 0x3, RZ, 0xc0, !PT ;  /* 0x000000030e0e7812 */ /* 0x000fe400078ec0ff */
[C---:B0-----:R-:W-:Y:S02]  /*1b80*/  LEA R12, P1, R29.reuse, UR6, 0x2 ;  /* 0x000000061d0c7c11 */ /* 0x041fe4000f8210ff */
[C---:B-1----:R-:W-:Y:S02]  /*1b90*/  LEA R10, P2, R29.reuse, UR10, 0x3 ;  /* 0x0000000a1d0a7c11 */ /* 0x042fe4000f8418ff */
[C-C-:B------:R-:W-:Y:S02]  /*1ba0*/  LEA.HI.X R15, R29.reuse, UR7, R16.reuse, 0x2, P1 ;  /* 0x000000071d0f7c11 */ /* 0x140fe400088f1410 */
[----:B------:R-:W-:Y:S02]  /*1bb0*/  LEA.HI.X R13, R29, UR11, R16, 0x3, P2 ;  /* 0x0000000b1d0d7c11 */ /* 0x000fe400090f1c10 */
[----:B------:R-:W-:-:S04]  /*1bc0*/  LEA R29, P1, R14, R29, 0x8 ;  /* 0x0000001d0e1d7211 */ /* 0x000fc800078240ff */
[----:B------:R-:W-:-:S09]  /*1bd0*/  LEA.HI.X R16, R14, R16, R17, 0x8, P1 ;  /* 0x000000100e107211 */ /* 0x000fd200008f4411 */
.L_x_1818:
[----:B0-----:R-:W0:Y:S01]  /*1be0*/  LDS.64 R2, [R0+-0x8] ;  /* 0xfffff80000027984 */ /* 0x001e220000000a00 */
[----:B------:R-:W-:Y:S01]  /*1bf0*/  IMAD.MOV.U32 R4, RZ, RZ, R10 ;  /* 0x000000ffff047224 */ /* 0x000fe200078e000a */
[----:B------:R-:W-:Y:S01]  /*1c00*/  IADD3 R14, P1, PT, R14, -0x1, RZ ;  /* 0xffffffff0e0e7810 */ /* 0x000fe20007f3e0ff */
[----:B------:R-:W-:Y:S01]  /*1c10*/  IMAD.MOV.U32 R5, RZ, RZ, R13 ;  /* 0x000000ffff057224 */ /* 0x000fe200078e000d */
[----:B------:R1:W2:Y:S01]  /*1c20*/  LDS R11, [R0] ;  /* 0x00000000000b7984 */ /* 0x0002a20000000800 */
        /* <DEDUP_REMOVED lines=11> */
[----:B--2---:R0:W-:Y:S01]  /*1ce0*/  STG.E desc[UR8][R8.64], R11 ;  /* 0x0000000b08007986 */ /* 0x0041e2000c101908 */
[----:B------:R-:W-:Y:S05]  /*1cf0*/  @P1 BRA `(.L_x_1818) ;  /* 0xfffffffc00b81947 */ /* 0x000fea000383ffff */
.L_x_1817:
[----:B------:R-:W-:Y:S05]  /*1d00*/  BSYNC.RECONVERGENT B0 ;  /* 0x0000000000007941 */ /* 0x000fea0003800200 */
.L_x_1816:
[----:B------:R-:W-:Y:S05]  /*1d10*/  @!P0 EXIT ;  /* 0x000000000000894d */ /* 0x000fea0003800000 */
.L_x_1819:
[C---:B------:R-:W-:Y:S01]  /*1d20*/  LEA R0, R29.reuse, UR5, 0x4 ;  /* 0x000000051d007c11 */ /* 0x040fe2000f8e20ff */
[C---:B01----:R-:W-:Y:S01]  /*1d30*/  IMAD.SHL.U32 R8, R29.reuse, 0x8, RZ ;  /* 0x000000081d087824 */ /* 0x043fe200078e00ff */
[C-C-:B------:R-:W-:Y:S01]  /*1d40*/  SHF.L.U64.HI R11, R29.reuse, 0x2, R16.reuse ;  /* 0x000000021d0b7819 */ /* 0x140fe20000010210 */
[C---:B------:R-:W-:Y:S01]  /*1d50*/  IMAD.SHL.U32 R10, R29.reuse, 0x4, RZ ;  /* 0x000000041d0a7824 */ /* 0x040fe200078e00ff */
[C---:B------:R-:W-:Y:S01]  /*1d60*/  SHF.L.U64.HI R17, R29.reuse, 0x3, R16 ;  /* 0x000000031d117819 */ /* 0x040fe20000010210 */
[----:B------:R-:W0:Y:S01]  /*1d70*/  LDS.64 R2, [R0] ;  /* 0x0000000000027984 */ /* 0x000e220000000a00 */
[C---:B------:R-:W-:Y:S01]  /*1d80*/  IADD3 R16, P0, PT, R8.reuse, UR12, RZ ;  /* 0x0000000c08107c10 */ /* 0x040fe2000ff1e0ff */
[----:B------:R-:W-:Y:S01]  /*1d90*/  VIADD R29, R29, 0x400 ;  /* 0x000004001d1d7836 */ /* 0x000fe20000000000 */
[----:B------:R-:W-:Y:S01]  /*1da0*/  LOP3.LUT R8, R8, 0xfffffff8, RZ, 0xc0, !PT ;  /* 0xfffffff808087812 */ /* 0x000fe200078ec0ff */
[----:B------:R-:W1:Y:S01]  /*1db0*/  LDS R21, [R0+0x8] ;  /* 0x0000080000157984 */ /* 0x000e620000000800 */
[----:B------:R-:W-:-:S02]  /*1dc0*/  IADD3 R18, P1, PT, R10, UR14, RZ ;  /* 0x0000000e0a127c10 */ /* 0x000fc4000ff3e0ff */
[----:B------:R-:W-:Y:S01]  /*1dd0*/  LOP3.LUT R10, R10, 0xfffffffc, RZ, 0xc0, !PT ;  /* 0xfffffffc0a0a7812 */ /* 0x000fe200078ec0ff */
[----:B------:R-:W2:Y:S01]  /*1de0*/  LDS.64 R4, [R0+0x1000] ;  /* 0x0010000000047984 */ /* 0x000ea20000000a00 */
[C---:B------:R-:W-:Y:S02]  /*1df0*/  LOP3.LUT R9, R17.reuse, 0x7, RZ, 0xc0, !PT ;  /* 0x0000000711097812 */ /* 0x040fe400078ec0ff */
[----:B------:R-:W-:Y:S01]  /*1e00*/  IADD3.X R17, PT, PT, R17, UR13, RZ, P0, !PT ;  /* 0x0000000d11117c10 */ /* 0x000fe200087fe4ff */
[----:B------:R-:W3:Y:S01]  /*1e10*/  LDS R23, [R0+0x1008] ;  /* 0x0010080000177984 */ /* 0x000ee20000000800 */
[----:B------:R-:W-:Y:S02]  /*1e20*/  IADD3 R8, P0, PT, R8, UR12, RZ ;  /* 0x0000000c08087c10 */ /* 0x000fe4000ff1e0ff */
[----:B------:R-:W-:Y:S01]  /*1e30*/  IADD3 R10, P2, PT, R10, UR14, RZ ;  /* 0x0000000e0a0a7c10 */ /* 0x000fe2000ff5e0ff */
[----:B------:R-:W4:Y:S01]  /*1e40*/  LDS.64 R12, [R0+0x2000] ;  /* 0x00200000000c7984 */ /* 0x000f220000000a00 */
[----:B------:R-:W-:-:S02]  /*1e50*/  IADD3.X R19, PT, PT, R11, UR15, RZ, P1, !PT ;  /* 0x0000000f0b137c10 */ /* 0x000fc40008ffe4ff */
[----:B------:R-:W-:Y:S01]  /*1e60*/  IADD3.X R9, PT, PT, R9, UR13, RZ, P0, !PT ;  /* 0x0000000d09097c10 */ /* 0x000fe200087fe4ff */
[----:B------:R-:W5:Y:S01]  /*1e70*/  LDS R25, [R0+0x2008] ;  /* 0x0020080000197984 */ /* 0x000f620000000800 */
[----:B------:R-:W-:-:S03]  /*1e80*/  ISETP.GT.U32.AND P0, PT, R6, R29, PT ;  /* 0x0000001d0600720c */ /* 0x000fc60003f04070 */
[----:B------:R-:W5:Y:S01]  /*1e90*/  LDS.64 R14, [R0+0x3000] ;  /* 0x00300000000e7984 */ /* 0x000f620000000a00 */
[----:B------:R-:W-:-:S03]  /*1ea0*/  ISETP.GT.U32.AND.EX P0, PT, R7, RZ, PT, P0 ;  /* 0x000000ff0700720c */ /* 0x000fc60003f04100 */
[----:B------:R0:W5:Y:S02]  /*1eb0*/  LDS R27, [R0+0x3008] ;  /* 0x00300800001b7984 */ /* 0x0001640000000800 */
[----:B0-----:R-:W-:-:S04]  /*1ec0*/  LOP3.LUT R0, R11, 0x3, RZ, 0xc0, !PT ;  /* 0x000000030b007812 */ /* 0x001fc800078ec0ff */
[----:B------:R-:W-:Y:S01]  /*1ed0*/  IADD3.X R11, PT, PT, R0, UR15, RZ, P2, !PT ;  /* 0x0000000f000b7c10 */ /* 0x000fe200097fe4ff */
[----:B------:R0:W-:Y:S04]  /*1ee0*/  STG.E.64 desc[UR8][R16.64], R2 ;  /* 0x0000000210007986 */ /* 0x0001e8000c101b08 */
[----:B-1----:R1:W-:Y:S04]  /*1ef0*/  STG.E desc[UR8][R18.64], R21 ;  /* 0x0000001512007986 */ /* 0x0023e8000c101908 */
[----:B--2---:R1:W-:Y:S04]  /*1f00*/  STG.E.64 desc[UR8][R8.64+0x800], R4 ;  /* 0x0008000408007986 */ /* 0x0043e8000c101b08 */
[----:B---3--:R1:W-:Y:S01]  /*1f10*/  STG.E desc[UR8][R10.64+0x400], R23 ;  /* 0x000400170a007986 */ /* 0x0083e2000c101908 */
[----:B0-----:R-:W-:-:S03]  /*1f20*/  IMAD.MOV.U32 R16, RZ, RZ, RZ ;  /* 0x000000ffff107224 */ /* 0x001fc600078e00ff */
[----:B----4-:R1:W-:Y:S04]  /*1f30*/  STG.E.64 desc[UR8][R8.64+0x1000], R12 ;  /* 0x0010000c08007986 */ /* 0x0103e8000c101b08 */
[----:B-----5:R1:W-:Y:S04]  /*1f40*/  STG.E desc[UR8][R10.64+0x800], R25 ;  /* 0x000800190a007986 */ /* 0x0203e8000c101908 */
[----:B------:R1:W-:Y:S04]  /*1f50*/  STG.E.64 desc[UR8][R8.64+0x1800], R14 ;  /* 0x0018000e08007986 */ /* 0x0003e8000c101b08 */
[----:B------:R1:W-:Y:S01]  /*1f60*/  STG.E desc[UR8][R10.64+0xc00], R27 ;  /* 0x000c001b0a007986 */ /* 0x0003e2000c101908 */
[----:B------:R-:W-:Y:S05]  /*1f70*/  @P0 BRA `(.L_x_1819) ;  /* 0xfffffffc00680947 */ /* 0x000fea000383ffff */
[----:B------:R-:W-:Y:S05]  /*1f80*/  EXIT ;  /* 0x000000000000794d */ /* 0x000fea0003800000 */
.L_x_1815:
[----:B------:R-:W-:Y:S01]  /*1f90*/  ISETP.NE.U32.AND P1, PT, R22, R2, PT ;  /* 0x000000021600720c */ /* 0x000fe20003f25070 */
[----:B------:R-:W-:Y:S01]  /*1fa0*/  BSSY.RECONVERGENT B0, `(.L_x_1820) ;  /* 0x000000e000007945 */ /* 0x000fe20003800200 */
[----:B------:R-:W-:Y:S02]  /*1fb0*/  ISETP.NE.U32.AND P3, PT, R8, R10, PT ;  /* 0x0000000a0800720c */ /* 0x000fe40003f65070 */
[----:B------:R-:W-:Y:S02]  /*1fc0*/  ISETP.NE.U32.AND P2, PT, R10, R12, PT ;  /* 0x0000000c0a00720c */ /* 0x000fe40003f45070 */
[----:B------:R-:W-:Y:S02]  /*1fd0*/  ISETP.NE.AND.EX P1, PT, R23, R3, PT, P1 ;  /* 0x000000031700720c */ /* 0x000fe40003f25310 */
[----:B------:R-:W-:Y:S01]  /*1fe0*/  ISETP.NE.AND.EX P3, PT, R9, R11, PT, P3 ;  /* 0x0000000b0900720c */ /* 0x000fe20003f65330 */
[----:B------:R-:W-:-:S12]  /*1ff0*/  @!P0 BRA `(.L_x_1821) ;  /* 0x0000000000208947 */ /* 0x000fd80003800000 */
[----:B------:R-:W0:Y:S01]  /*2000*/  LDCU.64 UR4, c[0x0][0x398] ;  /* 0x00007300ff0477ac */ /* 0x000e220008000a00 */
[----:B------:R-:W1:Y:S01]  /*2010*/  LDCU.64 UR6, c[0x0][0x3a0] ;  /* 0x00007400ff0677ac */ /* 0x000e620008000a00 */
[C---:B0-----:R-:W-:Y:S02]  /*2020*/  LEA R2, P0, R53.reuse, UR4, 0x3 ;  /* 0x0000000435027c11 */ /* 0x041fe4000f8018ff */
[C---:B-1----:R-:W-:Y:S02]  /*2030*/  LEA R4, P4, R53.reuse, UR6, 0x2 ;  /* 0x0000000635047c11 */ /* 0x042fe4000f8810ff */
[C-C-:B------:R-:W-:Y:S02]  /*2040*/  LEA.HI.X R3, R53.reuse, UR5, R46.reuse, 0x3, P0 ;  /* 0x0000000535037c11 */ /* 0x140fe400080f1c2e */
[----:B------:R-:W-:-:S03]  /*2050*/  LEA.HI.X R5, R53, UR7, R46, 0x2, P4 ;  /* 0x0000000735057c11 */ /* 0x000fc6000a0f142e */
[----:B------:R0:W-:Y:S04]  /*2060*/  STG.E.64 desc[UR8][R2.64], R24 ;  /* 0x0000001802007986 */ /* 0x0001e8000c101b08 */
[----:B------:R0:W-:Y:S02]  /*2070*/  STG.E desc[UR8][R4.64], R47 ;  /* 0x0000002f04007986 */ /* 0x0001e4000c101908 */
.L_x_1821:
[----:B------:R-:W-:Y:S05]  /*2080*/  BSYNC.RECONVERGENT B0 ;  /* 0x0000000000007941 */ /* 0x000fea0003800200 */
.L_x_1820:
[----:B------:R-:W-:Y:S04]  /*2090*/  BSSY.RECONVERGENT B0, `(.L_x_1822) ;  /* 0x000000a000007945 */ /* 0x000fe80003800200 */
[----:B------:R-:W-:Y:S05]  /*20a0*/  @!P3 BRA `(.L_x_1823) ;  /* 0x000000000020b947 */ /* 0x000fea0003800000 */
        /* <DEDUP_REMOVED lines=8> */
.L_x_1823:
[----:B------:R-:W-:Y:S05]  /*2130*/  BSYNC.RECONVERGENT B0 ;  /* 0x0000000000007941 */ /* 0x000fea0003800200 */
.L_x_1822:
[----:B------:R-:W-:Y:S01]  /*2140*/  ISETP.NE.AND.EX P2, PT, R11, R13, PT, P2 ;  /* 0x0000000d0b00720c */ /* 0x000fe20003f45320 */
[----:B------:R-:W-:Y:S01]  /*2150*/  BSSY.RECONVERGENT B0, `(.L_x_1824) ;  /* 0x0000014000007945 */ /* 0x000fe20003800200 */
[----:B------:R-:W-:Y:S02]  /*2160*/  ISETP.NE.U32.AND P6, PT, R12, R14, PT ;  /* 0x0000000e0c00720c */ /* 0x000fe40003fc5070 */
[----:B------:R-:W-:Y:S02]  /*2170*/  ISETP.NE.U32.AND P0, PT, R14, R16, PT ;  /* 0x000000100e00720c */ /* 0x000fe40003f05070 */
[----:B------:R-:W-:Y:S02]  /*2180*/  ISETP.NE.U32.AND P3, PT, R16, R18, PT ;  /* 0x000000121000720c */ /* 0x000fe40003f65070 */
[----:B------:R-:W-:Y:S02]  /*2190*/  ISETP.NE.U32.AND P4, PT, R18, R20, PT ;  /* 0x000000141200720c */ /* 0x000fe40003f85070 */
[----:B------:R-:W-:-:S02]  /*21a0*/  ISETP.NE.U32.AND P5, PT, R20, R22, PT ;  /* 0x000000161400720c */ /* 0x000fc40003fa5070 */
[----:B------:R-:W-:Y:S02]  /*21b0*/  ISETP.NE.AND.EX P6, PT, R13, R15, PT, P6 ;  /* 0x0000000f0d00720c */ /* 0x000fe40003fc5360 */
[----:B------:R-:W-:Y:S02]  /*21c0*/  ISETP.NE.AND.EX P0, PT, R15, R17, PT, P0 ;  /* 0x000000110f00720c */ /* 0x000fe40003f05300 */
[----:B------:R-:W-:Y:S02]  /*21d0*/  ISETP.NE.AND.EX P3, PT, R17, R19, PT, P3 ;  /* 0x000000131100720c */ /* 0x000fe40003f65330 */
[----:B------:R-:W-:Y:S02]  /*21e0*/  ISETP.NE.AND.EX P4, PT, R19, R21, PT, P4 ;  /* 0x000000151300720c */ /* 0x000fe40003f85340 */
[----:B------:R-:W-:Y:S01]  /*21f0*/  ISETP.NE.AND.EX P5, PT, R21, R23, PT, P5 ;  /* 0x000000171500720c */ /* 0x000fe20003fa5350 */
[----:B------:R-:W-:-:S12]  /*2200*/  @!P2 BRA `(.L_x_1825) ;  /* 0x000000000020a947 */ /* 0x000fd80003800000 */
[----:B------:R-:W0:Y:S01]  /*2210*/  LDCU.64 UR4, c[0x0][0x398] ;  /* 0x00007300ff0477ac */ /* 0x000e220008000a00 */
[----:B------:R-:W2:Y:S01]  /*2220*/  LDCU.64 UR6, c[0x0][0x3a0] ;  /* 0x00007400ff0677ac */ /* 0x000ea20008000a00 */
[----:B01----:R-:W-:-:S04]  /*2230*/  LEA R2, P2, R30, UR4, 0x3 ;  /* 0x000000041e027c11 */ /* 0x003fc8000f8418ff */
[C---:B------:R-:W-:Y:S02]  /*2240*/  LEA.HI.X R3, R30.reuse, UR5, R31, 0x3, P2 ;  /* 0x000000051e037c11 */ /* 0x040fe400090f1c1f */
[----:B--2---:R-:W-:-:S03]  /*2250*/  LEA R4, P2, R30, UR6, 0x2 ;  /* 0x000000061e047c11 */ /* 0x004fc6000f8410ff */
[----:B------:R2:W-:Y:S01]  /*2260*/  STG.E.64 desc[UR8][R2.64], R10 ;  /* 0x0000000a02007986 */ /* 0x0005e2000c101b08 */
[----:B------:R-:W-:-:S05]  /*2270*/  LEA.HI.X R5, R30, UR7, R31, 0x2, P2 ;  /* 0x000000071e057c11 */ /* 0x000fca00090f141f */
[----:B------:R2:W-:Y:S04]  /*2280*/  STG.E desc[UR8][R4.64], R52 ;  /* 0x0000003404007986 */ /* 0x0005e8000c101908 */
.L_x_1825:
[----:B------:R-:W-:Y:S05]  /*2290*/  BSYNC.RECONVERGENT B0 ;  /* 0x0000000000007941 */ /* 0x000fea0003800200 */
.L_x_1824:
[----:B------:R-:W-:Y:S04]  /*22a0*/  BSSY.RECONVERGENT B0, `(.L_x_1826) ;  /* 0x000000a000007945 */ /* 0x000fe80003800200 */
[----:B------:R-:W-:Y:S05]  /*22b0*/  @!P6 BRA `(.L_x_1827) ;  /* 0x000000000020e947 */ /* 0x000fea0003800000 */
[----:B------:R-:W0:Y:S01]  /*22c0*/  LDCU.64 UR4, c[0x0][0x398] ;  /* 0x00007300ff0477ac */ /* 0x000e220008000a00 */
[----:B------:R-:W3:Y:S01]  /*22d0*/  LDCU.64 UR6, c[0x0][0x3a0] ;  /* 0x00007400ff0677ac */ /* 0x000ee20008000a00 */
[C---:B012---:R-:W-:Y:S02]  /*22e0*/  LEA R2, P2, R32.reuse, UR4, 0x3 ;  /* 0x0000000420027c11 */ /* 0x047fe4000f8418ff */
[C---:B---3--:R-:W-:Y:S02]  /*22f0*/  LEA R4, P6, R32.reuse, UR6, 0x2 ;  /* 0x0000000620047c11 */ /* 0x048fe4000f8c10ff */
[C-C-:B------:R-:W-:Y:S02]  /*2300*/  LEA.HI.X R3, R32.reuse, UR5, R33.reuse, 0x3, P2 ;  /* 0x0000000520037c11 */ /* 0x140fe400090f1c21 */
[----:B------:R-:W-:-:S03]  /*2310*/  LEA.HI.X R5, R32, UR7, R33, 0x2, P6 ;  /* 0x0000000720057c11 */ /* 0x000fc6000b0f1421 */
[----:B------:R3:W-:Y:S04]  /*2320*/  STG.E.64 desc[UR8][R2.64], R12 ;  /* 0x0000000c02007986 */ /* 0x0007e8000c101b08 */
[----:B------:R3:W-:Y:S02]  /*2330*/  STG.E desc[UR8][R4.64], R51 ;  /* 0x0000003304007986 */ /* 0x0007e4000c101908 */
.L_x_1827:
[----:B------:R-:W-:Y:S05]  /*2340*/  BSYNC.RECONVERGENT B0 ;  /* 0x0000000000007941 */ /* 0x000fea0003800200 */
.L_x_1826:
[----:B------:R-:W-:Y:S04]  /*2350*/  BSSY.RECONVERGENT B0, `(.L_x_1828) ;  /* 0x000000a000007945 */ /* 0x000fe80003800200 */
[----:B------:R-:W-:Y:S05]  /*2360*/  @!P0 BRA `(.L_x_1829) ;  /* 0x0000000000208947 */ /* 0x000fea0003800000 */
[----:B------:R-:W0:Y:S01]  /*2370*/  LDCU.64 UR4, c[0x0][0x398] ;  /* 0x00007300ff0477ac */ /* 0x000e220008000a00 */
[----:B------:R-:W4:Y:S01]  /*2380*/  LDCU.64 UR6, c[0x0][0x3a0] ;  /* 0x00007400ff0677ac */ /* 0x000f220008000a00 */
[C---:B0123--:R-:W-:Y:S02]  /*2390*/  LEA R2, P0, R34.reuse, UR4, 0x3 ;  /* 0x0000000422027c11 */ /* 0x04ffe4000f8018ff */
[C---:B----4-:R-:W-:Y:S02]  /*23a0*/  LEA R4, P2, R34.reuse, UR6, 0x2 ;  /* 0x0000000622047c11 */ /* 0x050fe4000f8410ff */
[C-C-:B------:R-:W-:Y:S02]  /*23b0*/  LEA.HI.X R3, R34.reuse, UR5, R35.reuse, 0x3, P0 ;  /* 0x0000000522037c11 */ /* 0x140fe400080f1c23 */
[----:B------:R-:W-:-:S03]  /*23c0*/  LEA.HI.X R5, R34, UR7, R35, 0x2, P2 ;  /* 0x0000000722057c11 */ /* 0x000fc600090f1423 */
[----:B------:R4:W-:Y:S04]  /*23d0*/  STG.E.64 desc[UR8][R2.64], R14 ;  /* 0x0000000e02007986 */ /* 0x0009e8000c101b08 */
[----:B------:R4:W-:Y:S02]  /*23e0*/  STG.E desc[UR8][R4.64], R50 ;  /* 0x0000003204007986 */ /* 0x0009e4000c101908 */
.L_x_1829:
[----:B------:R-:W-:Y:S05]  /*23f0*/  BSYNC.RECONVERGENT B0 ;  /* 0x0000000000007941 */ /* 0x000fea0003800200 */
.L_x_1828:
[----:B------:R-:W-:Y:S04]  /*2400*/  BSSY.RECONVERGENT B0, `(.L_x_1830) ;  /* 0x000000a000007945 */ /* 0x000fe80003800200 */
[----:B------:R-:W-:Y:S05]  /*2410*/  @!P3 BRA `(.L_x_1831) ;  /* 0x000000000020b947 */ /* 0x000fea0003800000 */
[----:B------:R-:W0:Y:S01]  /*2420*/  LDCU.64 UR4, c[0x0][0x398] ;  /* 0x00007300ff0477ac */ /* 0x000e220008000a00 */
[----:B------:R-:W5:Y:S01]  /*2430*/  LDCU.64 UR6, c[0x0][0x3a0] ;  /* 0x00007400ff0677ac */ /* 0x000f620008000a00 */
[C---:B01234-:R-:W-:Y:S02]  /*2440*/  LEA R2, P0, R36.reuse, UR4, 0x3 ;  /* 0x0000000424027c11 */ /* 0x05ffe4000f8018ff */
[C---:B-----5:R-:W-:Y:S02]  /*2450*/  LEA R4, P2, R36.reuse, UR6, 0x2 ;  /* 0x0000000624047c11 */ /* 0x060fe4000f8410ff */
[C-C-:B------:R-:W-:Y:S02]  /*2460*/  LEA.HI.X R3, R36.reuse, UR5, R37.reuse, 0x3, P0 ;  /* 0x0000000524037c11 */ /* 0x140fe400080f1c25 */
[----:B------:R-:W-:-:S03]  /*2470*/  LEA.HI.X R5, R36, UR7, R37, 0x2, P2 ;  /* 0x0000000724057c11 */ /* 0x000fc600090f1425 */
[----:B------:R0:W-:Y:S04]  /*2480*/  STG.E.64 desc[UR8][R2.64], R16 ;  /* 0x0000001002007986 */ /* 0x0001e8000c101b08 */
[----:B------:R0:W-:Y:S02]  /*2490*/  STG.E desc[UR8][R4.64], R49 ;  /* 0x0000003104007986 */ /* 0x0001e4000c101908 */
.L_x_1831:
[----:B------:R-:W-:Y:S05]  /*24a0*/  BSYNC.RECONVERGENT B0 ;  /* 0x0000000000007941 */ /* 0x000fea0003800200 */
.L_x_1830:
        /* <DEDUP_REMOVED lines=10> */
.L_x_1833:
[----:B------:R-:W-:Y:S05]  /*2550*/  BSYNC.RECONVERGENT B0 ;  /* 0x0000000000007941 */ /* 0x000fea0003800200 */
.L_x_1832:
        /* <DEDUP_REMOVED lines=10> */
.L_x_1835:
[----:B------:R-:W-:Y:S05]  /*2600*/  BSYNC.RECONVERGENT B0 ;  /* 0x0000000000007941 */ /* 0x000fea0003800200 */
.L_x_1834:
[----:B------:R-:W-:Y:S05]  /*2610*/  @!P1 EXIT ;  /* 0x000000000000994d */ /* 0x000fea0003800000 */
[----:B------:R-:W0:Y:S01]  /*2620*/  LDCU.64 UR4, c[0x0][0x398] ;  /* 0x00007300ff0477ac */ /* 0x000e220008000a00 */
[----:B------:R-:W5:Y:S01]  /*2630*/  LDCU.64 UR6, c[0x0][0x3a0] ;  /* 0x00007400ff0677ac */ /* 0x000f620008000a00 */
[C---:B01234-:R-:W-:Y:S02]  /*2640*/  LEA R2, P0, R42.reuse, UR4, 0x3 ;  /* 0x000000042a027c11 */ /* 0x05ffe4000f8018ff */
[C---:B-----5:R-:W-:Y:S02]  /*2650*/  LEA R4, P1, R42.reuse, UR6, 0x2 ;  /* 0x000000062a047c11 */ /* 0x060fe4000f8210ff */
[C-C-:B------:R-:W-:Y:S02]  /*2660*/  LEA.HI.X R3, R42.reuse, UR5, R43.reuse, 0x3, P0 ;  /* 0x000000052a037c11 */ /* 0x140fe400080f1c2b */
[----:B------:R-:W-:-:S03]  /*2670*/  LEA.HI.X R5, R42, UR7, R43, 0x2, P1 ;  /* 0x000000072a057c11 */ /* 0x000fc600088f142b */
[----:B------:R-:W-:Y:S04]  /*2680*/  STG.E.64 desc[UR8][R2.64], R22 ;  /* 0x0000001602007986 */ /* 0x000fe8000c101b08 */
[----:B------:R-:W-:Y:S01]  /*2690*/  STG.E desc[UR8][R4.64], R28 ;  /* 0x0000001c04007986 */ /* 0x000fe2000c101908 */
[----:B------:R-:W-:Y:S05]  /*26a0*/  EXIT ;  /* 0x000000000000794d */ /* 0x000fea0003800000 */
.L_x_1814:
[----:B------:R-:W0:Y:S01]  /*26b0*/  S2R R54, SR_TID.X ;  /* 0x0000000000367919 */ /* 0x000e220000002100 */
[----:B------:R-:W1:Y:S01]  /*26c0*/  LDCU.64 UR4, c[0x0][0x380] ;  /* 0x00007000ff0477ac */ /* 0x000e620008000a00 */
[C---:B0-----:R-:W-:Y:S02]  /*26d0*/  LOP3.LUT R4, R54.reuse, 0x1f, RZ, 0xc0, !PT ;  /* 0x0000001f36047812 */ /* 0x041fe400078ec0ff */
[----:B------:R-:W-:-:S05]  /*26e0*/  LOP3.LUT R5, R54, 0x3e0, RZ, 0xc0, !PT ;  /* 0x000003e036057812 */ /* 0x000fca00078ec0ff */
[----:B------:R-:W-:-:S05]  /*26f0*/  IMAD R5, R5, 0x9, R4 ;  /* 0x0000000905057824 */ /* 0x000fca00078e0204 */
[----:B------:R-:W-:-:S05]  /*2700*/  IADD3 R5, P0, PT, R2, R5, RZ ;  /* 0x0000000502057210 */ /* 0x000fca0007f1e0ff */
[----:B------:R-:W-:Y:S01]  /*2710*/  IMAD.X R2, RZ, RZ, R3, P0 ;  /* 0x000000ffff027224 */ /* 0x000fe200000e0603 */
[----:B-1----:R-:W-:-:S04]  /*2720*/  LEA R4, P0, R5, UR4, 0x3 ;  /* 0x0000000405047c11 */ /* 0x002fc8000f8018ff */
[----:B------:R-:W-:-:S05]  /*2730*/  LEA.HI.X R5, R5, UR5, R2, 0x3, P0 ;  /* 0x0000000505057c11 */ /* 0x000fca00080f1c02 */
[----:B------:R-:W2:Y:S04]  /*2740*/  LDG.E.64.CONSTANT R6, desc[UR8][R4.64] ;  /* 0x0000000804067981 */ /* 0x000ea8000c1e9b00 */
[----:B------:R-:W3:Y:S04]  /*2750*/  LDG.E.64.CONSTANT R8, desc[UR8][R4.64+0x100] ;  /* 0x0001000804087981 */ /* 0x000ee8000c1e9b00 */
[----:B------:R-:W4:Y:S04]  /*2760*/  LDG.E.64.CONSTANT R10, desc[UR8][R4.64+0x200] ;  /* 0x00020008040a7981 */ /* 0x000f28000c1e9b00 */
[----:B------:R-:W5:Y:S04]  /*2770*/  LDG.E.64.CONSTANT R12, desc[UR8][R4.64+0x300] ;  /* 0x00030008040c7981 */ /* 0x000f68000c1e9b00 */
[----:B------:R-:W5:Y:S04]  /*2780*/  LDG.E.64.CONSTANT R14, desc[UR8][R4.64+0x400] ;  /* 0x00040008040e7981 */ /* 0x000f68000c1e9b00 */
[----:B------:R-:W5:Y:S04]  /*2790*/  LDG.E.64.CONSTANT R16, desc[UR8][R4.64+0x500] ;  /* 0x0005000804107981 */ /* 0x000f68000c1e9b00 */
[----:B------:R-:W5:Y:S04]  /*27a0*/  LDG.E.64.CONSTANT R28, desc[UR8][R4.64+0x600] ;  /* 0x00060008041c7981 */ /* 0x000f68000c1e9b00 */
[----:B------:R-:W5:Y:S04]  /*27b0*/  LDG.E.64.CONSTANT R30, desc[UR8][R4.64+0x700] ;  /* 0x00070008041e7981 */ /* 0x000f68000c1e9b00 */
[----:B------:R-:W5:Y:S01]  /*27c0*/  LDG.E.64.CONSTANT R32, desc[UR8][R4.64+0x800] ;  /* 0x0008000804207981 */ /* 0x000f62000c1e9b00 */
[----:B------:R-:W-:-:S02]  /*27d0*/  ISETP.NE.AND P5, PT, R54, RZ, PT ;  /* 0x000000ff3600720c */ /* 0x000fc40003fa5270 */
[----:B------:R-:W-:-:S11]  /*27e0*/  CS2R R26, SRZ ;  /* 0x00000000001a7805 */ /* 0x000fd6000001ff00 */
[----:B------:R-:W0:Y:S02]  /*27f0*/  @!P5 LDC.64 R2, c[0x0][0x380] ;  /* 0x0000e000ff02db82 */ /* 0x000e240000000a00 */
[----:B0-----:R-:W-:-:S05]  /*2800*/  @!P5 IMAD.WIDE.U32 R2, R0, 0x4800, R2 ;  /* 0x000048000002d825 */ /* 0x001fca00078e0002 */
[----:B------:R0:W5:Y:S01]  /*2810*/  @!P5 LDG.E.64.CONSTANT R26, desc[UR8][R2.64+-0x8] ;  /* 0xfffff808021ad981 */ /* 0x000162000c1e9b00 */
[----:B------:R-:W1:Y:S01]  /*2820*/  S2UR UR5, SR_CgaCtaId ;  /* 0x00000000000579c3 */ /* 0x000e620000008800 */
[----:B------:R-:W-:Y:S01]  /*2830*/  SHF.R.U32.HI R34, RZ, 0x5, R54 ;  /* 0x00000005ff227819 */ /* 0x000fe20000011636 */
[----:B------:R-:W-:Y:S01]  /*2840*/  UMOV UR4, 0x400 ;  /* 0x0000040000047882 */ /* 0x000fe20000000000 */
[----:B------:R-:W1:Y:S01]  /*2850*/  S2R R57, SR_LANEID ;  /* 0x0000000000397919 */ /* 0x000e620000000000 */
[----:B------:R-:W-:-:S04]  /*2860*/  ISETP.NE.AND P0, PT, R54, RZ, PT ;  /* 0x000000ff3600720c */ /* 0x000fc80003f05270 */
[----:B0-----:R-:W0:Y:S01]  /*2870*/  LDC R3, c[0x0][0x390] ;  /* 0x0000e400ff037b82 */ /* 0x001e220000000800 */
[----:B-1----:R-:W-:Y:S01]  /*2880*/  ULEA UR4, UR5, UR4, 0x18 ;  /* 0x0000000405047291 */ /* 0x002fe2000f8ec0ff */
[----:B------:R-:W-:-:S04]  /*2890*/  IMAD R4, R34, 0x120, R57 ;  /* 0x0000012022047824 */ /* 0x000fc800078e0239 */
[----:B------:R-:W-:Y:S01]  /*28a0*/  IMAD R19, R57, 0x8, R4 ;  /* 0x0000000839137824 */ /* 0x000fe200078e0204 */
[----:B------:R-:W-:-:S05]  /*28b0*/  LEA R5, R4, UR4, 0x3 ;  /* 0x0000000404057c11 */ /* 0x000fca000f8e18ff */
[--C-:B------:R-:W-:Y:S02]  /*28c0*/  IMAD R2, R57, 0x40, R5.reuse ;  /* 0x0000004039027824 */ /* 0x100fe400078e0205 */
[----:B------:R-:W-:Y:S01]  /*28d0*/  IMAD R4, R4, -0x4, R5 ;  /* 0xfffffffc04047824 */ /* 0x000fe200078e0205 */
[----:B--2---:R1:W-:Y:S04]  /*28e0*/  STS.64 [R5], R6 ;  /* 0x0000000605007388 */ /* 0x0043e80000000a00 */
[----:B---3--:R-:W-:Y:S04]  /*28f0*/  STS.64 [R5+0x100], R8 ;  /* 0x0001000805007388 */ /* 0x008fe80000000a00 */
[----:B----4-:R-:W-:Y:S04]  /*2900*/  STS.64 [R5+0x200], R10 ;  /* 0x0002000a05007388 */ /* 0x010fe80000000a00 */
[----:B-----5:R-:W-:Y:S01]  /*2910*/  STS.64 [R5+0x300], R12 ;  /* 0x0003000c05007388 */ /* 0x020fe20000000a00 */
[----:B-1----:R-:W-:-:S03]  /*2920*/  IMAD R6, R19, -0x4, R2 ;  /* 0xfffffffc13067824 */ /* 0x002fc600078e0202 */
[----:B------:R-:W-:Y:S04]  /*2930*/  STS.64 [R5+0x400], R14 ;  /* 0x0004000e05007388 */ /* 0x000fe80000000a00 */
[----:B------:R-:W-:Y:S04]  /*2940*/  STS.64 [R5+0x500], R16 ;  /* 0x0005001005007388 */ /* 0x000fe80000000a00 */
[----:B------:R-:W-:Y:S04]  /*2950*/  STS.64 [R5+0x600], R28 ;  /* 0x0006001c05007388 */ /* 0x000fe80000000a00 */
[----:B------:R-:W-:Y:S04]  /*2960*/  STS.64 [R5+0x700], R30 ;  /* 0x0007001e05007388 */ /* 0x000fe80000000a00 */
[----:B------:R1:W-:Y:S01]  /*2970*/  STS.64 [R5+0x800], R32 ;  /* 0x0008002005007388 */ /* 0x0003e20000000a00 */
[----:B------:R-:W-:-:S03]  /*2980*/  NOP ;  /* 0x0000000000007918 */ /* 0x000fc60000000000 */
[----:B------:R-:W-:Y:S04]  /*2990*/  LDS.64 R24, [R2+0x40] ;  /* 0x0000400002187984 */ /* 0x000fe80000000a00 */
[----:B------:R-:W-:Y:S01]  /*29a0*/  LDS.64 R22, [R2] ;  /* 0x0000000002167984 */ /* 0x000fe20000000a00 */
[----:B-1----:R-:W-:-:S03]  /*29b0*/  LEA R5, R54, UR4, 0x3 ;  /* 0x0000000436057c11 */ /* 0x002fc6000f8e18ff */
[----:B------:R-:W1:Y:S04]  /*29c0*/  LDS.64 R20, [R2+0x8] ;  /* 0x0000080002147984 */ /* 0x000e680000000a00 */
[----:B------:R-:W2:Y:S04]  /*29d0*/  LDS.64 R18, [R2+0x10] ;  /* 0x0000100002127984 */ /* 0x000ea80000000a00 */
[----:B------:R-:W3:Y:S04]  /*29e0*/  LDS.64 R16, [R2+0x18] ;  /* 0x0000180002107984 */ /* 0x000ee80000000a00 */
[----:B------:R-:W-:Y:S04]  /*29f0*/  LDS.64 R14, [R2+0x20] ;  /* 0x00002000020e7984 */ /* 0x000fe80000000a00 */
[----:B------:R-:W4:Y:S04]  /*2a00*/  LDS.64 R12, [R2+0x28] ;  /* 0x00002800020c7984 */ /* 0x000f280000000a00 */
[----:B------:R-:W-:Y:S04]  /*2a10*/  LDS.64 R10, [R2+0x30] ;  /* 0x00003000020a7984 */ /* 0x000fe80000000a00 */
[----:B------:R-:W-:Y:S01]  /*2a20*/  LDS.64 R8, [R2+0x38] ;  /* 0x0000380002087984 */ /* 0x000fe20000000a00 */
[----:B------:R-:W-:Y:S01]  /*2a30*/  BAR.SYNC.DEFER_BLOCKING 0x0 ;  /* 0x0000000000007b1d */ /* 0x000fe20000010000 */
[----:B-1----:R-:W-:-:S04]  /*2a40*/  ISETP.NE.U32.AND P1, PT, R22, R20, PT ;  /* 0x000000141600720c */ /* 0x002fc80003f25070 */
[----:B------:R-:W-:Y:S02]  /*2a50*/  ISETP.NE.AND.EX P1, PT, R23, R21, PT, P1 ;  /* 0x000000151700720c */ /* 0x000fe40003f25310 */
[----:B--2---:R-:W-:Y:S02]  /*2a60*/  ISETP.NE.U32.AND P2, PT, R20, R18, PT ;  /* 0x000000121400720c */ /* 0x004fe40003f45070 */
[----:B---3--:R-:W-:Y:S02]  /*2a70*/  ISETP.NE.U32.AND P4, PT, R18, R16, PT ;  /* 0x000000101200720c */ /* 0x008fe40003f85070 */
[----:B------:R-:W-:Y:S01]  /*2a80*/  ISETP.NE.AND.EX P2, PT, R21, R19, PT, P2 ;  /* 0x000000131500720c */ /* 0x000fe20003f45320 */
[----:B0-----:R-:W-:Y:S01]  /*2a90*/  STS [R4], R3 ;  /* 0x0000000304007388 */ /* 0x001fe20000000800 */
[----:B------:R-:W-:-:S03]  /*2aa0*/  ISETP.NE.AND.EX P4, PT, R19, R17, PT, P4 ;  /* 0x000000111300720c */ /* 0x000fc60003f85340 */
[----:B------:R-:W-:Y:S01]  /*2ab0*/  STS [R4+0x80], R3 ;  /* 0x0000800304007388 */ /* 0x000fe20000000800 */
[----:B----4-:R-:W-:Y:S02]  /*2ac0*/  ISETP.NE.U32.AND P6, PT, R14, R12, PT ;  /* 0x0000000c0e00720c */ /* 0x010fe40003fc5070 */
[----:B------:R-:W-:Y:S01]  /*2ad0*/  SEL R43, RZ, 0x1, !P4 ;  /* 0x00000001ff2b7807 */ /* 0x000fe20006000000 */
[----:B------:R-:W-:Y:S04]  /*2ae0*/  STS [R4+0x100], R3 ;  /* 0x0001000304007388 */ /* 0x000fe80000000800 */
[----:B------:R-:W-:Y:S04]  /*2af0*/  STS [R4+0x180], R3 ;  /* 0x0001800304007388 */ /* 0x000fe80000000800 */
[----:B------:R-:W-:Y:S04]  /*2b00*/  STS [R4+0x200], R3 ;  /* 0x0002000304007388 */ /* 0x000fe80000000800 */
[----:B------:R-:W-:Y:S04]  /*2b10*/  STS [R4+0x280], R3 ;  /* 0x0002800304007388 */ /* 0x000fe80000000800 */
[----:B------:R-:W-:Y:S04]  /*2b20*/  STS [R4+0x300], R3 ;  /* 0x0003000304007388 */ /* 0x000fe80000000800 */
[----:B------:R-:W-:Y:S04]  /*2b30*/  STS [R4+0x380], R3 ;  /* 0x0003800304007388 */ /* 0x000fe80000000800 */
[----:B------:R-:W-:Y:S01]  /*2b40*/  STS [R4+0x400], R3 ;  /* 0x0004000304007388 */ /* 0x000fe20000000800 */
[----:B------:R-:W-:-:S03]  /*2b50*/  NOP ;  /* 0x0000000000007918 */ /* 0x000fc60000000000 */
[----:B------:R-:W0:Y:S04]  /*2b60*/  LDS R53, [R6] ;  /* 0x0000000006357984 */ /* 0x000e280000000800 */
[----:B------:R-:W1:Y:S04]  /*2b70*/  LDS R52, [R6+0x4] ;  /* 0x0000040006347984 */ /* 0x000e680000000800 */
[----:B------:R-:W2:Y:S04]  /*2b80*/  LDS R51, [R6+0x8] ;  /* 0x0000080006337984 */ /* 0x000ea80000000800 */
[----:B------:R-:W3:Y:S04]  /*2b90*/  LDS R50, [R6+0xc] ;  /* 0x00000c0006327984 */ /* 0x000ee80000000800 */
[----:B------:R-:W4:Y:S04]  /*2ba0*/  LDS R49, [R6+0x10] ;  /* 0x0000100006317984 */ /* 0x000f280000000800 */
[----:B------:R-:W5:Y:S04]  /*2bb0*/  LDS R48, [R6+0x14] ;  /* 0x0000140006307984 */ /* 0x000f680000000800 */
[----:B------:R-:W-:Y:S04]  /*2bc0*/  LDS R47, [R6+0x18] ;  /* 0x00001800062f7984 */ /* 0x000fe80000000800 */
[----:B------:R-:W-:Y:S04]  /*2bd0*/  LDS R45, [R6+0x1c] ;  /* 0x00001c00062d7984 */ /* 0x000fe80000000800 */
[----:B------:R-:W-:Y:S01]  /*2be0*/  LDS R2, [R6+0x20] ;  /* 0x0000200006027984 */ /* 0x000fe20000000800 */
[----:B------:R-:W-:Y:S01]  /*2bf0*/  BAR.SYNC.DEFER_BLOCKING 0x0 ;  /* 0x0000000000007b1d */ /* 0x000fe20000010000 */
[----:B0-----:R-:W-:-:S05]  /*2c00*/  SEL R3, R53, RZ, !P1 ;  /* 0x000000ff35037207 */ /* 0x001fca0004800000 */
[----:B-1----:R-:W-:-:S05]  /*2c10*/  IMAD.IADD R3, R52, 0x1, R3 ;  /* 0x0000000134037824 */ /* 0x002fca00078e0203 */
[----:B------:R-:W-:-:S05]  /*2c20*/  SEL R4, R3, RZ, !P2 ;  /* 0x000000ff03047207 */ /* 0x000fca0005000000 */
[----:B--2---:R-:W-:Y:S01]  /*2c30*/  IMAD.IADD R4, R51, 0x1, R4 ;  /* 0x0000000133047824 */ /* 0x004fe200078e0204 */
[----:B------:R-:W-:Y:S04]  /*2c40*/  STS.64 [R5+0x8d8], R24 ;  /* 0x0008d81805007388 */ /* 0x000fe80000000a00 */
[----:B------:R-:W-:Y:S01]  /*2c50*/  SEL R3, R4, RZ, !P4 ;  /* 0x000000ff04037207 */ /* 0x000fe20006000000 */
[----:B------:R-:W-:Y:S01]  /*2c60*/  BAR.SYNC.DEFER_BLOCKING 0x0 ;  /* 0x0000000000007b1d */ /* 0x000fe20000010000 */
[----:B------:R-:W-:-:S03]  /*2c70*/  ISETP.NE.U32.AND P4, PT, R8, R24, PT ;  /* 0x000000180800720c */ /* 0x000fc60003f85070 */
[----:B---3--:R-:W-:Y:S01]  /*2c80*/  IMAD.IADD R3, R50, 0x1, R3 ;  /* 0x0000000132037824 */ /* 0x008fe200078e0203 */
[----:B------:R-:W-:Y:S01]  /*2c90*/  ISETP.NE.AND.EX P4, PT, R9, R25, PT, P4 ;  /* 0x000000190900720c */ /* 0x000fe20003f85340 */
[----:B------:R0:W1:Y:S01]  /*2ca0*/  @P0 LDS.64 R26, [R5+0x8d0] ;  /* 0x0008d000051a0984 */ /* 0x0000620000000a00 */
[----:B------:R-:W-:-:S04]  /*2cb0*/  ISETP.NE.U32.AND P0, PT, R16, R14, PT ;  /* 0x0000000e1000720c */ /* 0x000fc80003f05070 */
[----:B------:R-:W-:Y:S02]  /*2cc0*/  ISETP.NE.AND.EX P0, PT, R17, R15, PT, P0 ;  /* 0x0000000f1100720c */ /* 0x000fe40003f05300 */
[----:B0-----:R-:W-:Y:S02]  /*2cd0*/  SEL R5, RZ, 0x1, !P1 ;  /* 0x00000001ff057807 */ /* 0x001fe40004800000 */
[----:B------:R-:W-:Y:S02]  /*2ce0*/  SEL R4, R3, RZ, !P0 ;  /* 0x000000ff03047207 */ /* 0x000fe40004000000 */
[----:B------:R-:W-:Y:S02]  /*2cf0*/  ISETP.NE.AND.EX P1, PT, R15, R13, PT, P6 ;  /* 0x0000000d0f00720c */ /* 0x000fe40003f25360 */
[----:B------:R-:W-:Y:S01]  /*2d00*/  ISETP.NE.U32.AND P6, PT, R12, R10, PT ;  /* 0x0000000a0c00720c */ /* 0x000fe20003fc5070 */
[----:B----4-:R-:W-:Y:S01]  /*2d10*/  IMAD.IADD R4, R49, 0x1, R4 ;  /* 0x0000000131047824 */ /* 0x010fe200078e0204 */
[----:B------:R-:W-:-:S04]  /*2d20*/  SEL R28, RZ, 0x1, !P1 ;  /* 0x00000001ff1c7807 */ /* 0x000fc80004800000 */
[----:B------:R-:W-:-:S05]  /*2d30*/  SEL R3, R4, RZ, !P1 ;  /* 0x000000ff04037207 */ /* 0x000fca0004800000 */
[----:B-----5:R-:W-:Y:S01]  /*2d40*/  IMAD.IADD R3, R48, 0x1, R3 ;  /* 0x0000000130037824 */ /* 0x020fe200078e0203 */
[----:B-1----:R-:W-:-:S04]  /*2d50*/  ISETP.NE.U32.AND P3, PT, R26, R22, PT ;  /* 0x000000161a00720c */ /* 0x002fc80003f65070 */
[----:B------:R-:W-:-:S04]  /*2d60*/  ISETP.NE.AND.EX P3, PT, R27, R23, PT, P3 ;  /* 0x000000171b00720c */ /* 0x000fc80003f65330 */
[----:B------:R-:W-:-:S04]  /*2d70*/  SEL R6, RZ, 0x1, !P3 ;  /* 0x00000001ff067807 */ /* 0x000fc80005800000 */
[----:B------:R-:W-:Y:S02]  /*2d80*/  IADD3 R6, P3, PT, R5, R6, RZ ;  /* 0x0000000605067210 */ /* 0x000fe40007f7e0ff */
[----:B------:R-:W-:Y:S02]  /*2d90*/  SEL R5, RZ, 0x1, !P2 ;  /* 0x00000001ff057807 */ /* 0x000fe40005000000 */
[----:B------:R-:W-:Y:S01]  /*2da0*/  ISETP.NE.AND.EX P2, PT, R13, R11, PT, P6 ;  /* 0x0000000b0d00720c */ /* 0x000fe20003f45360 */
[----:B------:R-:W-:Y:S01]  /*2db0*/  IMAD.X R46, RZ, RZ, RZ, P3 ;  /* 0x000000ffff2e7224 */ /* 0x000fe200018e06ff */
[----:B------:R-:W-:Y:S02]  /*2dc0*/  ISETP.NE.U32.AND P3, PT, R10, R8, PT ;  /* 0x000000080a00720c */ /* 0x000fe40003f65070 */
[----:B------:R-:W-:Y:S02]  /*2dd0*/  SEL R4, R3, RZ, !P2 ;  /* 0x000000ff03047207 */ /* 0x000fe40005000000 */
[----:B------:R-:W-:-:S02]  /*2de0*/  IADD3 R6, P6, PT, R6, R5, RZ ;  /* 0x0000000506067210 */ /* 0x000fc40007fde0ff */
[----:B------:R-:W-:Y:S01]  /*2df0*/  ISETP.NE.AND.EX P3, PT, R11, R9, PT, P3 ;  /* 0x000000090b00720c */ /* 0x000fe20003f65330 */
[----:B------:R-:W-:Y:S02]  /*2e00*/  IMAD.IADD R4, R47, 0x1, R4 ;  /* 0x000000012f047824 */ /* 0x000fe400078e0204 */
[----:B------:R-:W-:Y:S01]  /*2e10*/  IMAD.X R46, RZ, RZ, R46, P6 ;  /* 0x000000ffff2e7224 */ /* 0x000fe200030e062e */
[----:B------:R-:W-:Y:S02]  /*2e20*/  IADD3 R43, P6, PT, R6, R43, RZ ;  /* 0x0000002b062b7210 */ /* 0x000fe40007fde0ff */
[----:B------:R-:W-:Y:S02]  /*2e30*/  SEL R4, R4, RZ, !P3 ;  /* 0x000000ff04047207 */ /* 0x000fe40005800000 */
[----:B------:R-:W-:Y:S01]  /*2e40*/  SEL R6, RZ, 0x1, !P0 ;  /* 0x00000001ff067807 */ /* 0x000fe20004000000 */
[----:B------:R-:W-:Y:S01]  /*2e50*/  IMAD.X R44, RZ, RZ, R46, P6 ;  /* 0x000000ffff2c7224 */ /* 0x000fe200030e062e */
[----:B------:R-:W-:Y:S01]  /*2e60*/  ISETP.NE.AND P6, PT, R34, 0x4, PT ;  /* 0x000000042200780c */ /* 0x000fe20003fc5270 */
[----:B------:R-:W-:Y:S01]  /*2e70*/  IMAD.IADD R4, R45, 0x1, R4 ;  /* 0x000000012d047824 */ /* 0x000fe200078e0204 */
[----:B------:R-:W-:-:S02]  /*2e80*/  IADD3 R41, P0, PT, R43, R6, RZ ;  /* 0x000000062b297210 */ /* 0x000fc40007f1e0ff */
[----:B------:R-:W-:Y:S02]  /*2e90*/  SEL R6, RZ, 0x1, !P2 ;  /* 0x00000001ff067807 */ /* 0x000fe40005000000 */
[----:B------:R-:W-:Y:S01]  /*2ea0*/  SEL R3, R4, RZ, !P4 ;  /* 0x000000ff04037207 */ /* 0x000fe20006000000 */
[----:B------:R-:W-:Y:S01]  /*2eb0*/  IMAD.X R42, RZ, RZ, R44, P0 ;  /* 0x000000ffff2a7224 */ /* 0x000fe200000e062c */
[----:B------:R-:W-:Y:S02]  /*2ec0*/  IADD3 R39, P1, PT, R41, R28, RZ ;  /* 0x0000001c29277210 */ /* 0x000fe40007f3e0ff */
[----:B------:R-:W-:Y:S01]  /*2ed0*/  SEL R4, RZ, 0x1, !P3 ;  /* 0x00000001ff047807 */ /* 0x000fe20005800000 */
[----:B------:R-:W-:Y:S01]  /*2ee0*/  IMAD.IADD R2, R2, 0x1, R3 ;  /* 0x0000000102027824 */ /* 0x000fe200078e0203 */
[----:B------:R-:W-:Y:S01]  /*2ef0*/  IADD3 R37, P0, PT, R39, R6, RZ ;  /* 0x0000000627257210 */ /* 0x000fe20007f1e0ff */
[----:B------:R-:W-:Y:S01]  /*2f00*/  IMAD.X R40, RZ, RZ, R42, P1 ;  /* 0x000000ffff287224 */ /* 0x000fe200008e062a */
[----:B------:R-:W-:-:S02]  /*2f10*/  SEL R28, RZ, 0x1, !P4 ;  /* 0x00000001ff1c7807 */ /* 0x000fc40006000000 */
[----:B------:R-:W-:Y:S01]  /*2f20*/  IADD3 R35, P1, PT, R37, R4, RZ ;  /* 0x0000000425237210 */ /* 0x000fe20007f3e0ff */
[----:B------:R-:W-:Y:S01]  /*2f30*/  IMAD.X R38, RZ, RZ, R40, P0 ;  /* 0x000000ffff267224 */ /* 0x000fe200000e0628 */
[----:B------:R-:W0:Y:S01]  /*2f40*/  SHFL.UP PT, R5, R2, 0x1, RZ ;  /* 0x0420000002057989 */ /* 0x000e2200000e00ff */
[----:B------:R-:W-:Y:S02]  /*2f50*/  ISETP.NE.AND P2, PT, R57, 0x1f, PT ;  /* 0x0000001f3900780c */ /* 0x000fe40003f45270 */
[----:B------:R-:W-:Y:S01]  /*2f60*/  IADD3 R28, P0, PT, R35, R28, RZ ;  /* 0x0000001c231c7210 */ /* 0x000fe20007f1e0ff */
[----:B------:R-:W-:Y:S01]  /*2f70*/  IMAD.X R36, RZ, RZ, R38, P1 ;  /* 0x000000ffff247224 */ /* 0x000fe200008e0626 */
[----:B------:R-:W-:Y:S02]  /*2f80*/  ISETP.GE.AND P1, PT, R57, 0x1, PT ;  /* 0x000000013900780c */ /* 0x000fe40003f26270 */
[----:B------:R-:W-:Y:S01]  /*2f90*/  ISETP.NE.AND P4, PT, R34, 0x5, PT ;  /* 0x000000052200780c */ /* 0x000fe20003f85270 */
[----:B------:R-:W-:Y:S01]  /*2fa0*/  IMAD.X R29, RZ, RZ, R36, P0 ;  /* 0x000000ffff1d7224 */ /* 0x000fe200000e0624 */
[----:B------:R-:W1:Y:S01]  /*2fb0*/  SHFL.UP PT, R3, R28, 0x1, RZ ;  /* 0x042000001c037989 */ /* 0x000e6200000e00ff */
[----:B------:R-:W-:-:S02]  /*2fc0*/  ISETP.NE.U32.AND P0, PT, R28, RZ, PT ;  /* 0x000000ff1c00720c */ /* 0x000fc40003f05070 */
[C---:B------:R-:W-:Y:S01]  /*2fd0*/  ISETP.NE.AND P3, PT, R34.reuse, 0x6, PT ;  /* 0x000000062200780c */ /* 0x040fe20003f65270 */
[----:B------:R-:W2:Y:S01]  /*2fe0*/  SHFL.UP PT, R4, R29, 0x1, RZ ;  /* 0x042000001d047989 */ /* 0x000ea200000e00ff */
[----:B------:R-:W-:Y:S02]  /*2ff0*/  ISETP.NE.AND.EX P0, PT, R29, RZ, PT, P0 ;  /* 0x000000ff1d00720c */ /* 0x000fe40003f05300 */
[----:B------:R-:W-:Y:S02]  /*3000*/  @!P2 LEA R58, R34, UR4, 0x4 ;  /* 0x00000004223aac11 */ /* 0x000fe4000f8e20ff */
[----:B0-----:R-:W-:-:S04]  /*3010*/  SEL R5, R5, RZ, !P0 ;  /* 0x000000ff05057207 */ /* 0x001fc80004000000 */
[----:B------:R-:W-:-:S05]  /*3020*/  SEL R5, R5, RZ, P1 ;  /* 0x000000ff05057207 */ /* 0x000fca0000800000 */
[----:B------:R-:W-:Y:S01]  /*3030*/  IMAD.IADD R5, R2, 0x1, R5 ;  /* 0x0000000102057824 */ /* 0x000fe200078e0205 */
[----:B-1----:R-:W-:Y:S02]  /*3040*/  SEL R3, R3, RZ, P1 ;  /* 0x000000ff03037207 */ /* 0x002fe40000800000 */
[----:B--2---:R-:W-:Y:S02]  /*3050*/  SEL R6, R4, RZ, P1 ;  /* 0x000000ff04067207 */ /* 0x004fe40000800000 */
[----:B------:R-:W0:Y:S01]  /*3060*/  SHFL.UP PT, R4, R5, 0x2, RZ ;  /* 0x0440000005047989 */ /* 0x000e2200000e00ff */
[----:B------:R-:W-:Y:S02]  /*3070*/  IADD3 R7, P0, PT, R3, R28, RZ ;  /* 0x0000001c03077210 */ /* 0x000fe40007f1e0ff */
[----:B------:R-:W-:-:S03]  /*3080*/  ISETP.GE.AND P1, PT, R57, 0x2, PT ;  /* 0x000000023900780c */ /* 0x000fc60003f26270 */
[----:B------:R-:W-:Y:S01]  /*3090*/  IMAD.X R6, R6, 0x1, R29, P0 ;  /* 0x0000000106067824 */ /* 0x000fe200000e061d */
[----:B------:R-:W1:Y:S01]  /*30a0*/  SHFL.UP PT, R2, R7, 0x2, RZ ;  /* 0x0440000007027989 */ /* 0x000e6200000e00ff */
[----:B------:R-:W-:-:S03]  /*30b0*/  ISETP.NE.U32.AND P0, PT, R7, RZ, PT ;  /* 0x000000ff0700720c */ /* 0x000fc60003f05070 */
[----:B------:R-:W2:Y:S01]  /*30c0*/  SHFL.UP PT, R3, R6, 0x2, RZ ;  /* 0x0440000006037989 */ /* 0x000ea200000e00ff */
[----:B------:R-:W-:-:S04]  /*30d0*/  ISETP.NE.AND.EX P0, PT, R6, RZ, PT, P0 ;  /* 0x000000ff0600720c */ /* 0x000fc80003f05300 */
[----:B0-----:R-:W-:-:S04]  /*30e0*/  SEL R4, R4, RZ, !P0 ;  /* 0x000000ff04047207 */ /* 0x001fc80004000000 */
[----:B------:R-:W-:Y:S02]  /*30f0*/  SEL R4, R4, RZ, P1 ;  /* 0x000000ff04047207 */ /* 0x000fe40000800000 */
[----:B-1----:R-:W-:-:S03]  /*3100*/  SEL R2, R2, RZ, P1 ;  /* 0x000000ff02027207 */ /* 0x002fc60000800000 */
[----:B------:R-:W-:Y:S01]  /*3110*/  IMAD.IADD R4, R5, 0x1, R4 ;  /* 0x0000000105047824 */ /* 0x000fe200078e0204 */
[----:B------:R-:W-:Y:S02]  /*3120*/  IADD3 R29, P0, PT, R2, R7, RZ ;  /* 0x00000007021d7210 */ /* 0x000fe40007f1e0ff */
[----:B--2---:R-:W-:Y:S02]  /*3130*/  SEL R3, R3, RZ, P1 ;  /* 0x000000ff03037207 */ /* 0x004fe40000800000 */
[----:B------:R-:W0:Y:S01]  /*3140*/  SHFL.UP PT, R5, R4, 0x4, RZ ;  /* 0x0480000004057989 */ /* 0x000e2200000e00ff */
[----:B------:R-:W-:Y:S02]  /*3150*/  ISETP.GE.AND P1, PT, R57, 0x4, PT ;  /* 0x000000043900780c */ /* 0x000fe40003f26270 */
        /* <DEDUP_REMOVED lines=18> */
[----:B0-----:R-:W-:Y:S02]  /*3280*/  SEL R4, R4, RZ, !P0 ;  /* 0x000000ff04047207 */ /* 0x001fe40004000000 */
[----:B-1----:R-:W-:Y:S02]  /*3290*/  SEL R2, R2, RZ, P1 ;  /* 0x000000ff02027207 */ /* 0x002fe40000800000 */
[----:B------:R-:W-:Y:S02]  /*32a0*/  SEL R4, R4, RZ, P1 ;  /* 0x000000ff04047207 */ /* 0x000fe40000800000 */
[----:B------:R-:W-:Y:S02]  /*32b0*/  IADD3 R6, P0, PT, R2, R7, RZ ;  /* 0x0000000702067210 */ /* 0x000fe40007f1e0ff */
[----:B--2---:R-:W-:Y:S01]  /*32c0*/  SEL R3, R3, RZ, P1 ;  /* 0x000000ff03037207 */ /* 0x004fe20000800000 */
[----:B------:R-:W-:Y:S01]  /*32d0*/  IMAD.IADD R55, R5, 0x1, R4 ;  /* 0x0000000105377824 */ /* 0x000fe200078e0204 */
[----:B------:R-:W-:Y:S01]  /*32e0*/  ISETP.GE.AND P1, PT, R57, 0x10, PT ;  /* 0x000000103900780c */ /* 0x000fe20003f26270 */
[----:B------:R-:W0:Y:S02]  /*32f0*/  SHFL.UP PT, R2, R6, 0x10, RZ ;  /* 0x0600000006027989 */ /* 0x000e2400000e00ff */
[----:B------:R-:W-:Y:S01]  /*3300*/  IMAD.X R28, R3, 0x1, R30, P0 ;  /* 0x00000001031c7824 */ /* 0x000fe200000e061e */
[----:B------:R-:W-:Y:S01]  /*3310*/  ISETP.NE.U32.AND P0, PT, R6, RZ, PT ;  /* 0x000000ff0600720c */ /* 0x000fe20003f05070 */
[----:B------:R-:W1:Y:S03]  /*3320*/  SHFL.UP PT, R4, R55, 0x10, RZ ;  /* 0x0600000037047989 */ /* 0x000e6600000e00ff */
[----:B------:R-:W-:Y:S01]  /*3330*/  ISETP.NE.AND.EX P0, PT, R28, RZ, PT, P0 ;  /* 0x000000ff1c00720c */ /* 0x000fe20003f05300 */
[----:B------:R-:W2:Y:S01]  /*3340*/  SHFL.UP PT, R3, R28, 0x10, RZ ;  /* 0x060000001c037989 */ /* 0x000ea200000e00ff */
[----:B0-----:R-:W-:-:S02]  /*3350*/  SEL R5, R2, RZ, P1 ;  /* 0x000000ff02057207 */ /* 0x001fc40000800000 */
[----:B-1----:R-:W-:Y:S02]  /*3360*/  SEL R2, R4, RZ, !P0 ;  /* 0x000000ff04027207 */ /* 0x002fe40004000000 */
[----:B------:R-:W-:Y:S02]  /*3370*/  IADD3 R4, P0, PT, R5, R6, RZ ;  /* 0x0000000605047210 */ /* 0x000fe40007f1e0ff */
[----:B--2---:R-:W-:Y:S02]  /*3380*/  SEL R3, R3, RZ, P1 ;  /* 0x000000ff03037207 */ /* 0x004fe40000800000 */
[----:B------:R-:W-:Y:S02]  /*3390*/  SEL R2, R2, RZ, P1 ;  /* 0x000000ff02027207 */ /* 0x000fe40000800000 */
[----:B------:R-:W-:Y:S01]  /*33a0*/  ISETP.NE.AND P1, PT, R34, 0x2, PT ;  /* 0x000000022200780c */ /* 0x000fe20003f25270 */
[----:B------:R-:W-:Y:S02]  /*33b0*/  IMAD.X R5, R3, 0x1, R28, P0 ;  /* 0x0000000103057824 */ /* 0x000fe400000e061c */
[----:B------:R-:W-:-:S03]  /*33c0*/  IMAD.IADD R55, R55, 0x1, R2 ;  /* 0x0000000137377824 */ /* 0x000fc600078e0202 */
[----:B------:R-:W-:Y:S04]  /*33d0*/  @!P2 STS.64 [R58], R4 ;  /* 0x000000043a00a388 */ /* 0x000fe80000000a00 */
[----:B------:R-:W-:Y:S01]  /*33e0*/  @!P2 STS [R58+0x8], R55 ;  /* 0x000008373a00a388 */ /* 0x000fe20000000800 */
[----:B------:R-:W-:Y:S06]  /*33f0*/  BAR.SYNC.DEFER_BLOCKING 0x0 ;  /* 0x0000000000007b1d */ /* 0x000fec0000010000 */
[----:B------:R-:W0:Y:S04]  /*3400*/  LDS.64 R28, [UR4+0x10] ;  /* 0x00001004ff1c7984 */ /* 0x000e280008000a00 */
[----:B------:R-:W1:Y:S04]  /*3410*/  LDS.64 R30, [UR4] ;  /* 0x00000004ff1e7984 */ /* 0x000e680008000a00 */
[----:B------:R-:W2:Y:S04]  /*3420*/  LDS R56, [UR4+0x8] ;  /* 0x00000804ff387984 */ /* 0x000ea80008000800 */
[----:B------:R-:W3:Y:S04]  /*3430*/  LDS.64 R32, [UR4+0x20] ;  /* 0x00002004ff207984 */ /* 0x000ee80008000a00 */
[----:B------:R-:W4:Y:S04]  /*3440*/  LDS R59, [UR4+0x18] ;  /* 0x00001804ff3b7984 */ /* 0x000f280008000800 */
[----:B------:R-:W5:Y:S04]  /*3450*/  LDS.64 R2, [UR4+0x30] ;  /* 0x00003004ff027984 */ /* 0x000f680008000a00 */
[----:B------:R-:W5:Y:S04]  /*3460*/  LDS R60, [UR4+0x28] ;  /* 0x00002804ff3c7984 */ /* 0x000f680008000800 */
[----:B------:R-:W5:Y:S04]  /*3470*/  LDS.64 R6, [UR4+0x40] ;  /* 0x00004004ff067984 */ /* 0x000f680008000a00 */
[----:B------:R-:W5:Y:S01]  /*3480*/  LDS R58, [UR4+0x38] ;  /* 0x00003804ff3a7984 */ /* 0x000f620008000800 */
[----:B0-----:R-:W-:-:S02]  /*3490*/  ISETP.NE.U32.AND P0, PT, R28, RZ, PT ;  /* 0x000000ff1c00720c */ /* 0x001fc40003f05070 */
[----:B-1----:R-:W-:Y:S02]  /*34a0*/  IADD3 R61, P2, PT, R30, R28, RZ ;  /* 0x0000001c1e3d7210 */ /* 0x002fe40007f5e0ff */
[----:B------:R-:W-:Y:S02]  /*34b0*/  ISETP.NE.AND.EX P0, PT, R29, RZ, PT, P0 ;  /* 0x000000ff1d00720c */ /* 0x000fe40003f05300 */
[----:B------:R-:W-:Y:S01]  /*34c0*/  SEL R62, R61, R30, !P1 ;  /* 0x0000001e3d3e7207 */ /* 0x000fe20004800000 */
[----:B------:R-:W-:Y:S01]  /*34d0*/  IMAD.X R63, R31, 0x1, R29, P2 ;  /* 0x000000011f3f7824 */ /* 0x000fe200010e061d */
[----:B--2---:R-:W-:Y:S02]  /*34e0*/  SEL R28, R56, RZ, !P0 ;  /* 0x000000ff381c7207 */ /* 0x004fe40004000000 */
[C---:B---3--:R-:W-:Y:S02]  /*34f0*/  IADD3 R61, P2, PT, R32.reuse, R61, RZ ;  /* 0x0000003d203d7210 */ /* 0x048fe40007f5e0ff */
[----:B------:R-:W-:-:S02]  /*3500*/  ISETP.NE.U32.AND P0, PT, R32, RZ, PT ;  /* 0x000000ff2000720c */ /* 0x000fc40003f05070 */
[----:B------:R-:W-:Y:S01]  /*3510*/  SEL R64, R63, R31, !P1 ;  /* 0x0000001f3f407207 */ /* 0x000fe20004800000 */
[C---:B------:R-:W-:Y:S01]  /*3520*/  IMAD.X R63, R33.reuse, 0x1, R63, P2 ;  /* 0x00000001213f7824 */ /* 0x040fe200010e063f */
[----:B------:R-:W0:Y:S01]  /*3530*/  LDS.64 R30, [UR4+0x50] ;  /* 0x00005004ff1e7984 */ /* 0x000e220008000a00 */
[----:B------:R-:W-:Y:S01]  /*3540*/  ISETP.NE.AND.EX P0, PT, R33, RZ, PT, P0 ;  /* 0x000000ff2100720c */ /* 0x000fe20003f05300 */
[----:B----4-:R-:W-:Y:S01]  /*3550*/  IMAD.IADD R59, R59, 0x1, R28 ;  /* 0x000000013b3b7824 */ /* 0x010fe200078e021c */
[----:B------:R-:W-:Y:S01]  /*3560*/  ISETP.NE.AND P2, PT, R34, 0x3, PT ;  /* 0x000000032200780c */ /* 0x000fe20003f45270 */
[----:B------:R-:W1:Y:S03]  /*3570*/  LDS R33, [UR4+0x48] ;  /* 0x00004804ff217984 */ /* 0x000e660008000800 */
[C---:B------:R-:W-:Y:S01]  /*3580*/  SEL R56, R59.reuse, R56, !P1 ;  /* 0x000000383b387207 */ /* 0x040fe20004800000 */
[----:B------:R-:W2:Y:S01]  /*3590*/  LDS.64 R28, [UR4+0x60] ;  /* 0x00006004ff1c7984 */ /* 0x000ea20008000a00 */
[----:B------:R-:W-:-:S02]  /*35a0*/  SEL R59, R59, RZ, !P0 ;  /* 0x000000ff3b3b7207 */ /* 0x000fc40004000000 */
[----:B------:R-:W-:Y:S01]  /*35b0*/  SEL R62, R61, R62, !P2 ;  /* 0x0000003e3d3e7207 */ /* 0x000fe20005000000 */
[----:B------:R-:W3:Y:S01]  /*35c0*/  LDS R32, [UR4+0x58] ;  /* 0x00005804ff207984 */ /* 0x000ee20008000800 */
[----:B-----5:R-:W-:Y:S01]  /*35d0*/  IADD3 R61, P0, PT, R2, R61, RZ ;  /* 0x0000003d023d7210 */ /* 0x020fe20007f1e0ff */
[----:B------:R-:W-:Y:S01]  /*35e0*/  IMAD.IADD R59, R60, 0x1, R59 ;  /* 0x000000013c3b7824 */ /* 0x000fe200078e023b */
[----:B------:R-:W-:Y:S02]  /*35f0*/  ISETP.NE.U32.AND P1, PT, R2, RZ, PT ;  /* 0x000000ff0200720c */ /* 0x000fe40003f25070 */
[----:B------:R-:W-:Y:S01]  /*3600*/  SEL R64, R63, R64, !P2 ;  /* 0x000000403f407207 */ /* 0x000fe20005000000 */
[C---:B------:R-:W-:Y:S01]  /*3610*/  IMAD.X R63, R3.reuse, 0x1, R63, P0 ;  /* 0x00000001033f7824 */ /* 0x040fe200000e063f */
[----:B------:R-:W-:Y:S02]  /*3620*/  ISETP.NE.AND.EX P1, PT, R3, RZ, PT, P1 ;  /* 0x000000ff0300720c */ /* 0x000fe40003f25310 */
[----:B------:R-:W4:Y:S01]  /*3630*/  LDS.64 R2, [UR4+0x70] ;  /* 0x00007004ff027984 */ /* 0x000f220008000a00 */
[----:B------:R-:W-:-:S02]  /*3640*/  SEL R60, R59, R56, !P2 ;  /* 0x000000383b3c7207 */ /* 0x000fc40005000000 */
[----:B------:R-:W-:Y:S01]  /*3650*/  SEL R59, R59, RZ, !P1 ;  /* 0x000000ff3b3b7207 */ /* 0x000fe20004800000 */
[----:B------:R-:W5:Y:S01]  /*3660*/  LDS R56, [UR4+0x68] ;  /* 0x00006804ff387984 */ /* 0x000f620008000800 */
[----:B------:R-:W-:Y:S02]  /*3670*/  ISETP.NE.U32.AND P0, PT, R6, RZ, PT ;  /* 0x000000ff0600720c */ /* 0x000fe40003f05070 */
[----:B------:R-:W-:Y:S01]  /*3680*/  ISETP.NE.AND P2, PT, R34, 0x7, PT ;  /* 0x000000072200780c */ /* 0x000fe20003f45270 */
[----:B------:R-:W-:Y:S01]  /*3690*/  IMAD.IADD R59, R58, 0x1, R59 ;  /* 0x000000013a3b7824 */ /* 0x000fe200078e023b */
[----:B------:R-:W-:Y:S01]  /*36a0*/  ISETP.NE.AND.EX P0, PT, R7, RZ, PT, P0 ;  /* 0x000000ff0700720c */ /* 0x000fe20003f05300 */
[----:B------:R-:W5:Y:S01]  /*36b0*/  LDS R58, [UR4+0x78] ;  /* 0x00007804ff3a7984 */ /* 0x000f620008000800 */
[----:B------:R-:W-:Y:S02]  /*36c0*/  SEL R34, R61, R62, !P6 ;  /* 0x0000003e3d227207 */ /* 0x000fe40007000000 */
[----:B------:R-:W-:-:S02]  /*36d0*/  IADD3 R61, P1, PT, R6, R61, RZ ;  /* 0x0000003d063d7210 */ /* 0x000fc40007f3e0ff */
[C---:B------:R-:W-:Y:S02]  /*36e0*/  SEL R6, R59.reuse, RZ, !P0 ;  /* 0x000000ff3b067207 */ /* 0x040fe40004000000 */
[----:B------:R-:W-:Y:S01]  /*36f0*/  SEL R60, R59, R60, !P6 ;  /* 0x0000003c3b3c7207 */ /* 0x000fe20007000000 */
[----:B------:R-:W-:Y:S01]  /*3700*/  IMAD.X R7, R7, 0x1, R63, P1 ;  /* 0x0000000107077824 */ /* 0x000fe200008e063f */
[C---:B0-----:R-:W-:Y:S02]  /*3710*/  ISETP.NE.U32.AND P0, PT, R30.reuse, RZ, PT ;  /* 0x000000ff1e00720c */ /* 0x041fe40003f05070 */
[----:B------:R-:W-:Y:S01]  /*3720*/  IADD3 R59, P1, PT, R30, R61, RZ ;  /* 0x0000003d1e3b7210 */ /* 0x000fe20007f3e0ff */
[----:B-1----:R-:W-:Y:S01]  /*3730*/  IMAD.IADD R33, R33, 0x1, R6 ;  /* 0x0000000121217824 */ /* 0x002fe200078e0206 */
[----:B------:R-:W-:Y:S02]  /*3740*/  ISETP.NE.AND.EX P0, PT, R31, RZ, PT, P0 ;  /* 0x000000ff1f00720c */ /* 0x000fe40003f05300 */
[----:B------:R-:W-:-:S02]  /*3750*/  SEL R62, R63, R64, !P6 ;  /* 0x000000403f3e7207 */ /* 0x000fc40007000000 */
[C---:B------:R-:W-:Y:S02]  /*3760*/  SEL R60, R33.reuse, R60, !P4 ;  /* 0x0000003c213c7207 */ /* 0x040fe40006000000 */
[----:B------:R-:W-:Y:S02]  /*3770*/  SEL R33, R33, RZ, !P0 ;  /* 0x000000ff21217207 */ /* 0x000fe40004000000 */
[----:B------:R-:W-:Y:S01]  /*3780*/  SEL R6, R61, R34, !P4 ;  /* 0x000000223d067207 */ /* 0x000fe20006000000 */
[----:B------:R-:W-:Y:S01]  /*3790*/  IMAD.X R61, R31, 0x1, R7, P1 ;  /* 0x000000011f3d7824 */ /* 0x000fe200008e0607 */
[----:B--2---:R-:W-:Y:S01]  /*37a0*/  ISETP.NE.U32.AND P0, PT, R28, RZ, PT ;  /* 0x000000ff1c00720c */ /* 0x004fe20003f05070 */
[----:B------:R-:W0:Y:S01]  /*37b0*/  SHFL.UP PT, R34, R4, 0x1, RZ ;  /* 0x0420000004227989 */ /* 0x000e2200000e00ff */
[----:B------:R-:W-:Y:S01]  /*37c0*/  SEL R30, R7, R62, !P4 ;  /* 0x0000003e071e7207 */ /* 0x000fe20006000000 */
[----:B---3--:R-:W-:Y:S01]  /*37d0*/  IMAD.IADD R7, R32, 0x1, R33 ;  /* 0x0000000120077824 */ /* 0x008fe200078e0221 */
[----:B------:R-:W-:Y:S01]  /*37e0*/  ISETP.NE.AND.EX P0, PT, R29, RZ, PT, P0 ;  /* 0x000000ff1d00720c */ /* 0x000fe20003f05300 */
[----:B------:R1:W2:Y:S01]  /*37f0*/  SHFL.UP PT, R33, R5, 0x1, RZ ;  /* 0x0420000005217989 */ /* 0x0002a200000e00ff */
[----:B------:R-:W-:-:S02]  /*3800*/  IADD3 R31, P1, PT, R28, R59, RZ ;  /* 0x0000003b1c1f7210 */ /* 0x000fc40007f3e0ff */
[----:B------:R-:W-:Y:S01]  /*3810*/  SEL R6, R59, R6, !P3 ;  /* 0x000000063b067207 */ /* 0x000fe20005800000 */
[----:B------:R3:W0:Y:S01]  /*3820*/  SHFL.UP PT, R32, R55, 0x1, RZ ;  /* 0x0420000037207989 */ /* 0x00062200000e00ff */
[----:B------:R-:W-:Y:S01]  /*3830*/  SEL R60, R7, R60, !P3 ;  /* 0x0000003c073c7207 */ /* 0x000fe20005800000 */
[----:B------:R-:W-:Y:S01]  /*3840*/  IMAD.X R59, R29, 0x1, R61, P1 ;  /* 0x000000011d3b7824 */ /* 0x000fe200008e063d */
[----:B------:R-:W-:Y:S02]  /*3850*/  SEL R28, R61, R30, !P3 ;  /* 0x0000001e3d1c7207 */ /* 0x000fe40005800000 */
[----:B------:R-:W-:Y:S02]  /*3860*/  SEL R7, R7, RZ, !P0 ;  /* 0x000000ff07077207 */ /* 0x000fe40004000000 */
[----:B------:R-:W-:Y:S02]  /*3870*/  ISETP.GE.U32.AND P3, PT, R54, 0x20, PT ;  /* 0x000000203600780c */ /* 0x000fe40003f66070 */
[----:B----4-:R-:W-:Y:S01]  /*3880*/  ISETP.NE.U32.AND P0, PT, R2, RZ, PT ;  /* 0x000000ff0200720c */ /* 0x010fe20003f05070 */
[----:B-----5:R-:W-:Y:S01]  /*3890*/  IMAD.IADD R7, R56, 0x1, R7 ;  /* 0x0000000138077824 */ /* 0x020fe200078e0207 */
[----:B------:R-:W-:-:S02]  /*38a0*/  IADD3 R56, P1, PT, R2, R31, RZ ;  /* 0x0000001f02387210 */ /* 0x000fc40007f3e0ff */
[----:B------:R-:W-:Y:S02]  /*38b0*/  ISETP.NE.AND.EX P0, PT, R3, RZ, PT, P0 ;  /* 0x000000ff0300720c */ /* 0x000fe40003f05300 */
[----:B------:R-:W-:Y:S01]  /*38c0*/  SEL R2, R59, R28, !P2 ;  /* 0x0000001c3b027207 */ /* 0x000fe20005000000 */
[----:B------:R-:W-:Y:S01]  /*38d0*/  IMAD.X R59, R3, 0x1, R59, P1 ;  /* 0x00000001033b7824 */ /* 0x000fe200008e063b */
[----:B-1----:R-:W-:Y:S02]  /*38e0*/  SEL R5, R7, RZ, !P0 ;  /* 0x000000ff07057207 */ /* 0x002fe40004000000 */
[----:B------:R-:W-:Y:S02]  /*38f0*/  SEL R29, R31, R6, !P2 ;  /* 0x000000061f1d7207 */ /* 0x000fe40005000000 */
[----:B------:R-:W-:Y:S01]  /*3900*/  SEL R7, R7, R60, !P2 ;  /* 0x0000003c07077207 */ /* 0x000fe20005000000 */
[----:B------:R-:W-:Y:S01]  /*3910*/  IMAD.IADD R58, R58, 0x1, R5 ;  /* 0x000000013a3a7824 */ /* 0x000fe200078e0205 */
[----:B--23--:R-:W-:Y:S06]  /*3920*/  @!P3 BRA `(.L_x_1836) ;  /* 0x00000000002cb947 */ /* 0x00cfec0003800000 */
[----:B------:R-:W-:Y:S02]  /*3930*/  ISETP.NE.AND P1, PT, R57, RZ, PT ;  /* 0x000000ff3900720c */ /* 0x000fe40003f25270 */
[C---:B0-----:R-:W-:Y:S02]  /*3940*/  ISETP.NE.U32.AND P0, PT, R34.reuse, RZ, PT ;  /* 0x000000ff2200720c */ /* 0x041fe40003f05070 */
[----:B------:R-:W-:Y:S02]  /*3950*/  SEL R34, R34, RZ, P1 ;  /* 0x000000ff22227207 */ /* 0x000fe40000800000 */
[C---:B------:R-:W-:Y:S02]  /*3960*/  ISETP.NE.AND.EX P0, PT, R33.reuse, RZ, PT, P0 ;  /* 0x000000ff2100720c */ /* 0x040fe40003f05300 */
[----:B------:R-:W-:Y:S02]  /*3970*/  SEL R33, R33, RZ, P1 ;  /* 0x000000ff21217207 */ /* 0x000fe40000800000 */
[----:B------:R-:W-:-:S02]  /*3980*/  SEL R3, R7, RZ, !P0 ;  /* 0x000000ff07037207 */ /* 0x000fc40004000000 */
[----:B------:R-:W-:-:S03]  /*3990*/  IADD3 R34, P0, PT, R34, R29, RZ ;  /* 0x0000001d22227210 */ /* 0x000fc60007f1e0ff */
[----:B------:R-:W-:Y:S02]  /*39a0*/  @P1 IMAD.IADD R7, R32, 0x1, R3 ;  /* 0x0000000120071824 */ /* 0x000fe400078e0203 */
[----:B------:R-:W-:Y:S02]  /*39b0*/  IMAD.X R33, R33, 0x1, R2, P0 ;  /* 0x0000000121217824 */ /* 0x000fe400000e0602 */
[----:B------:R-:W-:Y:S01]  /*39c0*/  IMAD.MOV.U32 R32, RZ, RZ, R7 ;  /* 0x000000ffff207224 */ /* 0x000fe200078e0007 */
[----:B------:R-:W-:Y:S06]  /*39d0*/  BRA `(.L_x_1837) ;  /* 0x00000010002c7947 */ /* 0x000fec0003800000 */
.L_x_1836:
[----:B------:R-:W1:Y:S01]  /*39e0*/  LDC.64 R28, c[0x0][0x3b0] ;  /* 0x0000ec00ff1c7b82 */ /* 0x000e620000000a00 */
[----:B------:R-:W2:Y:S01]  /*39f0*/  LDCU UR5, c[0x0][0x370] ;  /* 0x00006e00ff0577ac */ /* 0x000ea20008000800 */
[----:B------:R-:W-:Y:S01]  /*3a00*/  @!P5 IMAD.MOV.U32 R6, RZ, RZ, R56 ;  /* 0x000000ffff06d224 */ /* 0x000fe200078e0038 */
[----:B------:R3:W-:Y:S01]  /*3a10*/  @!P5 STS [UR4+0xd0], R58 ;  /* 0x0000d03aff00d988 */ /* 0x0007e20008000804 */
[----:B------:R-:W-:Y:S01]  /*3a20*/  @!P5 IMAD.MOV.U32 R7, RZ, RZ, R59 ;  /* 0x000000ffff07d224 */ /* 0x000fe200078e003b */
[----:B------:R-:W-:Y:S01]  /*3a30*/  LOP3.LUT R55, RZ, R54, RZ, 0x33, !PT ;  /* 0x00000036ff377212 */ /* 0x000fe200078e33ff */
[----:B------:R-:W-:Y:S02]  /*3a40*/  @!P5 IMAD.MOV.U32 R4, RZ, RZ, R58 ;  /* 0x000000ffff04d224 */ /* 0x000fe400078e003a */
[----:B------:R-:W-:Y:S01]  /*3a50*/  @!P5 IMAD.MOV.U32 R5, RZ, RZ, 0x64 ;  /* 0x00000064ff05d424 */ /* 0x000fe200078e00ff */
[----:B------:R3:W-:Y:S01]  /*3a60*/  @!P5 STS.64 [UR4+0xc8], R6 ;  /* 0x0000c806ff00d988 */ /* 0x0007e20008000a04 */
[----:B--2---:R-:W-:Y:S01]  /*3a70*/  UISETP.GT.U32.AND UP0, UPT, UR5, 0x1f3, UPT ;  /* 0x000001f30500788c */ /* 0x004fe2000bf04070 */
[----:B-1----:R-:W-:-:S05]  /*3a80*/  IMAD.WIDE.U32 R28, R0, 0x10, R28 ;  /* 0x00000010001c7825 */ /* 0x002fca00078e001c */
[----:B------:R3:W-:Y:S03]  /*3a90*/  @!P5 ST.E.128.STRONG.GPU desc[UR8][R28.64+0x200], R4 ;  /* 0x000200041c00d985 */ /* 0x0007e6000c10fd08 */
[----:B------:R-:W-:Y:S05]  /*3aa0*/  BRA.U UP0, `(.L_x_1838) ;  /* 0x0000000100087547 */ /* 0x000fea000b800000 */
[----:B------:R1:W-:Y:S06]  /*3ab0*/  MEMBAR.SC.CTA ;  /* 0x0000000000007992 */ /* 0x0003ec0000000000 */
[----:B-1----:R-:W-:Y:S05]  /*3ac0*/  BRA `(.L_x_1839) ;  /* 0x0000000000087947 */ /* 0x002fea0003800000 */
.L_x_1838:
[----:B------:R-:W-:Y:S05]  /*3ad0*/  NANOSLEEP 0x1c2 ;  /* 0x000001c20000795d */ /* 0x000fea0003800000 */
[----:B------:R-:W-:Y:S01]  /*3ae0*/  NOP ;  /* 0x0000000000007918 */ /* 0x000fe20000000000 */
.L_x_1839:
[----:B------:R-:W-:-:S07]  /*3af0*/  IMAD.WIDE R30, R55, 0x10, R28 ;  /* 0x00000010371e7825 */ /* 0x000fce00078e021c */
.L_x_1841:
[----:B---3--:R-:W2:Y:S01]  /*3b00*/  LD.E.128.STRONG.GPU R4, desc[UR8][R30.64+0x200] ;  /* 0x000200081e047980 */ /* 0x008ea2000c10fd00 */
[----:B------:R-:W-:Y:S05]  /*3b10*/  YIELD ;  /* 0x0000000000007946 */ /* 0x000fea0003800000 */
[----:B------:R-:W-:Y:S01]  /*3b20*/  UMOV UR5, 0xffffffff ;  /* 0xffffffff00057882 */ /* 0x000fe20000000000 */
[----:B--2---:R-:W-:Y:S02]  /*3b30*/  ISETP.NE.AND P0, PT, R5, 0x63, PT ;  /* 0x000000630500780c */ /* 0x004fe40003f05270 */
[----:B------:R-:W-:Y:S11]  /*3b40*/  BRA.DIV UR5, `(.L_x_1840) ;  /* 0x00000092054c7947 */ /* 0x000ff6000b800000 */
[----:B------:R-:W-:-:S13]  /*3b50*/  VOTE.ANY P0, !P0 ;  /* 0x0000000000ff7806 */ /* 0x000fda0004000100 */
.L_x_1984:
[----:B------:R-:W-:Y:S05]  /*3b60*/  @P0 BRA `(.L_x_1841) ;  /* 0xfffffffc00e40947 */ /* 0x000fea000383ffff */
[----:B------:R-:W-:Y:S01]  /*3b70*/  UMOV UR5, 0xffffffff ;  /* 0xffffffff00057882 */ /* 0x000fe20000000000 */
[----:B------:R-:W-:Y:S01]  /*3b80*/  ISETP.NE.AND P0, PT, R5, 0x65, PT ;  /* 0x000000650500780c */ /* 0x000fe20003f05270 */
[----:B------:R-:W-:Y:S02]  /*3b90*/  IMAD.MOV.U32 R61, RZ, RZ, R6 ;  /* 0x000000ffff3d7224 */ /* 0x000fe400078e0006 */
[----:B------:R-:W-:Y:S02]  /*3ba0*/  IMAD.MOV.U32 R62, RZ, RZ, R7 ;  /* 0x000000ffff3e7224 */ /* 0x000fe400078e0007 */
[----:B------:R-:W-:Y:S01]  /*3bb0*/  IMAD.MOV.U32 R60, RZ, RZ, R4 ;  /* 0x000000ffff3c7224 */ /* 0x000fe200078e0004 */
[----:B------:R-:W-:Y:S07]  /*3bc0*/  BRA.DIV UR5, `(.L_x_1842) ;  /* 0x0000009205507947 */ /* 0x000fee000b800000 */
[----:B------:R-:W1:Y:S01]  /*3bd0*/  S2R R67, SR_GEMASK ;  /* 0x0000000000437919 */ /* 0x000e620000003c00 */
[----:B------:R-:W-:-:S04]  /*3be0*/  VOTE.ANY R2, PT, !P0 ;  /* 0x0000000000027806 */ /* 0x000fc800040e0100 */
[----:B-1----:R-:W-:-:S05]  /*3bf0*/  LOP3.LUT R2, R2, 0x80000000, R67, 0xec, !PT ;  /* 0x8000000002027812 */ /* 0x002fca00078eec43 */
[----:B------:R-:W-:-:S05]  /*3c00*/  VIADD R3, R2, 0xffffffff ;  /* 0xffffffff02037836 */ /* 0x000fca0000000000 */
[----:B------:R-:W-:-:S04]  /*3c10*/  LOP3.LUT R3, R2, R3, RZ, 0xc, !PT ;  /* 0x0000000302037212 */ /* 0x000fc800078e0cff */
[----:B------:R-:W1:Y:S02]  /*3c20*/  POPC R7, R3 ;  /* 0x0000000300077309 */ /* 0x000e640000000000 */
[----:B-1----:R1:W2:Y:S04]  /*3c30*/  SHFL.DOWN PT, R30, R61, 0x1, R7 ;  /* 0x082000003d1e7989 */ /* 0x0022a800000e0007 */
[----:B------:R1:W3:Y:S04]  /*3c40*/  SHFL.DOWN PT, R31, R62, 0x1, R7 ;  /* 0x082000003e1f7989 */ /* 0x0002e800000e0007 */
[----:B------:R1:W4:Y:S02]  /*3c50*/  SHFL.DOWN PT, R6, R60, 0x1, R7 ;  /* 0x082000003c067989 */ /* 0x00032400000e0007 */
.L_x_1990:
[----:B------:R-:W-:Y:S01]  /*3c60*/  ISETP.GE.AND P1, PT, R57, R7, PT ;  /* 0x000000073900720c */ /* 0x000fe20003f26270 */
[----:B------:R-:W-:-:S12]  /*3c70*/  UMOV UR5, 0xffffffff ;  /* 0xffffffff00057882 */ /* 0x000fd80000000000 */
[----:B------:R-:W-:Y:S02]  /*3c80*/  @!P1 ISETP.NE.U32.AND P0, PT, R61, RZ, PT ;  /* 0x000000ff3d00920c */ /* 0x000fe40003f05070 */
[----:B--2---:R-:W-:Y:S02]  /*3c90*/  @!P1 IADD3 R30, P2, PT, R30, R61, RZ ;  /* 0x0000003d1e1e9210 */ /* 0x004fe40007f5e0ff */
[----:B------:R-:W-:-:S03]  /*3ca0*/  @!P1 ISETP.NE.AND.EX P0, PT, R62, RZ, PT, P0 ;  /* 0x000000ff3e00920c */ /* 0x000fc60003f05300 */
[----:B-1----:R-:W-:Y:S02]  /*3cb0*/  @!P1 IMAD.MOV.U32 R61, RZ, RZ, R30 ;  /* 0x000000ffff3d9224 */ /* 0x002fe400078e001e */
[----:B---3--:R-:W-:Y:S01]  /*3cc0*/  @!P1 IMAD.X R30, R31, 0x1, R62, P2 ;  /* 0x000000011f1e9824 */ /* 0x008fe200010e063e */
[----:B----4-:R-:W-:Y:S01]  /*3cd0*/  @!P1 SEL R31, R6, RZ, !P0 ;  /* 0x000000ff061f9207 */ /* 0x010fe20004000000 */
[----:B------:R-:W-:Y:S06]  /*3ce0*/  BRA.DIV UR5, `(.L_x_1843) ;  /* 0x00000092057c7947 */ /* 0x000fec000b800000 */
.L_x_1993:
[----:B------:R-:W-:Y:S01]  /*3cf0*/  UMOV UR5, 0xffffffff ;  /* 0xffffffff00057882 */ /* 0x000fe20000000000 */
[----:B------:R-:W-:Y:S02]  /*3d00*/  @!P1 IMAD.MOV.U32 R62, RZ, RZ, R30 ;  /* 0x000000ffff3e9224 */ /* 0x000fe400078e001e */
[----:B------:R-:W-:Y:S01]  /*3d10*/  @!P1 IMAD.IADD R60, R60, 0x1, R31 ;  /* 0x000000013c3c9824 */ /* 0x000fe200078e021f */
[----:B------:R-:W-:Y:S06]  /*3d20*/  BRA.DIV UR5, `(.L_x_1844) ;  /* 0x00000092058c7947 */ /* 0x000fec000b800000 */
[----:B------:R1:W2:Y:S04]  /*3d30*/  SHFL.DOWN PT, R30, R61, 0x2, R7 ;  /* 0x084000003d1e7989 */ /* 0x0002a800000e0007 */
[----:B------:R1:W3:Y:S04]  /*3d40*/  SHFL.DOWN PT, R31, R62, 0x2, R7 ;  /* 0x084000003e1f7989 */ /* 0x0002e800000e0007 */
[----:B------:R1:W4:Y:S02]  /*3d50*/  SHFL.DOWN PT, R54, R60, 0x2, R7 ;  /* 0x084000003c367989 */ /* 0x00032400000e0007 */
.L_x_1998:
[----:B------:R-:W-:Y:S01]  /*3d60*/  VIADD R66, R57, 0x2 ;  /* 0x0000000239427836 */ /* 0x000fe20000000000 */
[----:B------:R-:W-:-:S04]  /*3d70*/  UMOV UR5, 0xffffffff ;  /* 0xffffffff00057882 */ /* 0x000fc80000000000 */
[----:B------:R-:W-:-:S13]  /*3d80*/  ISETP.GT.AND P1, PT, R66, R7, PT ;  /* 0x000000074200720c */ /* 0x000fda0003f24270 */
[----:B------:R-:W-:Y:S02]  /*3d90*/  @!P1 ISETP.NE.U32.AND P0, PT, R61, RZ, PT ;  /* 0x000000ff3d00920c */ /* 0x000fe40003f05070 */
[----:B--2---:R-:W-:Y:S02]  /*3da0*/  @!P1 IADD3 R30, P2, PT, R30, R61, RZ ;  /* 0x0000003d1e1e9210 */ /* 0x004fe40007f5e0ff */
[----:B------:R-:W-:Y:S01]  /*3db0*/  @!P1 ISETP.NE.AND.EX P0, PT, R62, RZ, PT, P0 ;  /* 0x000000ff3e00920c */ /* 0x000fe20003f05300 */
[----:B------:R-:W-:-:S12]  /*3dc0*/  BRA.DIV UR5, `(.L_x_1845) ;  /* 0x0000009205bc7947 */ /* 0x000fd8000b800000 */
.L_x_2001:
[----:B----4-:R-:W-:Y:S01]  /*3dd0*/  @!P1 SEL R3, R54, RZ, !P0 ;  /* 0x000000ff36039207 */ /* 0x010fe20004000000 */
[----:B------:R-:W-:Y:S01]  /*3de0*/  UMOV UR5, 0xffffffff ;  /* 0xffffffff00057882 */ /* 0x000fe20000000000 */
[----:B---3--:R-:W-:Y:S02]  /*3df0*/  @!P1 IMAD.X R31, R31, 0x1, R62, P2 ;  /* 0x000000011f1f9824 */ /* 0x008fe400010e063e */
[----:B-1----:R-:W-:Y:S02]  /*3e00*/  @!P1 IMAD.MOV.U32 R61, RZ, RZ, R30 ;  /* 0x000000ffff3d9224 */ /* 0x002fe400078e001e */
[----:B------:R-:W-:Y:S02]  /*3e10*/  @!P1 IMAD.MOV.U32 R62, RZ, RZ, R31 ;  /* 0x000000ffff3e9224 */ /* 0x000fe400078e001f */
[----:B------:R-:W-:Y:S01]  /*3e20*/  @!P1 IMAD.IADD R60, R60, 0x1, R3 ;  /* 0x000000013c3c9824 */ /* 0x000fe200078e0203 */
[----:B------:R-:W-:Y:S06]  /*3e30*/  BRA.DIV UR5, `(.L_x_1846) ;  /* 0x0000009205c07947 */ /* 0x000fec000b800000 */
[----:B------:R1:W2:Y:S04]  /*3e40*/  SHFL.DOWN PT, R30, R61, 0x4, R7 ;  /* 0x088000003d1e7989 */ /* 0x0002a800000e0007 */
[----:B------:R1:W3:Y:S04]  /*3e50*/  SHFL.DOWN PT, R31, R62, 0x4, R7 ;  /* 0x088000003e1f7989 */ /* 0x0002e800000e0007 */
[----:B------:R1:W4:Y:S02]  /*3e60*/  SHFL.DOWN PT, R54, R60, 0x4, R7 ;  /* 0x088000003c367989 */ /* 0x00032400000e0007 */
.L_x_2006:
[----:B------:R-:W-:Y:S01]  /*3e70*/  VIADD R65, R57, 0x4 ;  /* 0x0000000439417836 */ /* 0x000fe20000000000 */
[----:B------:R-:W-:-:S04]  /*3e80*/  UMOV UR5, 0xffffffff ;  /* 0xffffffff00057882 */ /* 0x000fc80000000000 */
[----:B------:R-:W-:Y:S01]  /*3e90*/  ISETP.GT.AND P1, PT, R65, R7, PT ;  /* 0x000000074100720c */ /* 0x000fe20003f24270 */
[----:B------:R-:W-:-:S12]  /*3ea0*/  BRA.DIV UR5, `(.L_x_1847) ;  /* 0x0000009205fc7947 */ /* 0x000fd8000b800000 */
.L_x_2009:
[----:B------:R-:W-:Y:S01]  /*3eb0*/  @!P1 ISETP.NE.U32.AND P0, PT, R61, RZ, PT ;  /* 0x000000ff3d00920c */ /* 0x000fe20003f05070 */
[----:B------:R-:W-:Y:S01]  /*3ec0*/  UMOV UR5, 0xffffffff ;  /* 0xffffffff00057882 */ /* 0x000fe20000000000 */
[----:B--2---:R-:W-:Y:S02]  /*3ed0*/  @!P1 IADD3 R30, P2, PT, R30, R61, RZ ;  /* 0x0000003d1e1e9210 */ /* 0x004fe40007f5e0ff */
[----:B------:R-:W-:-:S03]  /*3ee0*/  @!P1 ISETP.NE.AND.EX P0, PT, R62, RZ, PT, P0 ;  /* 0x000000ff3e00920c */ /* 0x000fc60003f05300 */
[----:B---3--:R-:W-:Y:S01]  /*3ef0*/  @!P1 IMAD.X R31, R31, 0x1, R62, P2 ;  /* 0x000000011f1f9824 */ /* 0x008fe200010e063e */
[----:B----4-:R-:W-:Y:S01]  /*3f00*/  @!P1 SEL R3, R54, RZ, !P0 ;  /* 0x000000ff36039207 */ /* 0x010fe20004000000 */
[----:B-1----:R-:W-:Y:S02]  /*3f10*/  @!P1 IMAD.MOV.U32 R61, RZ, RZ, R30 ;  /* 0x000000ffff3d9224 */ /* 0x002fe400078e001e */
[----:B------:R-:W-:Y:S02]  /*3f20*/  @!P1 IMAD.MOV.U32 R62, RZ, RZ, R31 ;  /* 0x000000ffff3e9224 */ /* 0x000fe400078e001f */
[----:B------:R-:W-:Y:S01]  /*3f30*/  @!P1 IMAD.IADD R60, R60, 0x1, R3 ;  /* 0x000000013c3c9824 */ /* 0x000fe200078e0203 */
[----:B------:R-:W-:Y:S06]  /*3f40*/  BRA.DIV UR5, `(.L_x_1848) ;  /* 0x0000009205f47947 */ /* 0x000fec000b800000 */
[----:B------:R1:W2:Y:S04]  /*3f50*/  SHFL.DOWN PT, R30, R61, 0x8, R7 ;  /* 0x090000003d1e7989 */ /* 0x0002a800000e0007 */
[----:B------:R1:W3:Y:S04]  /*3f60*/  SHFL.DOWN PT, R31, R62, 0x8, R7 ;  /* 0x090000003e1f7989 */ /* 0x0002e800000e0007 */
[----:B------:R1:W4:Y:S02]  /*3f70*/  SHFL.DOWN PT, R54, R60, 0x8, R7 ;  /* 0x090000003c367989 */ /* 0x00032400000e0007 */
.L_x_2014:
[----:B------:R-:W-:Y:S01]  /*3f80*/  VIADD R64, R57, 0x8 ;  /* 0x0000000839407836 */ /* 0x000fe20000000000 */
[----:B------:R-:W-:-:S04]  /*3f90*/  UMOV UR5, 0xffffffff ;  /* 0xffffffff00057882 */ /* 0x000fc80000000000 */
[----:B------:R-:W-:Y:S01]  /*3fa0*/  ISETP.GT.AND P1, PT, R64, R7, PT ;  /* 0x000000074000720c */ /* 0x000fe20003f24270 */
[----:B------:R-:W-:-:S12]  /*3fb0*/  BRA.DIV UR5, `(.L_x_1849) ;  /* 0x0000009605307947 */ /* 0x000fd8000b800000 */
.L_x_2017:
        /* <DEDUP_REMOVED lines=13> */
.L_x_2022:
[----:B------:R-:W-:-:S03]  /*4090*/  UMOV UR5, 0xffffffff ;  /* 0xffffffff00057882 */ /* 0x000fc60000000000 */
[----:B------:R-:W-:Y:S05]  /*40a0*/  BRA.DIV UR5, `(.L_x_1851) ;  /* 0x00000096056c7947 */ /* 0x000fea000b800000 */
.L_x_2025:
[----:B------:R-:W-:Y:S01]  /*40b0*/  VIADD R63, R57, 0x10 ;  /* 0x00000010393f7836 */ /* 0x000fe20000000000 */
[----:B------:R-:W5:Y:S01]  /*40c0*/  LDC.64 R30, c[0x0][0x3b0] ;  /* 0x0000ec00ff1e7b82 */ /* 0x000f620000000a00 */
[----:B------:R-:W-:Y:S01]  /*40d0*/  UMOV UR5, 0xffffffff ;  /* 0xffffffff00057882 */ /* 0x000fe20000000000 */
[----:B------:R-:W-:Y:S01]  /*40e0*/  IMAD.IADD R0, R55, 0x1, R0 ;  /* 0x0000000137007824 */ /* 0x000fe200078e0200 */
[----:B------:R-:W-:Y:S02]  /*40f0*/  ISETP.NE.AND P0, PT, R5, 0x65, PT ;  /* 0x000000650500780c */ /* 0x000fe40003f05270 */
[----:B------:R-:W-:-:S13]  /*4100*/  ISETP.GT.AND P2, PT, R63, R7, PT ;  /* 0x000000073f00720c */ /* 0x000fda0003f44270 */
[----:B------:R-:W-:Y:S02]  /*4110*/  @!P2 ISETP.NE.U32.AND P1, PT, R61, RZ, PT ;  /* 0x000000ff3d00a20c */ /* 0x000fe40003f25070 */
[----:B--2---:R-:W-:Y:S02]  /*4120*/  @!P2 IADD3 R54, P3, PT, R54, R61, RZ ;  /* 0x0000003d3636a210 */ /* 0x004fe40007f7e0ff */
[----:B------:R-:W-:Y:S02]  /*4130*/  @!P2 ISETP.NE.AND.EX P1, PT, R62, RZ, PT, P1 ;  /* 0x000000ff3e00a20c */ /* 0x000fe40003f25310 */
[----:B-----5:R-:W-:Y:S01]  /*4140*/  IADD3 R30, P4, PT, R30, 0x200, RZ ;  /* 0x000002001e1e7810 */ /* 0x020fe20007f9e0ff */
[----:B---3--:R-:W-:Y:S01]  /*4150*/  @!P2 IMAD.X R69, R69, 0x1, R62, P3 ;  /* 0x000000014545a824 */ /* 0x008fe200018e063e */
[----:B----4-:R-:W-:Y:S01]  /*4160*/  @!P2 SEL R3, R68, RZ, !P1 ;  /* 0x000000ff4403a207 */ /* 0x010fe20004800000 */
[----:B-1----:R-:W-:Y:S02]  /*4170*/  @!P2 IMAD.MOV.U32 R61, RZ, RZ, R54 ;  /* 0x000000ffff3da224 */ /* 0x002fe400078e0036 */
[----:B------:R-:W-:-:S02]  /*4180*/  @!P2 IMAD.MOV.U32 R62, RZ, RZ, R69 ;  /* 0x000000ffff3ea224 */ /* 0x000fc400078e0045 */
[----:B------:R-:W-:Y:S02]  /*4190*/  @!P2 IMAD.IADD R60, R60, 0x1, R3 ;  /* 0x000000013c3ca824 */ /* 0x000fe400078e0203 */
[----:B------:R-:W-:Y:S01]  /*41a0*/  IMAD.X R31, RZ, RZ, R31, P4 ;  /* 0x000000ffff1f7224 */ /* 0x000fe200020e061f */
[----:B------:R-:W-:Y:S06]  /*41b0*/  BRA.DIV UR5, `(.L_x_1852) ;  /* 0x0000009605487947 */ /* 0x000fec000b800000 */
[----:B------:R-:W-:-:S13]  /*41c0*/  VOTE.ALL P0, P0 ;  /* 0x0000000000ff7806 */ /* 0x000fda0000000000 */
.L_x_2028:
[----:B------:R-:W-:Y:S05]  /*41d0*/  @!P0 BRA `(.L_x_1853) ;  /* 0x0000000400b88947 */ /* 0x000fea0003800000 */
[----:B------:R-:W-:-:S07]  /*41e0*/  IMAD.MOV.U32 R69, RZ, RZ, R0 ;  /* 0x000000ffff457224 */ /* 0x000fce00078e0000 */
.L_x_1867:
[----:B------:R-:W-:-:S07]  /*41f0*/  IMAD.WIDE R54, R69, 0x10, R30 ;  /* 0x0000001045367825 */ /* 0x000fce00078e021e */
.L_x_1855:
[----:B------:R-:W2:Y:S01]  /*4200*/  LD.E.128.STRONG.GPU R4, desc[UR8][R54.64+-0x200] ;  /* 0xfffe000836047980 */ /* 0x000ea2000c10fd00 */
[----:B------:R-:W-:Y:S05]  /*4210*/  YIELD ;  /* 0x0000000000007946 */ /* 0x000fea0003800000 */
[----:B------:R-:W-:Y:S01]  /*4220*/  UMOV UR5, 0xffffffff ;  /* 0xffffffff00057882 */ /* 0x000fe20000000000 */
[----:B--2---:R-:W-:Y:S02]  /*4230*/  ISETP.NE.AND P0, PT, R5, 0x63, PT ;  /* 0x000000630500780c */ /* 0x004fe40003f05270 */
[----:B------:R-:W-:Y:S11]  /*4240*/  BRA.DIV UR5, `(.L_x_1854) ;  /* 0x0000009605487947 */ /* 0x000ff6000b800000 */
[----:B------:R-:W-:-:S13]  /*4250*/  VOTE.ANY P0, !P0 ;  /* 0x0000000000ff7806 */ /* 0x000fda0004000100 */
.L_x_2031:
[----:B------:R-:W-:Y:S05]  /*4260*/  @P0 BRA `(.L_x_1855) ;  /* 0xfffffffc00e40947 */ /* 0x000fea000383ffff */
[----:B------:R-:W-:Y:S01]  /*4270*/  UMOV UR5, 0xffffffff ;  /* 0xffffffff00057882 */ /* 0x000fe20000000000 */
[----:B------:R-:W-:Y:S01]  /*4280*/  ISETP.NE.AND P0, PT, R5, 0x65, PT ;  /* 0x000000650500780c */ /* 0x000fe20003f05270 */
[----:B------:R-:W-:Y:S02]  /*4290*/  IMAD.MOV.U32 R0, RZ, RZ, R6 ;  /* 0x000000ffff007224 */ /* 0x000fe400078e0006 */
[----:B------:R-:W-:Y:S02]  /*42a0*/  IMAD.MOV.U32 R55, RZ, RZ, R7 ;  /* 0x000000ffff377224 */ /* 0x000fe400078e0007 */
[----:B------:R-:W-:Y:S01]  /*42b0*/  IMAD.MOV.U32 R54, RZ, RZ, R4 ;  /* 0x000000ffff367224 */ /* 0x000fe200078e0004 */
[----:B------:R-:W-:Y:S07]  /*42c0*/  BRA.DIV UR5, `(.L_x_1856) ;  /* 0x00000096054c7947 */ /* 0x000fee000b800000 */
[----:B------:R-:W-:-:S04]  /*42d0*/  VOTE.ANY R2, PT, !P0 ;  /* 0x0000000000027806 */ /* 0x000fc800040e0100 */
[----:B------:R-:W-:-:S05]  /*42e0*/  LOP3.LUT R2, R2, 0x80000000, R67, 0xec, !PT ;  /* 0x8000000002027812 */ /* 0x000fca00078eec43 */
[----:B------:R-:W-:-:S05]  /*42f0*/  VIADD R3, R2, 0xffffffff ;  /* 0xffffffff02037836 */ /* 0x000fca0000000000 */
[----:B------:R-:W-:-:S04]  /*4300*/  LOP3.LUT R3, R2, R3, RZ, 0xc, !PT ;  /* 0x0000000302037212 */ /* 0x000fc800078e0cff */
[----:B------:R-:W1:Y:S02]  /*4310*/  POPC R7, R3 ;  /* 0x0000000300077309 */ /* 0x000e640000000000 */
[----:B-1----:R1:W2:Y:S04]  /*4320*/  SHFL.DOWN PT, R71, R0, 0x1, R7 ;  /* 0x0820000000477989 */ /* 0x0022a800000e0007 */
[----:B------:R1:W3:Y:S04]  /*4330*/  SHFL.DOWN PT, R68, R55, 0x1, R7 ;  /* 0x0820000037447989 */ /* 0x0002e800000e0007 */
[----:B------:R1:W4:Y:S02]  /*4340*/  SHFL.DOWN PT, R70, R54, 0x1, R7 ;  /* 0x0820000036467989 */ /* 0x00032400000e0007 */
.L_x_2037:
[----:B------:R-:W-:-:S03]  /*4350*/  UMOV UR5, 0xffffffff ;  /* 0xffffffff00057882 */ /* 0x000fc60000000000 */
[----:B------:R-:W-:Y:S05]  /*4360*/  BRA.DIV UR5, `(.L_x_1857) ;  /* 0x0000009605987947 */ /* 0x000fea000b800000 */
.L_x_2040:
[----:B------:R-:W-:Y:S01]  /*4370*/  ISETP.GE.AND P1, PT, R57, R7, PT ;  /* 0x000000073900720c */ /* 0x000fe20003f26270 */
[----:B------:R-:W-:-:S12]  /*4380*/  UMOV UR5, 0xffffffff ;  /* 0xffffffff00057882 */ /* 0x000fd80000000000 */
[----:B------:R-:W-:-:S04]  /*4390*/  @!P1 ISETP.NE.U32.AND P0, PT, R0, RZ, PT ;  /* 0x000000ff0000920c */ /* 0x000fc80003f05070 */
[----:B------:R-:W-:-:S04]  /*43a0*/  @!P1 ISETP.NE.AND.EX P0, PT, R55, RZ, PT, P0 ;  /* 0x000000ff3700920c */ /* 0x000fc80003f05300 */
[----:B----4-:R-:W-:Y:S02]  /*43b0*/  @!P1 SEL R3, R70, RZ, !P0 ;  /* 0x000000ff46039207 */ /* 0x010fe40004000000 */
[----:B--2---:R-:W-:-:S03]  /*43c0*/  @!P1 IADD3 R71, P0, PT, R71, R0, RZ ;  /* 0x0000000047479210 */ /* 0x004fc60007f1e0ff */
[----:B-1----:R-:W-:Y:S02]  /*43d0*/  @!P1 IMAD.IADD R54, R54, 0x1, R3 ;  /* 0x0000000136369824 */ /* 0x002fe400078e0203 */
[----:B---3--:R-:W-:Y:S02]  /*43e0*/  @!P1 IMAD.X R68, R68, 0x1, R55, P0 ;  /* 0x0000000144449824 */ /* 0x008fe400000e0637 */
[----:B------:R-:W-:Y:S02]  /*43f0*/  @!P1 IMAD.MOV.U32 R0, RZ, RZ, R71 ;  /* 0x000000ffff009224 */ /* 0x000fe400078e0047 */
[----:B------:R-:W-:Y:S01]  /*4400*/  @!P1 IMAD.MOV.U32 R55, RZ, RZ, R68 ;  /* 0x000000ffff379224 */ /* 0x000fe200078e0044 */
[----:B------:R-:W-:Y:S06]  /*4410*/  BRA.DIV UR5, `(.L_x_1858) ;  /* 0x00000096058c7947 */ /* 0x000fec000b800000 */
[----:B------:R1:W2:Y:S04]  /*4420*/  SHFL.DOWN PT, R71, R0, 0x2, R7 ;  /* 0x0840000000477989 */ /* 0x0002a800000e0007 */
[----:B------:R1:W3:Y:S04]  /*4430*/  SHFL.DOWN PT, R68, R55, 0x2, R7 ;  /* 0x0840000037447989 */ /* 0x0002e800000e0007 */
[----:B------:R1:W4:Y:S02]  /*4440*/  SHFL.DOWN PT, R70, R54, 0x2, R7 ;  /* 0x0840000036467989 */ /* 0x00032400000e0007 */
.L_x_2045:
[----:B------:R-:W-:-:S03]  /*4450*/  UMOV UR5, 0xffffffff ;  /* 0xffffffff00057882 */ /* 0x000fc60000000000 */
[----:B------:R-:W-:Y:S05]  /*4460*/  BRA.DIV UR5, `(.L_x_1859) ;  /* 0x0000009605d07947 */ /* 0x000fea000b800000 */
.L_x_2048:
[----:B------:R-:W-:Y:S01]  /*4470*/  ISETP.GT.AND P1, PT, R66, R7, PT ;  /* 0x000000074200720c */ /* 0x000fe20003f24270 */
        /* <DEDUP_REMOVED lines=13> */
.L_x_2053:
[----:B------:R-:W-:-:S03]  /*4550*/  UMOV UR5, 0xffffffff ;  /* 0xffffffff00057882 */ /* 0x000fc60000000000 */
[----:B------:R-:W-:Y:S05]  /*4560*/  BRA.DIV UR5, `(.L_x_1861) ;  /* 0x0000009a05087947 */ /* 0x000fea000b800000 */
.L_x_2056:
        /* <DEDUP_REMOVED lines=14> */
.L_x_2061:
[----:B------:R-:W-:-:S03]  /*4650*/  UMOV UR5, 0xffffffff ;  /* 0xffffffff00057882 */ /* 0x000fc60000000000 */
[----:B------:R-:W-:Y:S05]  /*4660*/  BRA.DIV UR5, `(.L_x_1863) ;  /* 0x0000009a05407947 */ /* 0x000fea000b800000 */
.L_x_2064:
        /* <DEDUP_REMOVED lines=14> */
.L_x_2069:
[----:B------:R-:W-:-:S03]  /*4750*/  UMOV UR5, 0xffffffff ;  /* 0xffffffff00057882 */ /* 0x000fc60000000000 */
[----:B------:R-:W-:Y:S05]  /*4760*/  BRA.DIV UR5, `(.L_x_1865) ;  /* 0x0000009a05787947 */ /* 0x000fea000b800000 */
.L_x_2072:
[----:B------:R-:W-:Y:S01]  /*4770*/  ISETP.GT.AND P2, PT, R63, R7, PT ;  /* 0x000000073f00720c */ /* 0x000fe20003f44270 */
[----:B------:R-:W-:Y:S01]  /*4780*/  UMOV UR5, 0xffffffff ;  /* 0xffffffff00057882 */ /* 0x000fe20000000000 */
[----:B------:R-:W-:-:S11]  /*4790*/  VIADD R69, R69, 0xffffffe0 ;  /* 0xffffffe045457836 */ /* 0x000fd60000000000 */
[----:B------:R-:W-:Y:S02]  /*47a0*/  @!P2 ISETP.NE.U32.AND P0, PT, R0, RZ, PT ;  /* 0x000000ff0000a20c */ /* 0x000fe40003f05070 */
[----:B--2---:R-:W-:Y:S02]  /*47b0*/  @!P2 IADD3 R71, P1, PT, R71, R0, RZ ;  /* 0x000000004747a210 */ /* 0x004fe40007f3e0ff */
[----:B------:R-:W-:-:S03]  /*47c0*/  @!P2 ISETP.NE.AND.EX P0, PT, R55, RZ, PT, P0 ;  /* 0x000000ff3700a20c */ /* 0x000fc60003f05300 */
[----:B---3--:R-:W-:Y:S01]  /*47d0*/  @!P2 IMAD.X R68, R68, 0x1, R55, P1 ;  /* 0x000000014444a824 */ /* 0x008fe200008e0637 */
[----:B----4-:R-:W-:Y:S01]  /*47e0*/  @!P2 SEL R3, R70, RZ, !P0 ;  /* 0x000000ff4603a207 */ /* 0x010fe20004000000 */
[----:B-1----:R-:W-:Y:S01]  /*47f0*/  @!P2 IMAD.MOV.U32 R0, RZ, RZ, R71 ;  /* 0x000000ffff00a224 */ /* 0x002fe200078e0047 */
[----:B------:R-:W-:Y:S01]  /*4800*/  ISETP.NE.U32.AND P1, PT, R61, RZ, PT ;  /* 0x000000ff3d00720c */ /* 0x000fe20003f25070 */
[----:B------:R-:W-:Y:S01]  /*4810*/  @!P2 IMAD.MOV.U32 R55, RZ, RZ, R68 ;  /* 0x000000ffff37a224 */ /* 0x000fe200078e0044 */
[----:B------:R-:W-:Y:S01]  /*4820*/  ISETP.NE.AND P0, PT, R5, 0x65, PT ;  /* 0x000000650500780c */ /* 0x000fe20003f05270 */
[----:B------:R-:W-:Y:S01]  /*4830*/  @!P2 IMAD.IADD R54, R54, 0x1, R3 ;  /* 0x000000013636a824 */ /* 0x000fe200078e0203 */
[----:B------:R-:W-:Y:S02]  /*4840*/  ISETP.NE.AND.EX P1, PT, R62, RZ, PT, P1 ;  /* 0x000000ff3e00720c */ /* 0x000fe40003f25310 */
[----:B------:R-:W-:Y:S02]  /*4850*/  IADD3 R61, P2, PT, R61, R0, RZ ;  /* 0x000000003d3d7210 */ /* 0x000fe40007f5e0ff */
[----:B------:R-:W-:-:S03]  /*4860*/  SEL R3, R54, RZ, !P1 ;  /* 0x000000ff36037207 */ /* 0x000fc60004800000 */
[----:B------:R-:W-:Y:S02]  /*4870*/  IMAD.X R62, R62, 0x1, R55, P2 ;  /* 0x000000013e3e7824 */ /* 0x000fe400010e0637 */
[----:B------:R-:W-:Y:S01]  /*4880*/  IMAD.IADD R60, R3, 0x1, R60 ;  /* 0x00000001033c7824 */ /* 0x000fe200078e023c */
[----:B------:R-:W-:Y:S06]  /*4890*/  BRA.DIV UR5, `(.L_x_1866) ;  /* 0x0000009a054c7947 */ /* 0x000fec000b800000 */
[----:B------:R-:W-:-:S13]  /*48a0*/  VOTE.ALL P0, P0 ;  /* 0x0000000000ff7806 */ /* 0x000fda0000000000 */
.L_x_2075:
[----:B------:R-:W-:Y:S05]  /*48b0*/  @P0 BRA `(.L_x_1867) ;  /* 0xfffffff8004c0947 */ /* 0x000fea000383ffff */
.L_x_1853:
[----:B------:R-:W-:Y:S01]  /*48c0*/  ISETP.NE.AND P1, PT, R57, RZ, PT ;  /* 0x000000ff3900720c */ /* 0x000fe20003f25270 */
[----:B------:R-:W-:Y:S01]  /*48d0*/  BSSY.RECONVERGENT B0, `(.L_x_1868) ;  /* 0x0000016000007945 */ /* 0x000fe20003800200 */
[----:B------:R-:W-:-:S11]  /*48e0*/  IMAD.MOV.U32 R2, RZ, RZ, R61 ;  /* 0x000000ffff027224 */ /* 0x000fd600078e003d */
[----:B------:R-:W1:Y:S01]  /*48f0*/  @!P1 S2R R3, SR_CgaCtaId ;  /* 0x0000000000039919 */ /* 0x000e620000008800 */
[----:B------:R-:W-:-:S04]  /*4900*/  @!P1 MOV R0, 0x400 ;  /* 0x0000040000009802 */ /* 0x000fc80000000f00 */
[----:B-1----:R-:W-:Y:S01]  /*4910*/  @!P1 LEA R31, R3, R0, 0x18 ;  /* 0x00000000031f9211 */ /* 0x002fe200078ec0ff */
[----:B------:R-:W-:Y:S01]  /*4920*/  IMAD.MOV.U32 R3, RZ, RZ, R62 ;  /* 0x000000ffff037224 */ /* 0x000fe200078e003e */
[----:B------:R-:W-:Y:S06]  /*4930*/  @P5 BRA `(.L_x_1869) ;  /* 0x00000000003c5947 */ /* 0x000fec0003800000 */
[----:B------:R-:W1:Y:S01]  /*4940*/  S2UR UR6, SR_CgaCtaId ;  /* 0x00000000000679c3 */ /* 0x000e620000008800 */
[----:B------:R-:W-:Y:S01]  /*4950*/  ISETP.NE.U32.AND P0, PT, R56, RZ, PT ;  /* 0x000000ff3800720c */ /* 0x000fe20003f05070 */
[----:B------:R-:W-:Y:S01]  /*4960*/  UMOV UR5, 0x400 ;  /* 0x0000040000057882 */ /* 0x000fe20000000000 */
[----:B------:R-:W-:Y:S02]  /*4970*/  IADD3 R6, P2, PT, R2, R56, RZ ;  /* 0x0000003802067210 */ /* 0x000fe40007f5e0ff */
[----:B------:R-:W-:-:S03]  /*4980*/  ISETP.NE.AND.EX P0, PT, R59, RZ, PT, P0 ;  /* 0x000000ff3b00720c */ /* 0x000fc60003f05300 */
[----:B------:R-:W-:Y:S01]  /*4990*/  IMAD.X R7, R3, 0x1, R59, P2 ;  /* 0x0000000103077824 */ /* 0x000fe200010e063b */
[----:B------:R-:W-:-:S05]  /*49a0*/  SEL R5, R60, RZ, !P0 ;  /* 0x000000ff3c057207 */ /* 0x000fca0004000000 */
[----:B------:R-:W-:Y:S02]  /*49b0*/  IMAD.IADD R4, R58, 0x1, R5 ;  /* 0x000000013a047824 */ /* 0x000fe400078e0205 */
[----:B------:R-:W-:-:S05]  /*49c0*/  IMAD.MOV.U32 R5, RZ, RZ, 0x65 ;  /* 0x00000065ff057424 */ /* 0x000fca00078e00ff */
[----:B------:R2:W-:Y:S01]  /*49d0*/  ST.E.128.STRONG.GPU desc[UR8][R28.64+0x200], R4 ;  /* 0x000200041c007985 */ /* 0x0005e2000c10fd08 */
[----:B-1----:R-:W-:-:S09]  /*49e0*/  ULEA UR5, UR6, UR5, 0x18 ;  /* 0x0000000506057291 */ /* 0x002fd2000f8ec0ff */
[----:B------:R2:W-:Y:S04]  /*49f0*/  STS.64 [UR5+0xb8], R6 ;  /* 0x0000b806ff007988 */ /* 0x0005e80008000a05 */
[----:B------:R2:W-:Y:S04]  /*4a00*/  STS [UR5+0xc0], R4 ;  /* 0x0000c004ff007988 */ /* 0x0005e80008000805 */
[----:B------:R2:W-:Y:S04]  /*4a10*/  STS.64 [UR5+0xa8], R2 ;  /* 0x0000a802ff007988 */ /* 0x0005e80008000a05 */
[----:B------:R2:W-:Y:S02]  /*4a20*/  STS [UR5+0xb0], R60 ;  /* 0x0000b03cff007988 */ /* 0x0005e40008000805 */
.L_x_1869:
[----:B------:R-:W-:Y:S05]  /*4a30*/  BSYNC.RECONVERGENT B0 ;  /* 0x0000000000007941 */ /* 0x000fea0003800200 */
.L_x_1868:
[----:B------:R1:W-:Y:S01]  /*4a40*/  @!P1 STS.64 [R31+0x88], R2 ;  /* 0x000088021f009388 */ /* 0x0003e20000000a00 */
[----:B0-----:R-:W-:Y:S02]  /*4a50*/  @!P1 IMAD.MOV.U32 R34, RZ, RZ, R2 ;  /* 0x000000ffff229224 */ /* 0x001fe400078e0002 */
[----:B------:R-:W-:Y:S01]  /*4a60*/  @!P1 IMAD.MOV.U32 R33, RZ, RZ, R3 ;  /* 0x000000ffff219224 */ /* 0x000fe200078e0003 */
[----:B------:R1:W-:Y:S01]  /*4a70*/  @!P1 STS [R31+0x90], R60 ;  /* 0x0000903c1f009388 */ /* 0x0003e20000000800 */
[----:B------:R-:W-:-:S07]  /*4a80*/  @!P1 IMAD.MOV.U32 R32, RZ, RZ, R60 ;  /* 0x000000ffff209224 */ /* 0x000fce00078e003c */
.L_x_1837:
[----:B--2---:R-:W0:Y:S01]  /*4a90*/  S2R R29, SR_TID.X ;  /* 0x00000000001d7919 */ /* 0x004e220000002100 */
[----:B------:R-:W-:Y:S01]  /*4aa0*/  ISETP.NE.U32.AND P0, PT, R26, R22, PT ;  /* 0x000000161a00720c */ /* 0x000fe20003f05070 */
[----:B------:R-:W-:Y:S05]  /*4ab0*/  WARPSYNC.ALL ;  /* 0x0000000000007948 */ /* 0x000fea0003800000 */
[----:B------:R-:W-:Y:S01]  /*4ac0*/  BAR.SYNC.DEFER_BLOCKING 0x0 ;  /* 0x0000000000007b1d */ /* 0x000fe20000010000 */
[----:B------:R-:W-:Y:S02]  /*4ad0*/  ISETP.NE.U32.AND P1, PT, R22, R20, PT ;  /* 0x000000141600720c */ /* 0x000fe40003f25070 */
[----:B------:R-:W-:-:S03]  /*4ae0*/  ISETP.NE.AND.EX P2, PT, R27, R23, PT, P0 ;  /* 0x000000171b00720c */ /* 0x000fc60003f45300 */
[----:B------:R-:W-:Y:S01]  /*4af0*/  BSSY.RECONVERGENT B0, `(.L_x_1870) ;  /* 0x000000e000007945 */ /* 0x000fe20003800200 */
[----:B0-----:R-:W-:-:S13]  /*4b00*/  ISETP.NE.AND P3, PT, R29, RZ, PT ;  /* 0x000000ff1d00720c */ /* 0x001fda0003f65270 */
[----:B------:R-:W-:Y:S05]  /*4b10*/  @!P3 BRA `(.L_x_1871) ;  /* 0x00000000002cb947 */ /* 0x000fea0003800000 */
[----:B------:R-:W0:Y:S01]  /*4b20*/  S2UR UR6, SR_CgaCtaId ;  /* 0x00000000000679c3 */ /* 0x000e220000008800 */
[----:B------:R-:W-:Y:S01]  /*4b30*/  UMOV UR5, 0x400 ;  /* 0x0000040000057882 */ /* 0x000fe20000000000 */
[----:B------:R-:W-:-:S04]  /*4b40*/  ISETP.NE.U32.AND P0, PT, R34, RZ, PT ;  /* 0x000000ff2200720c */ /* 0x000fc80003f05070 */
[----:B------:R-:W-:Y:S01]  /*4b50*/  ISETP.NE.AND.EX P0, PT, R33, RZ, PT, P0 ;  /* 0x000000ff2100720c */ /* 0x000fe20003f05300 */
[----:B0-----:R-:W-:-:S09]  /*4b60*/  ULEA UR5, UR6, UR5, 0x18 ;  /* 0x0000000506057291 */ /* 0x001fd2000f8ec0ff */
[----:B-1----:R-:W0:Y:S04]  /*4b70*/  LDS.64 R2, [UR5+0x88] ;  /* 0x00008805ff027984 */ /* 0x002e280008000a00 */
[----:B------:R-:W1:Y:S01]  /*4b80*/  LDS R0, [UR5+0x90] ;  /* 0x00009005ff007984 */ /* 0x000e620008000800 */
[----:B0-----:R-:W-:Y:S02]  /*4b90*/  IADD3 R34, P3, PT, R2, R34, RZ ;  /* 0x0000002202227210 */ /* 0x001fe40007f7e0ff */
[----:B-1----:R-:W-:-:S03]  /*4ba0*/  SEL R5, R0, RZ, !P0 ;  /* 0x000000ff00057207 */ /* 0x002fc60004000000 */
[----:B------:R-:W-:Y:S02]  /*4bb0*/  IMAD.X R33, R3, 0x1, R33, P3 ;  /* 0x0000000103217824 */ /* 0x000fe400018e0621 */
[----:B------:R-:W-:-:S07]  /*4bc0*/  IMAD.IADD R32, R32, 0x1, R5 ;  /* 0x0000000120207824 */ /* 0x000fce00078e0205 */
.L_x_1871:
[----:B------:R-:W-:Y:S05]  /*4bd0*/  BSYNC.RECONVERGENT B0 ;  /* 0x0000000000007941 */ /* 0x000fea0003800200 */
.L_x_1870:
[----:B------:R-:W-:Y:S01]  /*4be0*/  SEL R0, R32, RZ, !P2 ;  /* 0x000000ff20007207 */ /* 0x000fe20005000000 */
[----:B------:R-:W0:Y:S01]  /*4bf0*/  S2UR UR5, SR_CgaCtaId ;  /* 0x00000000000579c3 */ /* 0x000e220000008800 */
[----:B------:R-:W-:Y:S01]  /*4c00*/  ISETP.NE.AND.EX P1, PT, R23, R21, PT, P1 ;  /* 0x000000151700720c */ /* 0x000fe20003f25310 */
[----:B------:R-:W-:Y:S01]  /*4c10*/  UMOV UR4, 0x400 ;  /* 0x0000040000047882 */ /* 0x000fe20000000000 */
[----:B------:R-:W-:Y:S01]  /*4c20*/  ISETP.NE.U32.AND P0, PT, R20, R18, PT ;  /* 0x000000121400720c */ /* 0x000fe20003f05070 */
[----:B------:R-:W-:Y:S01]  /*4c30*/  IMAD.IADD R53, R53, 0x1, R0 ;  /* 0x0000000135357824 */ /* 0x000fe200078e0200 */
[----:B------:R-:W-:Y:S02]  /*4c40*/  ISETP.NE.U32.AND P2, PT, R22, R20, PT ;  /* 0x000000141600720c */ /* 0x000fe40003f45070 */
[----:B------:R-:W-:Y:S02]  /*4c50*/  ISETP.NE.U32.AND P3, PT, R20, R18, PT ;  /* 0x000000121400720c */ /* 0x000fe40003f65070 */
[----:B-1----:R-:W-:-:S02]  /*4c60*/  SEL R3, R53, RZ, !P1 ;  /* 0x000000ff35037207 */ /* 0x002fc40004800000 */
[----:B------:R-:W-:Y:S02]  /*4c70*/  ISETP.NE.AND.EX P1, PT, R21, R19, PT, P0 ;  /* 0x000000131500720c */ /* 0x000fe40003f25300 */
[----:B------:R-:W-:Y:S01]  /*4c80*/  ISETP.NE.U32.AND P0, PT, R18, R16, PT ;  /* 0x000000101200720c */ /* 0x000fe20003f05070 */
[----:B------:R-:W-:Y:S01]  /*4c90*/  IMAD.IADD R52, R52, 0x1, R3 ;  /* 0x0000000134347824 */ /* 0x000fe200078e0203 */
[----:B------:R-:W-:Y:S02]  /*4ca0*/  ISETP.NE.AND.EX P2, PT, R23, R21, PT, P2 ;  /* 0x000000151700720c */ /* 0x000fe40003f45320 */
[----:B------:R-:W-:Y:S02]  /*4cb0*/  ISETP.NE.AND.EX P3, PT, R21, R19, PT, P3 ;  /* 0x000000131500720c */ /* 0x000fe40003f65330 */
[----:B------:R-:W-:Y:S02]  /*4cc0*/  SEL R0, R52, RZ, !P1 ;  /* 0x000000ff34007207 */ /* 0x000fe40004800000 */
[----:B------:R-:W-:-:S02]  /*4cd0*/  ISETP.NE.AND.EX P1, PT, R19, R17, PT, P0 ;  /* 0x000000111300720c */ /* 0x000fc40003f25300 */
[----:B------:R-:W-:Y:S01]  /*4ce0*/  ISETP.NE.U32.AND P0, PT, R16, R14, PT ;  /* 0x0000000e1000720c */ /* 0x000fe20003f05070 */
[----:B------:R-:W-:Y:S01]  /*4cf0*/  IMAD.IADD R51, R51, 0x1, R0 ;  /* 0x0000000133337824 */ /* 0x000fe200078e0200 */
[----:B0-----:R-:W-:Y:S01]  /*4d00*/  ULEA UR4, UR5, UR4, 0x18 ;  /* 0x0000000405047291 */ /* 0x001fe2000f8ec0ff */
[----:B------:R-:W-:Y:S02]  /*4d10*/  SEL R4, RZ, 0x1, !P3 ;  /* 0x00000001ff047807 */ /* 0x000fe40005800000 */
[----:B------:R-:W-:Y:S02]  /*4d20*/  IADD3 R43, P6, PT, R34, R43, RZ ;  /* 0x0000002b222b7210 */ /* 0x000fe40007fde0ff */
[----:B------:R-:W-:Y:S02]  /*4d30*/  SEL R3, R51, RZ, !P1 ;  /* 0x000000ff33037207 */ /* 0x000fe40004800000 */
[----:B------:R-:W-:Y:S01]  /*4d40*/  ISETP.NE.AND.EX P1, PT, R17, R15, PT, P0 ;  /* 0x0000000f1100720c */ /* 0x000fe20003f25300 */
[----:B------:R-:W-:Y:S01]  /*4d50*/  IMAD.X R44, R33, 0x1, R44, P6 ;  /* 0x00000001212c7824 */ /* 0x000fe200030e062c */
[----:B------:R-:W-:Y:S01]  /*4d60*/  ISETP.NE.U32.AND P0, PT, R14, R12, PT ;  /* 0x0000000c0e00720c */ /* 0x000fe20003f05070 */
[----:B------:R-:W-:Y:S01]  /*4d70*/  IMAD.IADD R50, R50, 0x1, R3 ;  /* 0x0000000132327824 */ /* 0x000fe200078e0203 */
[C---:B------:R-:W-:Y:S01]  /*4d80*/  IADD3 R41, P5, PT, R34.reuse, R41, RZ ;  /* 0x0000002922297210 */ /* 0x040fe20007fbe0ff */
[----:B------:R-:W0:Y:S01]  /*4d90*/  LDS.64 R2, [UR4+0xc8] ;  /* 0x0000c804ff027984 */ /* 0x000e220008000a00 */
[----:B------:R-:W-:-:S02]  /*4da0*/  IADD3 R39, P4, PT, R34, R39, RZ ;  /* 0x0000002722277210 */ /* 0x000fc40007f9e0ff */
[----:B------:R-:W-:Y:S01]  /*4db0*/  SEL R0, R50, RZ, !P1 ;  /* 0x000000ff32007207 */ /* 0x000fe20004800000 */
[----:B------:R-:W-:Y:S01]  /*4dc0*/  IMAD.X R42, R33, 0x1, R42, P5 ;  /* 0x00000001212a7824 */ /* 0x000fe200028e062a */
[----:B------:R-:W-:Y:S01]  /*4dd0*/  ISETP.NE.AND.EX P1, PT, R15, R13, PT, P0 ;  /* 0x0000000d0f00720c */ /* 0x000fe20003f25300 */
[----:B------:R-:W-:Y:S01]  /*4de0*/  IMAD.X R40, R33, 0x1, R40, P4 ;  /* 0x0000000121287824 */ /* 0x000fe200020e0628 */
[----:B------:R-:W-:Y:S01]  /*4df0*/  ISETP.NE.U32.AND P0, PT, R12, R10, PT ;  /* 0x0000000a0c00720c */ /* 0x000fe20003f05070 */
[----:B------:R-:W-:Y:S01]  /*4e00*/  IMAD.IADD R49, R49, 0x1, R0 ;  /* 0x0000000131317824 */ /* 0x000fe200078e0200 */
[----:B------:R-:W-:Y:S02]  /*4e10*/  IADD3 R37, P3, PT, R34, R37, RZ ;  /* 0x0000002522257210 */ /* 0x000fe40007f7e0ff */
[----:B------:R-:W-:Y:S02]  /*4e20*/  ISETP.NE.AND.EX P0, PT, R13, R11, PT, P0 ;  /* 0x0000000b0d00720c */ /* 0x000fe40003f05300 */
[----:B------:R-:W-:Y:S01]  /*4e30*/  SEL R5, R49, RZ, !P1 ;  /* 0x000000ff31057207 */ /* 0x000fe20004800000 */
[----:B------:R-:W-:-:S04]  /*4e40*/  IMAD.X R38, R33, 0x1, R38, P3 ;  /* 0x0000000121267824 */ /* 0x000fc800018e0626 */
[----:B------:R-:W-:-:S05]  /*4e50*/  IMAD.IADD R48, R48, 0x1, R5 ;  /* 0x0000000130307824 */ /* 0x000fca00078e0205 */
[----:B------:R-:W-:Y:S02]  /*4e60*/  SEL R0, R48, RZ, !P0 ;  /* 0x000000ff30007207 */ /* 0x000fe40004000000 */
[----:B------:R-:W-:-:S03]  /*4e70*/  ISETP.NE.U32.AND P0, PT, R26, R22, PT ;  /* 0x000000161a00720c */ /* 0x000fc60003f05070 */
[----:B------:R-:W-:Y:S01]  /*4e80*/  IMAD.IADD R47, R47, 0x1, R0 ;  /* 0x000000012f2f7824 */ /* 0x000fe200078e0200 */
[----:B------:R-:W-:Y:S02]  /*4e90*/  ISETP.NE.AND.EX P1, PT, R27, R23, PT, P0 ;  /* 0x000000171b00720c */ /* 0x000fe40003f25300 */
[----:B------:R-:W-:Y:S02]  /*4ea0*/  SEL R0, RZ, 0x1, !P2 ;  /* 0x00000001ff007807 */ /* 0x000fe40005000000 */
[----:B------:R-:W-:Y:S02]  /*4eb0*/  SEL R55, RZ, 0x1, !P1 ;  /* 0x00000001ff377807 */ /* 0x000fe40004800000 */
[----:B------:R-:W-:Y:S02]  /*4ec0*/  ISETP.NE.U32.AND P0, PT, R10, R8, PT ;  /* 0x000000080a00720c */ /* 0x000fe40003f05070 */
[----:B------:R-:W-:Y:S02]  /*4ed0*/  IADD3 R31, P1, PT, R0, R55, RZ ;  /* 0x00000037001f7210 */ /* 0x000fe40007f3e0ff */
[----:B------:R-:W-:-:S02]  /*4ee0*/  ISETP.NE.AND.EX P0, PT, R11, R9, PT, P0 ;  /* 0x000000090b00720c */ /* 0x000fc40003f05300 */
[C---:B------:R-:W-:Y:S01]  /*4ef0*/  IADD3 R35, P2, PT, R34.reuse, R35, RZ ;  /* 0x0000002322237210 */ /* 0x040fe20007f5e0ff */
[----:B------:R-:W-:Y:S01]  /*4f00*/  IMAD.IADD R7, R31, 0x1, R4 ;  /* 0x000000011f077824 */ /* 0x000fe200078e0204 */
[----:B------:R-:W-:Y:S01]  /*4f10*/  SEL R0, R47, RZ, !P0 ;  /* 0x000000ff2f007207 */ /* 0x000fe20004000000 */
[----:B------:R-:W-:Y:S01]  /*4f20*/  IMAD.X R6, RZ, RZ, RZ, P1 ;  /* 0x000000ffff067224 */ /* 0x000fe200008e06ff */
[C---:B------:R-:W-:Y:S01]  /*4f30*/  IADD3 R31, P0, PT, R34.reuse, R31, RZ ;  /* 0x0000001f221f7210 */ /* 0x040fe20007f1e0ff */
[----:B------:R-:W-:Y:S01]  /*4f40*/  IMAD.X R36, R33, 0x1, R36, P2 ;  /* 0x0000000121247824 */ /* 0x000fe200010e0624 */
[----:B------:R-:W-:Y:S01]  /*4f50*/  IADD3 R7, P1, PT, R34, R7, RZ ;  /* 0x0000000722077210 */ /* 0x000fe20007f3e0ff */
[----:B------:R-:W-:Y:S02]  /*4f60*/  IMAD.IADD R45, R45, 0x1, R0 ;  /* 0x000000012d2d7824 */ /* 0x000fe400078e0200 */
[C---:B------:R-:W-:Y:S01]  /*4f70*/  IMAD.X R6, R33.reuse, 0x1, R6, P0 ;  /* 0x0000000121067824 */ /* 0x040fe200000e0606 */
[----:B0-----:R-:W-:Y:S01]  /*4f80*/  ISETP.GE.U32.AND P0, PT, R2, 0x101, PT ;  /* 0x000001010200780c */ /* 0x001fe20003f06070 */
[----:B------:R-:W-:Y:S01]  /*4f90*/  IMAD.X R46, R33, 0x1, R46, P1 ;  /* 0x00000001212e7824 */ /* 0x000fe200008e062e */
[----:B------:R-:W-:-:S02]  /*4fa0*/  IADD3 R55, P1, PT, R34, R55, RZ ;  /* 0x0000003722377210 */ /* 0x000fc40007f3e0ff */
[----:B------:R-:W-:-:S03]  /*4fb0*/  ISETP.GE.AND.EX P0, PT, R3, RZ, PT, P0 ;  /* 0x000000ff0300720c */ /* 0x000fc60003f06300 */
[----:B------:R-:W-:-:S10]  /*4fc0*/  IMAD.X R0, RZ, RZ, R33, P1 ;  /* 0x000000ffff007224 */ /* 0x000fd400008e0621 */
[----:B------:R-:W-:Y:S05]  /*4fd0*/  @!P0 BRA `(.L_x_1872) ;  /* 0x0000000800448947 */ /* 0x000fea0003800000 */
[----:B------:R-:W0:Y:S01]  /*4fe0*/  LDS.64 R4, [UR4+0xa8] ;  /* 0x0000a804ff047984 */ /* 0x000e220008000a00 */
[----:B------:R-:W-:Y:S01]  /*4ff0*/  BAR.SYNC.DEFER_BLOCKING 0x0 ;  /* 0x0000000000007b1d */ /* 0x000fe20000010000 */
[----:B------:R-:W-:Y:S02]  /*5000*/  ISETP.NE.U32.AND P1, PT, R26, R22, PT ;  /* 0x000000161a00720c */ /* 0x000fe40003f25070 */
[----:B------:R-:W-:Y:S02]  /*5010*/  ISETP.NE.U32.AND P0, PT, R22, R20, PT ;  /* 0x000000141600720c */ /* 0x000fe40003f05070 */
[----:B------:R-:W-:Y:S02]  /*5020*/  ISETP.NE.AND.EX P1, PT, R27, R23, PT, P1 ;  /* 0x000000171b00720c */ /* 0x000fe40003f25310 */
[----:B------:R-:W-:Y:S02]  /*5030*/  ISETP.NE.AND.EX P0, PT, R23, R21, PT, P0 ;  /* 0x000000151700720c */ /* 0x000fe40003f05300 */
[----:B------:R-:W-:-:S02]  /*5040*/  ISETP.NE.U32.AND P5, PT, R20, R18, PT ;  /* 0x000000121400720c */ /* 0x000fc40003fa5070 */
[----:B------:R-:W-:Y:S02]  /*5050*/  ISETP.NE.U32.AND P4, PT, R18, R16, PT ;  /* 0x000000101200720c */ /* 0x000fe40003f85070 */
[----:B------:R-:W-:Y:S02]  /*5060*/  ISETP.NE.U32.AND P3, PT, R16, R14, PT ;  /* 0x0000000e1000720c */ /* 0x000fe40003f65070 */
[----:B------:R-:W-:Y:S02]  /*5070*/  ISETP.NE.U32.AND P2, PT, R14, R12, PT ;  /* 0x0000000c0e00720c */ /* 0x000fe40003f45070 */
[----:B------:R-:W-:Y:S02]  /*5080*/  ISETP.NE.AND.EX P5, PT, R21, R19, PT, P5 ;  /* 0x000000131500720c */ /* 0x000fe40003fa5350 */
[----:B------:R-:W-:Y:S02]  /*5090*/  ISETP.NE.AND.EX P4, PT, R19, R17, PT, P4 ;  /* 0x000000111300720c */ /* 0x000fe40003f85340 */
[----:B------:R-:W-:-:S02]  /*50a0*/  ISETP.NE.U32.AND P6, PT, R10, R8, PT ;  /* 0x000000080a00720c */ /* 0x000fc40003fc5070 */
[----:B------:R-:W-:Y:S02]  /*50b0*/  ISETP.NE.AND.EX P3, PT, R17, R15, PT, P3 ;  /* 0x0000000f1100720c */ /* 0x000fe40003f65330 */
[----:B------:R-:W-:Y:S02]  /*50c0*/  ISETP.NE.AND.EX P2, PT, R15, R13, PT, P2 ;  /* 0x0000000d0f00720c */ /* 0x000fe40003f45320 */
[----:B------:R-:W-:Y:S01]  /*50d0*/  ISETP.NE.AND.EX P6, PT, R11, R9, PT, P6 ;  /* 0x000000090b00720c */ /* 0x000fe20003fc5360 */
[--C-:B0-----:R-:W-:Y:S02]  /*50e0*/  @P1 IMAD.IADD R34, R34, 0x1, -R4.reuse ;  /* 0x0000000122221824 */ /* 0x101fe400078e0a04 */
[--C-:B------:R-:W-:Y:S02]  /*50f0*/  @P0 IMAD.IADD R0, R55, 0x1, -R4.reuse ;  /* 0x0000000137000824 */ /* 0x100fe400078e0a04 */
[--C-:B------:R-:W-:Y:S01]  /*5100*/  @P5 IMAD.IADD R31, R31, 0x1, -R4.reuse ;  /* 0x000000011f1f5824 */ /* 0x100fe200078e0a04 */
[----:B------:R-:W-:Y:S01]  /*5110*/  @P1 LEA R33, R34, UR4, 0x4 ;  /* 0x0000000422211c11 */ /* 0x000fe2000f8e20ff */
[--C-:B------:R-:W-:Y:S01]  /*5120*/  @P4 IMAD.IADD R7, R7, 0x1, -R4.reuse ;  /* 0x0000000107074824 */ /* 0x100fe200078e0a04 */
[----:B------:R-:W-:Y:S01]  /*5130*/  @P0 LEA R0, R0, UR4, 0x4 ;  /* 0x0000000400000c11 */ /* 0x000fe2000f8e20ff */
[--C-:B------:R-:W-:Y:S01]  /*5140*/  @P3 IMAD.IADD R43, R43, 0x1, -R4.reuse ;  /* 0x000000012b2b3824 */ /* 0x100fe200078e0a04 */
[----:B------:R-:W-:Y:S01]  /*5150*/  @P5 LEA R31, R31, UR4, 0x4 ;  /* 0x000000041f1f5c11 */ /* 0x000fe2000f8e20ff */
[----:B------:R0:W-:Y:S01]  /*5160*/  @P1 STS.64 [R33], R26 ;  /* 0x0000001a21001388 */ /* 0x0001e20000000a00 */
[--C-:B------:R-:W-:Y:S01]  /*5170*/  @P2 IMAD.IADD R41, R41, 0x1, -R4.reuse ;  /* 0x0000000129292824 */ /* 0x100fe200078e0a04 */
[----:B------:R-:W-:Y:S01]  /*5180*/  @P4 LEA R7, R7, UR4, 0x4 ;  /* 0x0000000407074c11 */ /* 0x000fe2000f8e20ff */
[----:B------:R-:W-:Y:S01]  /*5190*/  @P6 IMAD.IADD R37, R37, 0x1, -R4 ;  /* 0x0000000125256824 */ /* 0x000fe200078e0a04 */
[----:B------:R0:W-:Y:S01]  /*51a0*/  @P1 STS [R33+0x8], R32 ;  /* 0x0000082021001388 */ /* 0x0001e20000000800 */
[----:B------:R-:W-:-:S02]  /*51b0*/  ISETP.NE.U32.AND P1, PT, R8, R24, PT ;  /* 0x000000180800720c */ /* 0x000fc40003f25070 */
[----:B------:R-:W-:Y:S01]  /*51c0*/  @P3 LEA R43, R43, UR4, 0x4 ;  /* 0x000000042b2b3c11 */ /* 0x000fe2000f8e20ff */
[----:B------:R0:W-:Y:S01]  /*51d0*/  @P0 STS.64 [R0], R22 ;  /* 0x0000001600000388 */ /* 0x0001e20000000a00 */
[----:B------:R-:W-:Y:S02]  /*51e0*/  ISETP.NE.AND.EX P1, PT, R9, R25, PT, P1 ;  /* 0x000000190900720c */ /* 0x000fe40003f25310 */
[----:B------:R-:W-:Y:S01]  /*51f0*/  @P2 LEA R41, R41, UR4, 0x4 ;  /* 0x0000000429292c11 */ /* 0x000fe2000f8e20ff */
[----:B------:R0:W-:Y:S01]  /*5200*/  @P0 STS [R0+0x8], R53 ;  /* 0x0000083500000388 */ /* 0x0001e20000000800 */
[----:B------:R-:W-:Y:S02]  /*5210*/  ISETP.NE.U32.AND P0, PT, R12, R10, PT ;  /* 0x0000000a0c00720c */ /* 0x000fe40003f05070 */
[----:B------:R-:W-:Y:S01]  /*5220*/  @P6 LEA R37, R37, UR4, 0x4 ;  /* 0x0000000425256c11 */ /* 0x000fe2000f8e20ff */
[----:B------:R0:W-:Y:S01]  /*5230*/  @P5 STS.64 [R31], R20 ;  /* 0x000000141f005388 */ /* 0x0001e20000000a00 */
[----:B------:R-:W-:-:S03]  /*5240*/  ISETP.NE.AND.EX P0, PT, R13, R11, PT, P0 ;  /* 0x0000000b0d00720c */ /* 0x000fc60003f05300 */
[----:B------:R0:W-:Y:S02]  /*5250*/  @P5 STS [R31+0x8], R52 ;  /* 0x000008341f005388 */ /* 0x0001e40000000800 */
[--C-:B------:R-:W-:Y:S02]  /*5260*/  @P1 IMAD.IADD R35, R35, 0x1, -R4.reuse ;  /* 0x0000000123231824 */ /* 0x100fe400078e0a04 */
[----:B------:R0:W-:Y:S03]  /*5270*/  @P4 STS.64 [R7], R18 ;  /* 0x0000001207004388 */ /* 0x0001e60000000a00 */
[----:B------:R-:W-:Y:S01]  /*5280*/  @P1 LEA R35, R35, UR4, 0x4 ;  /* 0x0000000423231c11 */ /* 0x000fe2000f8e20ff */
[----:B------:R0:W-:Y:S02]  /*5290*/  @P4 STS [R7+0x8], R51 ;  /* 0x0000083307004388 */ /* 0x0001e40000000800 */
[----:B------:R-:W-:-:S02]  /*52a0*/  @P0 IMAD.IADD R39, R39, 0x1, -R4 ;  /* 0x0000000127270824 */ /* 0x000fc400078e0a04 */
[----:B------:R0:W-:Y:S03]  /*52b0*/  @P3 STS.64 [R43], R16 ;  /* 0x000000102b003388 */ /* 0x0001e60000000a00 */
[----:B------:R-:W-:Y:S01]  /*52c0*/  @P0 LEA R39, R39, UR4, 0x4 ;  /* 0x0000000427270c11 */ /* 0x000fe2000f8e20ff */
[----:B------:R0:W-:Y:S04]  /*52d0*/  @P3 STS [R43+0x8], R50 ;  /* 0x000008322b003388 */ /* 0x0001e80000000800 */
[----:B------:R0:W-:Y:S04]  /*52e0*/  @P2 STS.64 [R41], R14 ;  /* 0x0000000e29002388 */ /* 0x0001e80000000a00 */
[----:B------:R0:W-:Y:S01]  /*52f0*/  @P2 STS [R41+0x8], R49 ;  /* 0x0000083129002388 */ /* 0x0001e20000000800 */
[----:B------:R-:W-:-:S03]  /*5300*/  ISETP.GT.U32.AND P2, PT, R2, R29, PT ;  /* 0x0000001d0200720c */ /* 0x000fc60003f44070 */
[----:B------:R0:W-:Y:S01]  /*5310*/  @P0 STS.64 [R39], R12 ;  /* 0x0000000c27000388 */ /* 0x0001e20000000a00 */
[----:B------:R-:W-:-:S03]  /*5320*/  ISETP.GT.U32.AND.EX P2, PT, R3, RZ, PT, P2 ;  /* 0x000000ff0300720c */ /* 0x000fc60003f44120 */
[----:B------:R0:W-:Y:S04]  /*5330*/  @P0 STS [R39+0x8], R48 ;  /* 0x0000083027000388 */ /* 0x0001e80000000800 */
[----:B------:R0:W-:Y:S04]  /*5340*/  @P6 STS.64 [R37], R10 ;  /* 0x0000000a25006388 */ /* 0x0001e80000000a00 */
[----:B------:R0:W-:Y:S04]  /*5350*/  @P6 STS [R37+0x8], R47 ;  /* 0x0000082f25006388 */ /* 0x0001e80000000800 */
[----:B------:R0:W-:Y:S04]  /*5360*/  @P1 STS.64 [R35], R8 ;  /* 0x0000000823001388 */ /* 0x0001e80000000a00 */
[----:B------:R0:W-:Y:S01]  /*5370*/  @P1 STS [R35+0x8], R45 ;  /* 0x0000082d23001388 */ /* 0x0001e20000000800 */
[----:B------:R-:W-:Y:S06]  /*5380*/  BAR.SYNC.DEFER_BLOCKING 0x0 ;  /* 0x0000000000007b1d */ /* 0x000fec0000010000 */
[----:B------:R-:W-:Y:S05]  /*5390*/  @!P2 EXIT ;  /* 0x000000000000a94d */ /* 0x000fea0003800000 */
[----:B0-----:R-:W-:Y:S01]  /*53a0*/  IMAD.MOV.U32 R31, RZ, RZ, R29 ;  /* 0x000000ffff1f7224 */ /* 0x001fe200078e001d */
[----:B------:R-:W0:Y:S01]  /*53b0*/  LDCU.64 UR12, c[0x0][0x398] ;  /* 0x00007300ff0c77ac */ /* 0x000e220008000a00 */
[----:B------:R-:W-:Y:S01]  /*53c0*/  IMAD.MOV.U32 R21, RZ, RZ, RZ ;  /* 0x000000ffff157224 */ /* 0x000fe200078e00ff */
[----:B------:R-:W-:Y:S02]  /*53d0*/  BSSY.RECONVERGENT B0, `(.L_x_1873) ;  /* 0x000002e000007945 */ /* 0x000fe40003800200 */
[----:B------:R-:W-:Y:S01]  /*53e0*/  LOP3.LUT R7, RZ, R31, RZ, 0x33, !PT ;  /* 0x0000001fff077212 */ /* 0x000fe200078e33ff */
[----:B------:R-:W1:Y:S03]  /*53f0*/  LDCU.64 UR14, c[0x0][0x3a0] ;  /* 0x00007400ff0e77ac */ /* 0x000e660008000a00 */
[----:B------:R-:W-:Y:S02]  /*5400*/  IADD3 R16, P0, PT, R2, R7, RZ ;  /* 0x0000000702107210 */ /* 0x000fe40007f1e0ff */
[----:B------:R-:W-:-:S02]  /*5410*/  LOP3.LUT R7, RZ, R21, RZ, 0x33, !PT ;  /* 0x00000015ff077212 */ /* 0x000fc400078e33ff */
[----:B------:R-:W-:-:S03]  /*5420*/  LOP3.LUT R0, R16, 0x300, RZ, 0xc0, !PT ;  /* 0x0000030010007812 */ /* 0x000fc600078ec0ff */
[----:B------:R-:W-:Y:S01]  /*5430*/  IMAD.X R7, R3, 0x1, R7, P0 ;  /* 0x0000000103077824 */ /* 0x000fe200000e0607 */
[----:B------:R-:W-:Y:S02]  /*5440*/  ISETP.NE.U32.AND P1, PT, R0, 0x300, PT ;  /* 0x000003000000780c */ /* 0x000fe40003f25070 */
[----:B------:R-:W-:Y:S02]  /*5450*/  ISETP.GE.U32.AND P0, PT, R16, 0x300, PT ;  /* 0x000003001000780c */ /* 0x000fe40003f06070 */
[----:B------:R-:W-:Y:S02]  /*5460*/  ISETP.NE.AND.EX P1, PT, RZ, RZ, PT, P1 ;  /* 0x000000ffff00720c */ /* 0x000fe40003f25310 */
[----:B------:R-:W-:-:S11]  /*5470*/  ISETP.GE.U32.AND.EX P0, PT, R7, RZ, PT, P0 ;  /* 0x000000ff0700720c */ /* 0x000fd60003f06100 */
[----:B01----:R-:W-:Y:S05]  /*5480*/  @!P1 BRA `(.L_x_1874) ;  /* 0x0000000000889947 */ /* 0x003fea0003800000 */
[----:B------:R-:W0:Y:S01]  /*5490*/  LDCU.64 UR6, c[0x0][0x3a0] ;  /* 0x00007400ff0677ac */ /* 0x000e220008000a00 */
[----:B------:R-:W-:Y:S01]  /*54a0*/  SHF.R.U64 R16, R16, 0x8, R7 ;  /* 0x0000000810107819 */ /* 0x000fe20000001207 */
[----:B------:R-:W-:Y:S01]  /*54b0*/  IMAD.MOV.U32 R19, RZ, RZ, RZ ;  /* 0x000000ffff137224 */ /* 0x000fe200078e00ff */
[----:B------:R-:W-:Y:S01]  /*54c0*/  IADD3 R15, P1, PT, R4, R31, RZ ;  /* 0x0000001f040f7210 */ /* 0x000fe20007f3e0ff */
[----:B------:R-:W1:Y:S01]  /*54d0*/  LDCU.64 UR10, c[0x0][0x398] ;  /* 0x00007300ff0a77ac */ /* 0x000e620008000a00 */
[----:B------:R-:W-:Y:S01]  /*54e0*/  LEA R6, R29, UR4, 0x4 ;  /* 0x000000041d067c11 */ /* 0x000fe2000f8e20ff */
[----:B------:R-:W-:Y:S02]  /*54f0*/  VIADD R16, R16, 0x1 ;  /* 0x0000000110107836 */ /* 0x000fe40000000000 */
[----:B------:R-:W-:-:S03]  /*5500*/  IMAD.X R0, R5, 0x1, R21, P1 ;  /* 0x0000000105007824 */ /* 0x000fc600008e0615 */
[----:B------:R-:W-:-:S04]  /*5510*/  LOP3.LUT R16, R16, 0x3, RZ, 0xc0, !PT ;  /* 0x0000000310107812 */ /* 0x000fc800078ec0ff */
[C---:B------:R-:W-:Y:S02]  /*5520*/  LEA R31, P3, R16.reuse, R31, 0x8 ;  /* 0x0000001f101f7211 */ /* 0x040fe400078640ff */
[C---:B0-----:R-:W-:Y:S02]  /*5530*/  LEA R14, P1, R15.reuse, UR6, 0x2 ;  /* 0x000000060f0e7c11 */ /* 0x041fe4000f8210ff */
[----:B------:R-:W-:Y:S02]  /*5540*/  LEA.HI.X R21, R16, R21, R19, 0x8, P3 ;  /* 0x0000001510157211 */ /* 0x000fe400018f4413 */
[C---:B-1----:R-:W-:Y:S02]  /*5550*/  LEA R12, P2, R15.reuse, UR10, 0x3 ;  /* 0x0000000a0f0c7c11 */ /* 0x042fe4000f8418ff */
[C-C-:B------:R-:W-:Y:S02]  /*5560*/  LEA.HI.X R17, R15.reuse, UR7, R0.reuse, 0x2, P1 ;  /* 0x000000070f117c11 */ /* 0x140fe400088f1400 */
[----:B------:R-:W-:Y:S01]  /*5570*/  LEA.HI.X R15, R15, UR11, R0, 0x3, P2 ;  /* 0x0000000b0f0f7c11 */ /* 0x000fe200090f1c00 */
[----:B------:R-:W-:-:S08]  /*5580*/  VIADD R0, R6, 0x8 ;  /* 0x0000000806007836 */ /* 0x000fd00000000000 */
.L_x_1875:
        /* <DEDUP_REMOVED lines=18> */
.L_x_1874:
[----:B------:R-:W-:Y:S05]  /*56b0*/  BSYNC.RECONVERGENT B0 ;  /* 0x0000000000007941 */ /* 0x000fea0003800200 */
.L_x_1873:
[----:B------:R-:W-:Y:S05]  /*56c0*/  @!P0 EXIT ;  /* 0x000000000000894d */ /* 0x000fea0003800000 */
.L_x_1876:
[C---:B------:R-:W-:Y:S02]  /*56d0*/  LEA R0, R31.reuse, UR4, 0x4 ;  /* 0x000000041f007c11 */ /* 0x040fe4000f8e20ff */
[----:B01----:R-:W-:Y:S01]  /*56e0*/  IADD3 R13, P0, PT, R4, R31, RZ ;  /* 0x0000001f040d7210 */ /* 0x003fe20007f1e0ff */
[----:B------:R-:W-:Y:S02]  /*56f0*/  VIADD R31, R31, 0x400 ;  /* 0x000004001f1f7836 */ /* 0x000fe40000000000 */
[----:B------:R-:W0:Y:S01]  /*5700*/  LDS.64 R6, [R0] ;  /* 0x0000000000067984 */ /* 0x000e220000000a00 */
[----:B------:R-:W-:Y:S01]  /*5710*/  LEA R18, P1, R13, UR12, 0x3 ;  /* 0x0000000c0d127c11 */ /* 0x000fe2000f8218ff */
[----:B------:R-:W-:Y:S01]  /*5720*/  IMAD.X R10, R5, 0x1, R21, P0 ;  /* 0x00000001050a7824 */ /* 0x000fe200000e0615 */
[----:B------:R-:W-:Y:S01]  /*5730*/  LEA R20, P2, R13, UR14, 0x2 ;  /* 0x0000000e0d147c11 */ /* 0x000fe2000f8410ff */
[----:B------:R-:W1:Y:S01]  /*5740*/  LDS R23, [R0+0x8] ;  /* 0x0000080000177984 */ /* 0x000e620000000800 */
[----:B------:R-:W-:Y:S01]  /*5750*/  IMAD.X R12, RZ, RZ, R5, P0 ;  /* 0x000000ffff0c7224 */ /* 0x000fe200000e0605 */
[----:B------:R-:W-:-:S02]  /*5760*/  ISETP.GT.U32.AND P0, PT, R2, R31, PT ;  /* 0x0000001f0200720c */ /* 0x000fc40003f04070 */
[----:B------:R-:W2:Y:S01]  /*5770*/  LDS.64 R8, [R0+0x1000] ;  /* 0x0010000000087984 */ /* 0x000ea20000000a00 */
[C-C-:B------:R-:W-:Y:S02]  /*5780*/  LEA.HI.X R19, R13.reuse, UR13, R10.reuse, 0x3, P1 ;  /* 0x0000000d0d137c11 */ /* 0x140fe400088f1c0a */
[C---:B------:R-:W-:Y:S01]  /*5790*/  LEA.HI.X R21, R13.reuse, UR15, R10, 0x2, P2 ;  /* 0x0000000f0d157c11 */ /* 0x040fe200090f140a */
[----:B------:R-:W3:Y:S01]  /*57a0*/  LDS R25, [R0+0x1008] ;  /* 0x0010080000197984 */ /* 0x000ee20000000800 */
[C---:B------:R-:W-:Y:S01]  /*57b0*/  LEA.HI.X R11, R13.reuse, UR13, R12, 0x3, P1 ;  /* 0x0000000d0d0b7c11 */ /* 0x040fe200088f1c0c */
[----:B------:R-:W-:Y:S01]  /*57c0*/  IMAD.MOV.U32 R10, RZ, RZ, R18 ;  /* 0x000000ffff0a7224 */ /* 0x000fe200078e0012 */
[----:B------:R-:W-:Y:S01]  /*57d0*/  LEA.HI.X R13, R13, UR15, R12, 0x2, P2 ;  /* 0x0000000f0d0d7c11 */ /* 0x000fe200090f140c */
[----:B------:R-:W4:Y:S01]  /*57e0*/  LDS.64 R14, [R0+0x2000] ;  /* 0x00200000000e7984 */ /* 0x000f220000000a00 */
[----:B------:R-:W-:Y:S01]  /*57f0*/  IMAD.MOV.U32 R12, RZ, RZ, R20 ;  /* 0x000000ffff0c7224 */ /* 0x000fe200078e0014 */
[----:B------:R-:W-:-:S02]  /*5800*/  ISETP.GT.U32.AND.EX P0, PT, R3, RZ, PT, P0 ;  /* 0x000000ff0300720c */ /* 0x000fc40003f04100 */
[----:B------:R-:W5:Y:S04]  /*5810*/  LDS R27, [R0+0x2008] ;  /* 0x00200800001b7984 */ /* 0x000f680000000800 */
[----:B------:R-:W5:Y:S04]  /*5820*/  LDS.64 R16, [R0+0x3000] ;  /* 0x0030000000107984 */ /* 0x000f680000000a00 */
[----:B------:R-:W5:Y:S04]  /*5830*/  LDS R29, [R0+0x3008] ;  /* 0x00300800001d7984 */ /* 0x000f680000000800 */
[----:B0-----:R-:W-:Y:S04]  /*5840*/  STG.E.64 desc[UR8][R18.64], R6 ;  /* 0x0000000612007986 */ /* 0x001fe8000c101b08 */
[----:B-1----:R0:W-:Y:S04]  /*5850*/  STG.E desc[UR8][R20.64], R23 ;  /* 0x0000001714007986 */ /* 0x0021e8000c101908 */
[----:B--2---:R1:W-:Y:S04]  /*5860*/  STG.E.64 desc[UR8][R10.64+0x800], R8 ;  /* 0x000800080a007986 */ /* 0x0043e8000c101b08 */
[----:B---3--:R1:W-:Y:S04]  /*5870*/  STG.E desc[UR8][R12.64+0x400], R25 ;  /* 0x000400190c007986 */ /* 0x0083e8000c101908 */
[----:B----4-:R1:W-:Y:S01]  /*5880*/  STG.E.64 desc[UR8][R10.64+0x1000], R14 ;  /* 0x0010000e0a007986 */ /* 0x0103e2000c101b08 */
[----:B0-----:R-:W-:-:S03]  /*5890*/  IMAD.MOV.U32 R21, RZ, RZ, RZ ;  /* 0x000000ffff157224 */ /* 0x001fc600078e00ff */
[----:B-----5:R1:W-:Y:S04]  /*58a0*/  STG.E desc[UR8][R12.64+0x800], R27 ;  /* 0x0008001b0c007986 */ /* 0x0203e8000c101908 */
[----:B------:R1:W-:Y:S04]  /*58b0*/  STG.E.64 desc[UR8][R10.64+0x1800], R16 ;  /* 0x001800100a007986 */ /* 0x0003e8000c101b08 */
[----:B------:R1:W-:Y:S01]  /*58c0*/  STG.E desc[UR8][R12.64+0xc00], R29 ;  /* 0x000c001d0c007986 */ /* 0x0003e2000c101908 */
[----:B------:R-:W-:Y:S05]  /*58d0*/  @P0 BRA `(.L_x_1876) ;  /* 0xfffffffc007c0947 */ /* 0x000fea000383ffff */
[----:B------:R-:W-:Y:S05]  /*58e0*/  EXIT ;  /* 0x000000000000794d */ /* 0x000fea0003800000 */
.L_x_1872:
[----:B------:R-:W-:Y:S01]  /*58f0*/  ISETP.NE.U32.AND P0, PT, R26, R22, PT ;  /* 0x000000161a00720c */ /* 0x000fe20003f05070 */
[----:B------:R-:W-:Y:S01]  /*5900*/  BSSY.RECONVERGENT B0, `(.L_x_1877) ;  /* 0x0000010000007945 */ /* 0x000fe20003800200 */
[----:B------:R-:W-:Y:S02]  /*5910*/  ISETP.NE.U32.AND P1, PT, R8, R24, PT ;  /* 0x000000180800720c */ /* 0x000fe40003f25070 */
[----:B------:R-:W-:Y:S02]  /*5920*/  ISETP.NE.AND.EX P0, PT, R27, R23, PT, P0 ;  /* 0x000000171b00720c */ /* 0x000fe40003f05300 */
[----:B------:R-:W-:Y:S02]  /*5930*/  ISETP.NE.U32.AND P2, PT, R22, R20, PT ;  /* 0x000000141600720c */ /* 0x000fe40003f45070 */
[----:B------:R-:W-:Y:S02]  /*5940*/  ISETP.NE.AND.EX P1, PT, R9, R25, PT, P1 ;  /* 0x000000190900720c */ /* 0x000fe40003f25310 */
[----:B------:R-:W-:-:S02]  /*5950*/  ISETP.NE.U32.AND P5, PT, R20, R18, PT ;  /* 0x000000121400720c */ /* 0x000fc40003fa5070 */
[----:B------:R-:W-:-:S05]  /*5960*/  ISETP.NE.AND.EX P2, PT, R23, R21, PT, P2 ;  /* 0x000000151700720c */ /* 0x000fca0003f45320 */
[----:B------:R-:W-:Y:S08]  /*5970*/  @!P0 BRA `(.L_x_1878) ;  /* 0x0000000000208947 */ /* 0x000ff00003800000 */
        /* <DEDUP_REMOVED lines=8> */
.L_x_1878:
[----:B------:R-:W-:Y:S05]  /*5a00*/  BSYNC.RECONVERGENT B0 ;  /* 0x0000000000007941 */ /* 0x000fea0003800200 */
.L_x_1877:
        /* <DEDUP_REMOVED lines=10> */
.L_x_1880:
[----:B------:R-:W-:Y:S05]  /*5ab0*/  BSYNC.RECONVERGENT B0 ;  /* 0x0000000000007941 */ /* 0x000fea0003800200 */
.L_x_1879:
        /* <DEDUP_REMOVED lines=21> */
.L_x_1882:
[----:B------:R-:W-:Y:S05]  /*5c10*/  BSYNC.RECONVERGENT B0 ;  /* 0x0000000000007941 */ /* 0x000fea0003800200 */
.L_x_1881:
        /* <DEDUP_REMOVED lines=10> */
.L_x_1884:
[----:B------:R-:W-:Y:S05]  /*5cc0*/  BSYNC.RECONVERGENT B0 ;  /* 0x0000000000007941 */ /* 0x000fea0003800200 */
.L_x_1883:
        /* <DEDUP_REMOVED lines=10> */
.L_x_1886:
[----:B------:R-:W-:Y:S05]  /*5d70*/  BSYNC.RECONVERGENT B0 ;  /* 0x0000000000007941 */ /* 0x000fea0003800200 */
.L_x_1885:
        /* <DEDUP_REMOVED lines=10> */
.L_x_1888:
[----:B------:R-:W-:Y:S05]  /*5e20*/  BSYNC.RECONVERGENT B0 ;  /* 0x0000000000007941 */ /* 0x000fea0003800200 */
.L_x_1887:
        /* <DEDUP_REMOVED lines=10> */
.L_x_1890:
[----:B------:R-:W-:Y:S05]  /*5ed0*/  BSYNC.RECONVERGENT B0 ;  /* 0x0000000000007941 */ /* 0x000fea0003800200 */
.L_x_1889:
        /* <DEDUP_REMOVED lines=10> */
.L_x_1892:
[----:B------:R-:W-:Y:S05]  /*5f80*/  BSYNC.RECONVERGENT B0 ;  /* 0x0000000000007941 */ /* 0x000fea0003800200 */
.L_x_1891:
        /* <DEDUP_REMOVED lines=10> */
.L_x_1813:
[----:B------:R-:W-:-:S04]  /*6030*/  ISETP.GE.U32.AND P0, PT, R30, 0x1, PT ;  /* 0x000000011e00780c */ /* 0x000fc80003f06070 */
[----:B------:R-:W-:-:S13]  /*6040*/  ISETP.GE.AND.EX P0, PT, R50, RZ, PT, P0 ;  /* 0x000000ff3200720c */ /* 0x000fda0003f06300 */
[----:B------:R-:W-:Y:S05]  /*6050*/  @!P0 EXIT ;  /* 0x000000000000894d */ /* 0x000fea0003800000 */
[----:B------:R-:W-:-:S13]  /*6060*/  ISETP.NE.AND P0, PT, R0, RZ, PT ;  /* 0x000000ff0000720c */ /* 0x000fda0003f05270 */
[----:B------:R-:W-:Y:S05]  /*6070*/  @P0 BRA `(.L_x_1893) ;  /* 0x0000002c00140947 */ /* 0x000fea0003800000 */
[----:B------:R-:W0:Y:S01]  /*6080*/  LDC.64 R2, c[0x0][0x380] ;  /* 0x0000e000ff027b82 */ /* 0x000e220000000a00 */
[----:B------:R-:W1:Y:S01]  /*6090*/  S2R R0, SR_TID.X ;  /* 0x0000000000007919 */ /* 0x000e620000002100 */
[----:B------:R-:W2:Y:S06]  /*60a0*/  S2R R31, SR_LANEID ;  /* 0x00000000001f7919 */ /* 0x000eac0000000000 */
[----:B------:R-:W3:Y:S08]  /*60b0*/  S2UR UR5, SR_CgaCtaId ;  /* 0x00000000000579c3 */ /* 0x000ef00000008800 */
[----:B------:R-:W4:Y:S01]  /*60c0*/  LDC R29, c[0x0][0x390] ;  /* 0x0000e400ff1d7b82 */ /* 0x000f220000000800 */
[----:B0-----:R-:W-:-:S05]  /*60d0*/  IMAD.WIDE.U32 R2, RZ, 0x4800, R2 ;  /* 0x00004800ff027825 */ /* 0x001fca00078e0002 */
[----:B------:R0:W5:Y:S01]  /*60e0*/  LDG.E.64.CONSTANT R4, desc[UR8][R2.64] ;  /* 0x0000000802047981 */ /* 0x000162000c1e9b00 */
[C---:B-1----:R-:W-:Y:S02]  /*60f0*/  LOP3.LUT R6, R0.reuse, 0x1f, RZ, 0xc0, !PT ;  /* 0x0000001f00067812 */ /* 0x042fe400078ec0ff */
[----:B------:R-:W-:-:S05]  /*6100*/  LOP3.LUT R7, R0, 0x3e0, RZ, 0xc0, !PT ;  /* 0x000003e000077812 */ /* 0x000fca00078ec0ff */
[----:B------:R-:W-:-:S04]  /*6110*/  IMAD R9, R7, 0x9, R6 ;  /* 0x0000000907097824 */ /* 0x000fc800078e0206 */
[C---:B------:R-:W-:Y:S01]  /*6120*/  VIADD R6, R9.reuse, 0x20 ;  /* 0x0000002009067836 */ /* 0x040fe20000000000 */
[C---:B------:R-:W-:Y:S01]  /*6130*/  ISETP.GE.AND P6, PT, R9.reuse, UR4, PT ;  /* 0x0000000409007c0c */ /* 0x040fe2000bfc6270 */
[C---:B------:R-:W-:Y:S01]  /*6140*/  VIADD R7, R9.reuse, 0x40 ;  /* 0x0000004009077836 */ /* 0x040fe20000000000 */
[C---:B0-----:R-:W-:Y:S01]  /*6150*/  LEA R2, P5, R9.reuse, R2, 0x3 ;  /* 0x0000000209027211 */ /* 0x041fe200078a18ff */
[C---:B------:R-:W-:Y:S01]  /*6160*/  VIADD R8, R9.reuse, 0x60 ;  /* 0x0000006009087836 */ /* 0x040fe20000000000 */
[----:B------:R-:W-:Y:S01]  /*6170*/  ISETP.GE.AND P1, PT, R6, UR4, PT ;  /* 0x0000000406007c0c */ /* 0x000fe2000bf26270 */
[----:B------:R-:W-:Y:S01]  /*6180*/  VIADD R6, R9, 0x80 ;  /* 0x0000008009067836 */ /* 0x000fe20000000000 */
[----:B------:R-:W-:Y:S01]  /*6190*/  ISETP.GE.AND P0, PT, R7, UR4, PT ;  /* 0x0000000407007c0c */ /* 0x000fe2000bf06270 */
[C---:B------:R-:W-:Y:S01]  /*61a0*/  VIADD R7, R9.reuse, 0xa0 ;  /* 0x000000a009077836 */ /* 0x040fe20000000000 */
[----:B------:R-:W-:Y:S01]  /*61b0*/  ISETP.GE.AND P2, PT, R8, UR4, PT ;  /* 0x0000000408007c0c */ /* 0x000fe2000bf46270 */
[----:B------:R-:W-:Y:S01]  /*61c0*/  IMAD.X R3, RZ, RZ, R3, P5 ;  /* 0x000000ffff037224 */ /* 0x000fe200028e0603 */
[----:B------:R-:W-:Y:S01]  /*61d0*/  ISETP.GE.AND P3, PT, R6, UR4, PT ;  /* 0x0000000406007c0c */ /* 0x000fe2000bf66270 */
[----:B------:R-:W-:Y:S01]  /*61e0*/  VIADD R6, R9, 0xc0 ;  /* 0x000000c009067836 */ /* 0x000fe20000000000 */
[----:B------:R-:W-:Y:S01]  /*61f0*/  ISETP.GE.AND P4, PT, R7, UR4, PT ;  /* 0x0000000407007c0c */ /* 0x000fe2000bf86270 */
[----:B------:R-:W-:-:S02]  /*6200*/  VIADD R10, R9, 0xe0 ;  /* 0x000000e0090a7836 */ /* 0x000fc40000000000 */
[----:B------:R-:W-:Y:S01]  /*6210*/  VIADD R8, R9, 0x100 ;  /* 0x0000010009087836 */ /* 0x000fe20000000000 */
[----:B------:R-:W-:Y:S01]  /*6220*/  ISETP.GE.AND P5, PT, R6, UR4, PT ;  /* 0x0000000406007c0c */ /* 0x000fe2000bfa6270 */
[----:B-----5:R-:W-:Y:S02]  /*6230*/  IMAD.MOV.U32 R12, RZ, RZ, R4 ;  /* 0x000000ffff0c7224 */ /* 0x020fe400078e0004 */
[----:B------:R-:W-:Y:S02]  /*6240*/  IMAD.MOV.U32 R13, RZ, RZ, R5 ;  /* 0x000000ffff0d7224 */ /* 0x000fe400078e0005 */
[----:B------:R-:W-:Y:S01]  /*6250*/  IMAD.MOV.U32 R6, RZ, RZ, R12 ;  /* 0x000000ffff067224 */ /* 0x000fe200078e000c */
[----:B------:R-:W5:Y:S01]  /*6260*/  @!P6 LDG.E.64.CONSTANT R4, desc[UR8][R2.64] ;  /* 0x000000080204e981 */ /* 0x000f62000c1e9b00 */
[----:B------:R-:W-:Y:S01]  /*6270*/  IMAD.MOV.U32 R7, RZ, RZ, R13 ;  /* 0x000000ffff077224 */ /* 0x000fe200078e000d */
[----:B------:R-:W-:-:S05]  /*6280*/  ISETP.GE.AND P6, PT, R10, UR4, PT ;  /* 0x000000040a007c0c */ /* 0x000fca000bfc6270 */
[----:B------:R-:W4:Y:S01]  /*6290*/  @!P1 LDG.E.64.CONSTANT R6, desc[UR8][R2.64+0x100] ;  /* 0x0001000802069981 */ /* 0x000f22000c1e9b00 */
[----:B------:R-:W-:Y:S01]  /*62a0*/  ISETP.GE.AND P1, PT, R8, UR4, PT ;  /* 0x0000000408007c0c */ /* 0x000fe2000bf26270 */
[--C-:B------:R-:W-:Y:S02]  /*62b0*/  IMAD.MOV.U32 R8, RZ, RZ, R12.reuse ;  /* 0x000000ffff087224 */ /* 0x100fe400078e000c */
[--C-:B------:R-:W-:Y:S02]  /*62c0*/  IMAD.MOV.U32 R9, RZ, RZ, R13.reuse ;  /* 0x000000ffff097224 */ /* 0x100fe400078e000d */
[--C-:B------:R-:W-:Y:S02]  /*62d0*/  IMAD.MOV.U32 R10, RZ, RZ, R12.reuse ;  /* 0x000000ffff0a7224 */ /* 0x100fe400078e000c */
[--C-:B------:R-:W-:Y:S02]  /*62e0*/  IMAD.MOV.U32 R11, RZ, RZ, R13.reuse ;  /* 0x000000ffff0b7224 */ /* 0x100fe400078e000d */
[----:B------:R-:W-:Y:S01]  /*62f0*/  IMAD.MOV.U32 R14, RZ, RZ, R12 ;  /* 0x000000ffff0e7224 */ /* 0x000fe200078e000c */
[----:B------:R-:W4:Y:S01]  /*6300*/  @!P0 LDG.E.64.CONSTANT R8, desc[UR8][R2.64+0x200] ;  /* 0x0002000802088981 */ /* 0x000f22000c1e9b00 */
[----:B------:R-:W-:-:S02]  /*6310*/  IMAD.MOV.U32 R15, RZ, RZ, R13 ;  /* 0x000000ffff0f7224 */ /* 0x000fc400078e000d */
[--C-:B------:R-:W-:Y:S01]  /*6320*/  IMAD.MOV.U32 R16, RZ, RZ, R12.reuse ;  /* 0x000000ffff107224 */ /* 0x100fe200078e000c */
[----:B------:R-:W4:Y:S01]  /*6330*/  @!P2 LDG.E.64.CONSTANT R10, desc[UR8][R2.64+0x300] ;  /* 0x00030008020aa981 */ /* 0x000f22000c1e9b00 */
[--C-:B------:R-:W-:Y:S02]  /*6340*/  IMAD.MOV.U32 R17, RZ, RZ, R13.reuse ;  /* 0x000000ffff117224 */ /* 0x100fe400078e000d */
[--C-:B------:R-:W-:Y:S01]  /*6350*/  IMAD.MOV.U32 R18, RZ, RZ, R12.reuse ;  /* 0x000000ffff127224 */ /* 0x100fe200078e000c */
[----:B------:R-:W4:Y:S01]  /*6360*/  @!P3 LDG.E.64.CONSTANT R14, desc[UR8][R2.64+0x400] ;  /* 0x00040008020eb981 */ /* 0x000f22000c1e9b00 */
[--C-:B------:R-:W-:Y:S02]  /*6370*/  IMAD.MOV.U32 R19, RZ, RZ, R13.reuse ;  /* 0x000000ffff137224 */ /* 0x100fe400078e000d */
[----:B------:R-:W-:Y:S01]  /*6380*/  IMAD.MOV.U32 R22, RZ, RZ, R12 ;  /* 0x000000ffff167224 */ /* 0x000fe200078e000c */
[----:B------:R-:W4:Y:S01]  /*6390*/  @!P4 LDG.E.64.CONSTANT R16, desc[UR8][R2.64+0x500] ;  /* 0x000500080210c981 */ /* 0x000f22000c1e9b00 */
[----:B------:R-:W-:-:S03]  /*63a0*/  IMAD.MOV.U32 R23, RZ, RZ, R13 ;  /* 0x000000ffff177224 */ /* 0x000fc600078e000d */
[----:B------:R-:W4:Y:S04]  /*63b0*/  @!P5 LDG.E.64.CONSTANT R18, desc[UR8][R2.64+0x600] ;  /* 0x000600080212d981 */ /* 0x000f28000c1e9b00 */
[----:B------:R-:W4:Y:S04]  /*63c0*/  @!P6 LDG.E.64.CONSTANT R22, desc[UR8][R2.64+0x700] ;  /* 0x000700080216e981 */ /* 0x000f28000c1e9b00 */
[----:B------:R-:W4:Y:S01]  /*63d0*/  @!P1 LDG.E.64.CONSTANT R12, desc[UR8][R2.64+0x800] ;  /* 0x00080008020c9981 */ /* 0x000f22000c1e9b00 */
[----:B------:R-:W-:Y:S01]  /*63e0*/  SHF.R.U32.HI R34, RZ, 0x5, R0 ;  /* 0x00000005ff227819 */ /* 0x000fe20000011600 */
[----:B------:R-:W-:-:S02]  /*63f0*/  UMOV UR4, 0x400 ;  /* 0x0000040000047882 */ /* 0x000fc40000000000 */
[----:B---3--:R-:W-:Y:S02]  /*6400*/  ULEA UR4, UR5, UR4, 0x18 ;  /* 0x0000000405047291 */ /* 0x008fe4000f8ec0ff */
[----:B--2---:R-:W-:-:S05]  /*6410*/  IMAD R24, R34, 0x120, R31 ;  /* 0x0000012022187824 */ /* 0x004fca00078e021f */
[----:B------:R-:W-:-:S05]  /*6420*/  LEA R25, R24, UR4, 0x3 ;  /* 0x0000000418197c11 */ /* 0x000fca000f8e18ff */
[C-C-:B------:R-:W-:Y:S02]  /*6430*/  IMAD R27, R31.reuse, 0x40, R25.reuse ;  /* 0x000000401f1b7824 */ /* 0x140fe400078e0219 */
[----:B------:R-:W-:Y:S02]  /*6440*/  IMAD R26, R31, 0x8, R24 ;  /* 0x000000081f1a7824 */ /* 0x000fe400078e0218 */
[----:B------:R-:W-:Y:S02]  /*6450*/  IMAD R24, R24, -0x4, R25 ;  /* 0xfffffffc18187824 */ /* 0x000fe400078e0219 */
[----:B------:R-:W-:Y:S01]  /*6460*/  IMAD R26, R26, -0x4, R27 ;  /* 0xfffffffc1a1a7824 */ /* 0x000fe200078e021b */
[C---:B------:R-:W-:Y:S01]  /*6470*/  ISETP.NE.AND P6, PT, R0.reuse, RZ, PT ;  /* 0x000000ff0000720c */ /* 0x040fe20003fc5270 */
[----:B------:R-:W-:-:S05]  /*6480*/  IMAD R53, R0, 0x9, RZ ;  /* 0x0000000900357824 */ /* 0x000fca00078e02ff */
[----:B------:R-:W-:Y:S01]  /*6490*/  ISETP.NE.U32.AND P5, PT, R30, R53, PT ;  /* 0x000000351e00720c */ /* 0x000fe20003fa5070 */
[----:B------:R-:W-:-:S03]  /*64a0*/  IMAD.MOV.U32 R44, RZ, RZ, RZ ;  /* 0x000000ffff2c7224 */ /* 0x000fc600078e00ff */
[----:B------:R-:W-:-:S04]  /*64b0*/  ISETP.NE.AND.EX P5, PT, R50, RZ, PT, P5 ;  /* 0x000000ff3200720c */ /* 0x000fc80003fa5350 */
[----:B------:R-:W-:Y:S02]  /*64c0*/  SEL R43, RZ, 0x1, P5 ;  /* 0x00000001ff2b7807 */ /* 0x000fe40002800000 */
[----:B------:R-:W-:-:S04]  /*64d0*/  SEL R44, R44, RZ, P5 ;  /* 0x000000ff2c2c7207 */ /* 0x000fc80002800000 */
[----:B------:R-:W-:Y:S01]  /*64e0*/  SEL R44, R44, RZ, P6 ;  /* 0x000000ff2c2c7207 */ /* 0x000fe20003000000 */
[----:B------:R-:W-:Y:S01]  /*64f0*/  VIADD R45, R53, 0x5 ;  /* 0x00000005352d7836 */ /* 0x000fe20000000000 */
[----:B-----5:R-:W-:Y:S04]  /*6500*/  STS.64 [R25], R4 ;  /* 0x0000000419007388 */ /* 0x020fe80000000a00 */
[----:B----4-:R-:W-:Y:S04]  /*6510*/  STS.64 [R25+0x100], R6 ;  /* 0x0001000619007388 */ /* 0x010fe80000000a00 */
[----:B------:R-:W-:Y:S04]  /*6520*/  STS.64 [R25+0x200], R8 ;  /* 0x0002000819007388 */ /* 0x000fe80000000a00 */
[----:B------:R-:W-:Y:S04]  /*6530*/  STS.64 [R25+0x300], R10 ;  /* 0x0003000a19007388 */ /* 0x000fe80000000a00 */
[----:B------:R-:W-:Y:S04]  /*6540*/  STS.64 [R25+0x400], R14 ;  /* 0x0004000e19007388 */ /* 0x000fe80000000a00 */
[----:B------:R-:W-:Y:S04]  /*6550*/  STS.64 [R25+0x500], R16 ;  /* 0x0005001019007388 */ /* 0x000fe80000000a00 */
[----:B------:R-:W-:Y:S04]  /*6560*/  STS.64 [R25+0x600], R18 ;  /* 0x0006001219007388 */ /* 0x000fe80000000a00 */
[----:B------:R-:W-:Y:S04]  /*6570*/  STS.64 [R25+0x700], R22 ;  /* 0x0007001619007388 */ /* 0x000fe80000000a00 */
[----:B------:R-:W-:Y:S01]  /*6580*/  STS.64 [R25+0x800], R12 ;  /* 0x0008000c19007388 */ /* 0x000fe20000000a00 */
[----:B------:R-:W-:-:S03]  /*6590*/  NOP ;  /* 0x0000000000007918 */ /* 0x000fc60000000000 */
[----:B------:R-:W0:Y:S04]  /*65a0*/  LDS.64 R2, [R27+0x40] ;  /* 0x000040001b027984 */ /* 0x000e280000000a00 */
[----:B------:R-:W-:Y:S04]  /*65b0*/  LDS.64 R4, [R27] ;  /* 0x000000001b047984 */ /* 0x000fe80000000a00 */
[----:B------:R-:W1:Y:S04]  /*65c0*/  LDS.64 R6, [R27+0x8] ;  /* 0x000008001b067984 */ /* 0x000e680000000a00 */
[----:B------:R-:W-:Y:S04]  /*65d0*/  LDS.64 R8, [R27+0x10] ;  /* 0x000010001b087984 */ /* 0x000fe80000000a00 */
[----:B------:R-:W-:Y:S04]  /*65e0*/  LDS.64 R10, [R27+0x18] ;  /* 0x000018001b0a7984 */ /* 0x000fe80000000a00 */
[----:B------:R-:W-:Y:S04]  /*65f0*/  LDS.64 R12, [R27+0x20] ;  /* 0x000020001b0c7984 */ /* 0x000fe80000000a00 */
[----:B------:R-:W-:Y:S04]  /*6600*/  LDS.64 R14, [R27+0x28] ;  /* 0x000028001b0e7984 */ /* 0x000fe80000000a00 */
[----:B------:R-:W-:Y:S04]  /*6610*/  LDS.64 R16, [R27+0x30] ;  /* 0x000030001b107984 */ /* 0x000fe80000000a00 */
[----:B------:R2:W-:Y:S01]  /*6620*/  LDS.64 R18, [R27+0x38] ;  /* 0x000038001b127984 */ /* 0x0005e20000000a00 */
[----:B------:R-:W-:Y:S06]  /*6630*/  BAR.SYNC.DEFER_BLOCKING 0x0 ;  /* 0x0000000000007b1d */ /* 0x000fec0000010000 */
[----:B------:R-:W-:Y:S04]  /*6640*/  STS [R24], R29 ;  /* 0x0000001d18007388 */ /* 0x000fe80000000800 */
[----:B------:R-:W-:Y:S04]  /*6650*/  STS [R24+0x80], R29 ;  /* 0x0000801d18007388 */ /* 0x000fe80000000800 */
[----:B------:R-:W-:Y:S04]  /*6660*/  STS [R24+0x100], R29 ;  /* 0x0001001d18007388 */ /* 0x000fe80000000800 */
[----:B------:R-:W-:Y:S04]  /*6670*/  STS [R24+0x180], R29 ;  /* 0x0001801d18007388 */ /* 0x000fe80000000800 */
[----:B------:R-:W-:Y:S04]  /*6680*/  STS [R24+0x200], R29 ;  /* 0x0002001d18007388 */ /* 0x000fe80000000800 */
[----:B------:R-:W-:Y:S04]  /*6690*/  STS [R24+0x280], R29 ;  /* 0x0002801d18007388 */ /* 0x000fe80000000800 */
[----:B------:R-:W-:Y:S04]  /*66a0*/  STS [R24+0x300], R29 ;  /* 0x0003001d18007388 */ /* 0x000fe80000000800 */
[----:B------:R-:W-:Y:S04]  /*66b0*/  STS [R24+0x380], R29 ;  /* 0x0003801d18007388 */ /* 0x000fe80000000800 */
[----:B------:R3:W-:Y:S01]  /*66c0*/  STS [R24+0x400], R29 ;  /* 0x0004001d18007388 */ /* 0x0007e20000000800 */
[----:B------:R-:W-:-:S03]  /*66d0*/  NOP ;  /* 0x0000000000007918 */ /* 0x000fc60000000000 */
[----:B------:R-:W-:Y:S04]  /*66e0*/  LDS R35, [R26] ;  /* 0x000000001a237984 */ /* 0x000fe80000000800 */
[----:B------:R-:W-:Y:S04]  /*66f0*/  LDS R36, [R26+0x4] ;  /* 0x000004001a247984 */ /* 0x000fe80000000800 */
[----:B------:R-:W-:Y:S04]  /*6700*/  LDS R37, [R26+0x8] ;  /* 0x000008001a257984 */ /* 0x000fe80000000800 */
[----:B------:R-:W-:Y:S04]  /*6710*/  LDS R38, [R26+0xc] ;  /* 0x00000c001a267984 */ /* 0x000fe80000000800 */
[----:B------:R-:W-:Y:S04]  /*6720*/  LDS R39, [R26+0x10] ;  /* 0x000010001a277984 */ /* 0x000fe80000000800 */
[----:B------:R-:W-:Y:S04]  /*6730*/  LDS R40, [R26+0x14] ;  /* 0x000014001a287984 */ /* 0x000fe80000000800 */
[----:B------:R-:W-:Y:S04]  /*6740*/  LDS R41, [R26+0x18] ;  /* 0x000018001a297984 */ /* 0x000fe80000000800 */
[----:B------:R-:W-:Y:S04]  /*6750*/  LDS R42, [R26+0x1c] ;  /* 0x00001c001a2a7984 */ /* 0x000fe80000000800 */
[----:B------:R-:W-:Y:S01]  /*6760*/  LDS R22, [R26+0x20] ;  /* 0x000020001a167984 */ /* 0x000fe20000000800 */
[----:B--2---:R-:W-:Y:S01]  /*6770*/  LEA R27, R0, UR4, 0x3 ;  /* 0x00000004001b7c11 */ /* 0x004fe2000f8e18ff */
[----:B------:R-:W-:Y:S06]  /*6780*/  BAR.SYNC.DEFER_BLOCKING 0x0 ;  /* 0x0000000000007b1d */ /* 0x000fec0000010000 */
[----:B0-----:R-:W-:Y:S02]  /*6790*/  STS.64 [R27+0x8d8], R2 ;  /* 0x0008d8021b007388 */ /* 0x001fe40000000a00 */
[----:B------:R-:W-:Y:S06]  /*67a0*/  BAR.SYNC.DEFER_BLOCKING 0x0 ;  /* 0x0000000000007b1d */ /* 0x000fec0000010000 */
[----:B------:R-:W0:Y:S01]  /*67b0*/  @P6 LDS.64 R20, [R27+0x8d0] ;  /* 0x0008d0001b146984 */ /* 0x000e220000000a00 */
[----:B------:R-:W-:Y:S01]  /*67c0*/  VIADD R23, R53, 0x1 ;  /* 0x0000000135177836 */ /* 0x000fe20000000000 */
[----:B-1----:R-:W-:Y:S01]  /*67d0*/  ISETP.NE.U32.AND P4, PT, R4, R6, PT ;  /* 0x000000060400720c */ /* 0x002fe20003f85070 */
[----:B---3--:R-:W-:-:S03]  /*67e0*/  IMAD.MOV.U32 R24, RZ, RZ, 0x1 ;  /* 0x00000001ff187424 */ /* 0x008fc600078e00ff */
[----:B------:R-:W-:Y:S01]  /*67f0*/  ISETP.EQ.U32.AND P0, PT, R30, R23, PT ;  /* 0x000000171e00720c */ /* 0x000fe20003f02070 */
[----:B------:R-:W-:Y:S01]  /*6800*/  VIADD R23, R53, 0x3 ;  /* 0x0000000335177836 */ /* 0x000fe20000000000 */
[----:B------:R-:W-:Y:S01]  /*6810*/  ISETP.NE.AND.EX P4, PT, R5, R7, PT, P4 ;  /* 0x000000070500720c */ /* 0x000fe20003f85340 */
[----:B------:R-:W-:-:S03]  /*6820*/  VIADD R25, R53, 0x2 ;  /* 0x0000000235197836 */ /* 0x000fc60000000000 */
[----:B------:R-:W-:Y:S02]  /*6830*/  ISETP.EQ.OR.EX P0, PT, R50, RZ, P4, P0 ;  /* 0x000000ff3200720c */ /* 0x000fe40002702700 */
[----:B------:R-:W-:Y:S01]  /*6840*/  ISETP.EQ.U32.AND P1, PT, R30, R25, PT ;  /* 0x000000191e00720c */ /* 0x000fe20003f22070 */
[----:B------:R-:W-:Y:S01]  /*6850*/  VIADD R25, R53, 0x4 ;  /* 0x0000000435197836 */ /* 0x000fe20000000000 */
[----:B0-----:R-:W-:-:S04]  /*6860*/  @P6 ISETP.NE.U32.AND P2, PT, R20, R4, PT ;  /* 0x000000041400620c */ /* 0x001fc80003f45070 */
[----:B------:R-:W-:-:S04]  /*6870*/  @P6 ISETP.NE.AND.EX P2, PT, R21, R5, PT, P2 ;  /* 0x000000051500620c */ /* 0x000fc80003f45320 */
[----:B------:R-:W-:Y:S02]  /*6880*/  @P6 SEL R24, RZ, 0x1, !P2 ;  /* 0x00000001ff186807 */ /* 0x000fe40005000000 */
[----:B------:R-:W-:Y:S01]  /*6890*/  ISETP.EQ.U32.AND P2, PT, R30, R23, PT ;  /* 0x000000171e00720c */ /* 0x000fe20003f42070 */
[----:B------:R-:W-:Y:S01]  /*68a0*/  VIADD R23, R53, 0x6 ;  /* 0x0000000635177836 */ /* 0x000fe20000000000 */
[----:B------:R-:W-:Y:S02]  /*68b0*/  @P6 SEL R43, R43, R24, !P5 ;  /* 0x000000182b2b6207 */ /* 0x000fe40006800000 */
[----:B------:R-:W-:Y:S02]  /*68c0*/  ISETP.NE.U32.AND P5, PT, R6, R8, PT ;  /* 0x000000080600720c */ /* 0x000fe40003fa5070 */
[----:B------:R-:W-:Y:S02]  /*68d0*/  ISETP.EQ.U32.AND P4, PT, R30, R23, PT ;  /* 0x000000171e00720c */ /* 0x000fe40003f82070 */
[----:B------:R-:W-:-:S02]  /*68e0*/  ISETP.NE.U32.AND P6, PT, R8, R10, PT ;  /* 0x0000000a0800720c */ /* 0x000fc40003fc5070 */
[----:B------:R-:W-:Y:S02]  /*68f0*/  ISETP.NE.AND.EX P5, PT, R7, R9, PT, P5 ;  /* 0x000000090700720c */ /* 0x000fe40003fa5350 */
[----:B------:R-:W-:Y:S02]  /*6900*/  SEL R23, R35, RZ, !P0 ;  /* 0x000000ff23177207 */ /* 0x000fe40004000000 */
[----:B------:R-:W-:Y:S02]  /*6910*/  ISETP.NE.AND.EX P6, PT, R9, R11, PT, P6 ;  /* 0x0000000b0900720c */ /* 0x000fe40003fc5360 */
[----:B------:R-:W-:Y:S01]  /*6920*/  ISETP.EQ.OR.EX P1, PT, R50, RZ, P5, P1 ;  /* 0x000000ff3200720c */ /* 0x000fe20002f22710 */
[----:B------:R-:W-:Y:S01]  /*6930*/  IMAD.IADD R24, R36, 0x1, R23 ;  /* 0x0000000124187824 */ /* 0x000fe200078e0217 */
[----:B------:R-:W-:Y:S02]  /*6940*/  ISETP.NE.U32.AND P5, PT, R10, R12, PT ;  /* 0x0000000c0a00720c */ /* 0x000fe40003fa5070 */
[----:B------:R-:W-:-:S02]  /*6950*/  ISETP.EQ.OR.EX P2, PT, R50, RZ, P6, P2 ;  /* 0x000000ff3200720c */ /* 0x000fc40003742720 */
[----:B------:R-:W-:Y:S02]  /*6960*/  ISETP.EQ.U32.AND P3, PT, R30, R25, PT ;  /* 0x000000191e00720c */ /* 0x000fe40003f62070 */
[----:B------:R-:W-:Y:S02]  /*6970*/  ISETP.NE.U32.AND P6, PT, R14, R16, PT ;  /* 0x000000100e00720c */ /* 0x000fe40003fc5070 */
[----:B------:R-:W-:Y:S02]  /*6980*/  ISETP.NE.AND.EX P5, PT, R11, R13, PT, P5 ;  /* 0x0000000d0b00720c */ /* 0x000fe40003fa5350 */
[----:B------:R-:W-:Y:S01]  /*6990*/  SEL R24, R24, RZ, !P1 ;  /* 0x000000ff18187207 */ /* 0x000fe20004800000 */
[----:B------:R-:W-:Y:S01]  /*69a0*/  VIADD R23, R53, 0x8 ;  /* 0x0000000835177836 */ /* 0x000fe20000000000 */
[----:B------:R-:W-:Y:S02]  /*69b0*/  ISETP.NE.AND.EX P6, PT, R15, R17, PT, P6 ;  /* 0x000000110f00720c */ /* 0x000fe40003fc5360 */
[----:B------:R-:W-:Y:S01]  /*69c0*/  ISETP.EQ.OR.EX P3, PT, R50, RZ, P5, P3 ;  /* 0x000000ff3200720c */ /* 0x000fe20002f62730 */
[----:B------:R-:W-:Y:S01]  /*69d0*/  IMAD.IADD R24, R37, 0x1, R24 ;  /* 0x0000000125187824 */ /* 0x000fe200078e0218 */
[----:B------:R-:W-:-:S02]  /*69e0*/  ISETP.NE.U32.AND P5, PT, R18, R2, PT ;  /* 0x000000021200720c */ /* 0x000fc40003fa5070 */
[----:B------:R-:W-:Y:S02]  /*69f0*/  ISETP.EQ.OR.EX P4, PT, R50, RZ, P6, P4 ;  /* 0x000000ff3200720c */ /* 0x000fe40003782740 */
[----:B------:R-:W-:Y:S02]  /*6a00*/  ISETP.EQ.U32.AND P6, PT, R30, R23, PT ;  /* 0x000000171e00720c */ /* 0x000fe40003fc2070 */
[----:B------:R-:W-:Y:S02]  /*6a10*/  ISETP.NE.AND.EX P5, PT, R19, R3, PT, P5 ;  /* 0x000000031300720c */ /* 0x000fe40003fa5350 */
[----:B------:R-:W-:Y:S02]  /*6a20*/  SEL R23, R24, RZ, !P2 ;  /* 0x000000ff18177207 */ /* 0x000fe40005000000 */
[----:B------:R-:W-:Y:S02]  /*6a30*/  ISETP.EQ.OR.EX P5, PT, R50, RZ, P5, P6 ;  /* 0x000000ff3200720c */ /* 0x000fe40002fa2760 */
[----:B------:R-:W-:Y:S01]  /*6a40*/  ISETP.NE.U32.AND P6, PT, R12, R14, PT ;  /* 0x0000000e0c00720c */ /* 0x000fe20003fc5070 */
[----:B------:R-:W-:Y:S01]  /*6a50*/  IMAD.IADD R23, R38, 0x1, R23 ;  /* 0x0000000126177824 */ /* 0x000fe200078e0217 */
[----:B------:R-:W-:-:S02]  /*6a60*/  P2R R25, PR, RZ, 0x1 ;  /* 0x00000001ff197803 */ /* 0x000fc40000000000 */
[----:B------:R-:W-:Y:S02]  /*6a70*/  ISETP.NE.AND.EX P0, PT, R13, R15, PT, P6 ;  /* 0x0000000f0d00720c */ /* 0x000fe40003f05360 */
[----:B------:R-:W-:Y:S02]  /*6a80*/  ISETP.EQ.U32.AND P6, PT, R30, R45, PT ;  /* 0x0000002d1e00720c */ /* 0x000fe40003fc2070 */
[----:B------:R-:W-:Y:S02]  /*6a90*/  SEL R24, R23, RZ, !P3 ;  /* 0x000000ff17187207 */ /* 0x000fe40005800000 */
[----:B------:R-:W-:Y:S02]  /*6aa0*/  P2R R65, PR, RZ, 0x1 ;  /* 0x00000001ff417803 */ /* 0x000fe40000000000 */
[----:B------:R-:W-:Y:S02]  /*6ab0*/  ISETP.EQ.OR.EX P6, PT, R50, RZ, P0, P6 ;  /* 0x000000ff3200720c */ /* 0x000fe400007c2760 */
[----:B------:R-:W-:Y:S01]  /*6ac0*/  ISETP.NE.AND P0, PT, R25, RZ, PT ;  /* 0x000000ff1900720c */ /* 0x000fe20003f05270 */
[----:B------:R-:W-:-:S03]  /*6ad0*/  IMAD.IADD R24, R39, 0x1, R24 ;  /* 0x0000000127187824 */ /* 0x000fc600078e0218 */
[----:B------:R-:W-:Y:S02]  /*6ae0*/  SEL R46, RZ, 0x1, !P0 ;  /* 0x00000001ff2e7807 */ /* 0x000fe40004000000 */
[----:B------:R-:W-:Y:S02]  /*6af0*/  SEL R25, RZ, 0x1, !P6 ;  /* 0x00000001ff197807 */ /* 0x000fe40007000000 */
[----:B------:R-:W-:Y:S02]  /*6b00*/  SEL R23, R24, RZ, !P6 ;  /* 0x000000ff18177207 */ /* 0x000fe40007000000 */
[----:B------:R-:W-:Y:S02]  /*6b10*/  IADD3 R46, P6, PT, R46, R43, RZ ;  /* 0x0000002b2e2e7210 */ /* 0x000fe40007fde0ff */
[----:B------:R-:W-:-:S03]  /*6b20*/  SEL R27, RZ, 0x1, !P1 ;  /* 0x00000001ff1b7807 */ /* 0x000fc60004800000 */
[----:B------:R-:W-:Y:S01]  /*6b30*/  IMAD.X R47, RZ, RZ, R44, P6 ;  /* 0x000000ffff2f7224 */ /* 0x000fe200030e062c */
[----:B------:R-:W-:Y:S02]  /*6b40*/  IADD3 R48, P6, PT, R46, R27, RZ ;  /* 0x0000001b2e307210 */ /* 0x000fe40007fde0ff */
[----:B------:R-:W-:-:S03]  /*6b50*/  SEL R51, RZ, 0x1, !P2 ;  /* 0x00000001ff337807 */ /* 0x000fc60005000000 */
[----:B------:R-:W-:Y:S01]  /*6b60*/  IMAD.X R49, RZ, RZ, R47, P6 ;  /* 0x000000ffff317224 */ /* 0x000fe200030e062f */
[----:B------:R-:W-:Y:S01]  /*6b70*/  IADD3 R51, P6, PT, R48, R51, RZ ;  /* 0x0000003330337210 */ /* 0x000fe20007fde0ff */
[----:B------:R-:W-:Y:S02]  /*6b80*/  IMAD.IADD R23, R40, 0x1, R23 ;  /* 0x0000000128177824 */ /* 0x000fe400078e0217 */
[----:B------:R-:W-:Y:S02]  /*6b90*/  VIADD R53, R53, 0x7 ;  /* 0x0000000735357836 */ /* 0x000fe40000000000 */
[----:B------:R-:W-:Y:S01]  /*6ba0*/  IMAD.X R52, RZ, RZ, R49, P6 ;  /* 0x000000ffff347224 */ /* 0x000fe200030e0631 */
[----:B------:R-:W-:Y:S02]  /*6bb0*/  ISETP.NE.U32.AND P6, PT, R16, R18, PT ;  /* 0x000000121000720c */ /* 0x000fe40003fc5070 */
[----:B------:R-:W-:Y:S02]  /*6bc0*/  P2R R66, PR, RZ, 0x1 ;  /* 0x00000001ff427803 */ /* 0x000fe40000000000 */
[----:B------:R-:W-:-:S02]  /*6bd0*/  SEL R24, R23, RZ, !P4 ;  /* 0x000000ff17187207 */ /* 0x000fc40006000000 */
[----:B------:R-:W-:Y:S02]  /*6be0*/  ISETP.NE.AND.EX P0, PT, R17, R19, PT, P6 ;  /* 0x000000131100720c */ /* 0x000fe40003f05360 */
[----:B------:R-:W-:Y:S01]  /*6bf0*/  ISETP.EQ.U32.AND P6, PT, R30, R53, PT ;  /* 0x000000351e00720c */ /* 0x000fe20003fc2070 */
[----:B------:R-:W-:-:S03]  /*6c00*/  IMAD.IADD R24, R41, 0x1, R24 ;  /* 0x0000000129187824 */ /* 0x000fc600078e0218 */
[----:B------:R-:W-:-:S04]  /*6c10*/  ISETP.EQ.OR.EX P6, PT, R50, RZ, P0, P6 ;  /* 0x000000ff3200720c */ /* 0x000fc800007c2760 */
[----:B------:R-:W-:Y:S02]  /*6c20*/  SEL R23, R24, RZ, !P6 ;  /* 0x000000ff18177207 */ /* 0x000fe40007000000 */
[----:B------:R-:W-:-:S03]  /*6c30*/  SEL R54, RZ, 0x1, !P3 ;  /* 0x00000001ff367807 */ /* 0x000fc60005800000 */
[----:B------:R-:W-:Y:S01]  /*6c40*/  IMAD.IADD R23, R42, 0x1, R23 ;  /* 0x000000012a177824 */ /* 0x000fe200078e0217 */
[----:B------:R-:W-:Y:S02]  /*6c50*/  SEL R27, RZ, 0x1, !P6 ;  /* 0x00000001ff1b7807 */ /* 0x000fe40007000000 */
[----:B------:R-:W-:Y:S02]  /*6c60*/  IADD3 R54, P6, PT, R51, R54, RZ ;  /* 0x0000003633367210 */ /* 0x000fe40007fde0ff */
[----:B------:R-:W-:Y:S02]  /*6c70*/  SEL R23, R23, RZ, !P5 ;  /* 0x000000ff17177207 */ /* 0x000fe40006800000 */
[----:B------:R-:W-:Y:S01]  /*6c80*/  SEL R29, RZ, 0x1, !P4 ;  /* 0x00000001ff1d7807 */ /* 0x000fe20006000000 */
[----:B------:R-:W-:Y:S01]  /*6c90*/  IMAD.X R55, RZ, RZ, R52, P6 ;  /* 0x000000ffff377224 */ /* 0x000fe200030e0634 */
[----:B------:R-:W-:Y:S01]  /*6ca0*/  IADD3 R56, P6, PT, R54, R25, RZ ;  /* 0x0000001936387210 */ /* 0x000fe20007fde0ff */
[----:B------:R-:W-:Y:S01]  /*6cb0*/  IMAD.IADD R22, R22, 0x1, R23 ;  /* 0x0000000116167824 */ /* 0x000fe200078e0217 */
[----:B------:R-:W-:-:S02]  /*6cc0*/  SEL R25, RZ, 0x1, !P5 ;  /* 0x00000001ff197807 */ /* 0x000fc40006800000 */
[----:B------:R-:W-:Y:S01]  /*6cd0*/  IADD3 R58, P5, PT, R56, R29, RZ ;  /* 0x0000001d383a7210 */ /* 0x000fe20007fbe0ff */
[----:B------:R-:W-:Y:S01]  /*6ce0*/  IMAD.X R57, RZ, RZ, R55, P6 ;  /* 0x000000ffff397224 */ /* 0x000fe200030e0637 */
[----:B------:R-:W0:Y:S03]  /*6cf0*/  SHFL.UP PT, R23, R22, 0x1, RZ ;  /* 0x0420000016177989 */ /* 0x000e2600000e00ff */
[----:B------:R-:W-:Y:S01]  /*6d00*/  IMAD.X R59, RZ, RZ, R57, P5 ;  /* 0x000000ffff3b7224 */ /* 0x000fe200028e0639 */
[----:B------:R-:W-:-:S05]  /*6d10*/  IADD3 R60, P5, PT, R58, R27, RZ ;  /* 0x0000001b3a3c7210 */ /* 0x000fca0007fbe0ff */
[----:B------:R-:W-:Y:S01]  /*6d20*/  IMAD.X R61, RZ, RZ, R59, P5 ;  /* 0x000000ffff3d7224 */ /* 0x000fe200028e063b */
[----:B------:R-:W-:-:S05]  /*6d30*/  IADD3 R26, P5, PT, R60, R25, RZ ;  /* 0x000000193c1a7210 */ /* 0x000fca0007fbe0ff */
[----:B------:R-:W-:Y:S01]  /*6d40*/  IMAD.X R27, RZ, RZ, R61, P5 ;  /* 0x000000ffff1b7224 */ /* 0x000fe200028e063d */
[----:B------:R-:W-:-:S04]  /*6d50*/  ISETP.NE.U32.AND P5, PT, R26, RZ, PT ;  /* 0x000000ff1a00720c */ /* 0x000fc80003fa5070 */
[----:B------:R-:W-:-:S04]  /*6d60*/  ISETP.NE.AND.EX P5, PT, R27, RZ, PT, P5 ;  /* 0x000000ff1b00720c */ /* 0x000fc80003fa5350 */
[----:B0-----:R-:W-:Y:S02]  /*6d70*/  SEL R25, R23, RZ, !P5 ;  /* 0x000000ff17197207 */ /* 0x001fe40006800000 */
[----:B------:R-:W0:Y:S01]  /*6d80*/  SHFL.UP PT, R23, R26, 0x1, RZ ;  /* 0x042000001a177989 */ /* 0x000e2200000e00ff */
[----:B------:R-:W-:-:S03]  /*6d90*/  ISETP.GE.AND P5, PT, R31, 0x1, PT ;  /* 0x000000011f00780c */ /* 0x000fc60003fa6270 */
[----:B------:R-:W1:Y:S01]  /*6da0*/  SHFL.UP PT, R24, R27, 0x1, RZ ;  /* 0x042000001b187989 */ /* 0x000e6200000e00ff */
[----:B------:R-:W-:-:S05]  /*6db0*/  SEL R25, R25, RZ, P5 ;  /* 0x000000ff19197207 */ /* 0x000fca0002800000 */
[----:B------:R-:W-:-:S05]  /*6dc0*/  IMAD.IADD R25, R22, 0x1, R25 ;  /* 0x0000000116197824 */ /* 0x000fca00078e0219 */
[----:B------:R-:W2:Y:S01]  /*6dd0*/  SHFL.UP PT, R22, R25, 0x2, RZ ;  /* 0x0440000019167989 */ /* 0x000ea200000e00ff */
[----:B0-----:R-:W-:Y:S02]  /*6de0*/  SEL R23, R23, RZ, P5 ;  /* 0x000000ff17177207 */ /* 0x001fe40002800000 */
[----:B-1----:R-:W-:Y:S02]  /*6df0*/  SEL R24, R24, RZ, P5 ;  /* 0x000000ff18187207 */ /* 0x002fe40002800000 */
[----:B------:R-:W-:-:S05]  /*6e00*/  IADD3 R29, P5, PT, R23, R26, RZ ;  /* 0x0000001a171d7210 */ /* 0x000fca0007fbe0ff */
[----:B------:R-:W-:Y:S01]  /*6e10*/  IMAD.X R28, R24, 0x1, R27, P5 ;  /* 0x00000001181c7824 */ /* 0x000fe200028e061b */
[----:B------:R-:W-:-:S04]  /*6e20*/  ISETP.NE.U32.AND P5, PT, R29, RZ, PT ;  /* 0x000000ff1d00720c */ /* 0x000fc80003fa5070 */
[----:B------:R-:W-:-:S04]  /*6e30*/  ISETP.NE.AND.EX P5, PT, R28, RZ, PT, P5 ;  /* 0x000000ff1c00720c */ /* 0x000fc80003fa5350 */
[----:B--2---:R-:W-:Y:S02]  /*6e40*/  SEL R24, R22, RZ, !P5 ;  /* 0x000000ff16187207 */ /* 0x004fe40006800000 */
[----:B------:R-:W0:Y:S04]  /*6e50*/  SHFL.UP PT, R22, R29, 0x2, RZ ;  /* 0x044000001d167989 */ /* 0x000e2800000e00ff */
[----:B------:R-:W1:Y:S01]  /*6e60*/  SHFL.UP PT, R23, R28, 0x2, RZ ;  /* 0x044000001c177989 */ /* 0x000e6200000e00ff */
[----:B------:R-:W-:-:S04]  /*6e70*/  ISETP.GE.AND P5, PT, R31, 0x2, PT ;  /* 0x000000021f00780c */ /* 0x000fc80003fa6270 */
[----:B------:R-:W-:-:S05]  /*6e80*/  SEL R24, R24, RZ, P5 ;  /* 0x000000ff18187207 */ /* 0x000fca0002800000 */
[----:B------:R-:W-:Y:S01]  /*6e90*/  IMAD.IADD R24, R25, 0x1, R24 ;  /* 0x0000000119187824 */ /* 0x000fe200078e0218 */
[----:B0-----:R-:W-:Y:S02]  /*6ea0*/  SEL R22, R22, RZ, P5 ;  /* 0x000000ff16167207 */ /* 0x001fe40002800000 */
[----:B-1----:R-:W-:Y:S02]  /*6eb0*/  SEL R23, R23, RZ, P5 ;  /* 0x000000ff17177207 */ /* 0x002fe40002800000 */
        /* <DEDUP_REMOVED lines=38> */
[----:B0-----:R-:W-:Y:S02]  /*7120*/  SEL R22, R22, RZ, P5 ;  /* 0x000000ff16167207 */ /* 0x001fe40002800000 */
[----:B------:R-:W-:Y:S02]  /*7130*/  ISETP.NE.AND P5, PT, R31, 0x1f, PT ;  /* 0x0000001f1f00780c */ /* 0x000fe40003fa5270 */
[----:B------:R-:W-:-:S05]  /*7140*/  IADD3 R22, P6, PT, R22, R27, RZ ;  /* 0x0000001b16167210 */ /* 0x000fca0007fde0ff */
[----:B------:R-:W-:-:S06]  /*7150*/  IMAD.X R23, R23, 0x1, R26, P6 ;  /* 0x0000000117177824 */ /* 0x000fcc00030e061a */
[----:B------:R-:W-:-:S05]  /*7160*/  @!P5 LEA R77, R34, UR4, 0x4 ;  /* 0x00000004224ddc11 */ /* 0x000fca000f8e20ff */
[----:B------:R-:W-:Y:S04]  /*7170*/  @!P5 STS.64 [R77], R22 ;  /* 0x000000164d00d388 */ /* 0x000fe80000000a00 */
[----:B------:R-:W-:Y:S01]  /*7180*/  @!P5 STS [R77+0x8], R62 ;  /* 0x0000083e4d00d388 */ /* 0x000fe20000000800 */
[----:B------:R-:W-:Y:S06]  /*7190*/  BAR.SYNC.DEFER_BLOCKING 0x0 ;  /* 0x0000000000007b1d */ /* 0x000fec0000010000 */
[----:B------:R-:W-:Y:S04]  /*71a0*/  LDS.64 R24, [UR4+0x10] ;  /* 0x00001004ff187984 */ /* 0x000fe80008000a00 */
[----:B------:R-:W0:Y:S04]  /*71b0*/  LDS.64 R26, [UR4] ;  /* 0x00000004ff1a7984 */ /* 0x000e280008000a00 */
[----:B------:R-:W1:Y:S01]  /*71c0*/  LDS.64 R28, [UR4+0x20] ;  /* 0x00002004ff1c7984 */ /* 0x000e620008000a00 */
[----:B------:R-:W-:-:S02]  /*71d0*/  P2R R67, PR, RZ, 0x2 ;  /* 0x00000002ff437803 */ /* 0x000fc40000000000 */
[----:B------:R-:W-:Y:S02]  /*71e0*/  P2R R69, PR, RZ, 0x1 ;  /* 0x00000001ff457803 */ /* 0x000fe40000000000 */
[----:B------:R-:W-:Y:S02]  /*71f0*/  ISETP.NE.AND P0, PT, R34, 0x2, PT ;  /* 0x000000022200780c */ /* 0x000fe40003f05270 */
[----:B0-----:R-:W-:-:S05]  /*7200*/  IADD3 R63, P5, PT, R26, R24, RZ ;  /* 0x000000181a3f7210 */ /* 0x001fca0007fbe0ff */
[----:B------:R-:W-:Y:S01]  /*7210*/  IMAD.X R75, R27, 0x1, R25, P5 ;  /* 0x000000011b4b7824 */ /* 0x000fe200028e0619 */
[----:B-1----:R-:W-:-:S05]  /*7220*/  IADD3 R73, P5, PT, R28, R63, RZ ;  /* 0x0000003f1c497210 */ /* 0x002fca0007fbe0ff */
[----:B------:R-:W-:Y:S01]  /*7230*/  IMAD.X R33, R29, 0x1, R75, P5 ;  /* 0x000000011d217824 */ /* 0x000fe200028e064b */
[----:B------:R-:W-:-:S04]  /*7240*/  ISETP.NE.U32.AND P5, PT, R24, RZ, PT ;  /* 0x000000ff1800720c */ /* 0x000fc80003fa5070 */
[----:B------:R-:W-:Y:S02]  /*7250*/  ISETP.NE.AND.EX P1, PT, R25, RZ, PT, P5 ;  /* 0x000000ff1900720c */ /* 0x000fe40003f25350 */
[----:B------:R-:W0:Y:S01]  /*7260*/  LDS.64 R24, [UR4+0x30] ;  /* 0x00003004ff187984 */ /* 0x000e220008000a00 */
[----:B------:R-:W-:Y:S02]  /*7270*/  SEL R64, R63, R26, !P0 ;  /* 0x0000001a3f407207 */ /* 0x000fe40004000000 */
[----:B------:R-:W-:Y:S02]  /*7280*/  SEL R72, R75, R27, !P0 ;  /* 0x0000001b4b487207 */ /* 0x000fe40004000000 */
[----:B------:R-:W1:Y:S01]  /*7290*/  LDS.64 R26, [UR4+0x40] ;  /* 0x00004004ff1a7984 */ /* 0x000e620008000a00 */
[----:B------:R-:W-:Y:S02]  /*72a0*/  P2R R70, PR, RZ, 0x8 ;  /* 0x00000008ff467803 */ /* 0x000fe40000000000 */
[----:B------:R-:W-:-:S02]  /*72b0*/  ISETP.NE.AND P3, PT, R34, 0x3, PT ;  /* 0x000000032200780c */ /* 0x000fc40003f65270 */
[----:B------:R-:W-:Y:S02]  /*72c0*/  P2R R32, PR, RZ, 0x2 ;  /* 0x00000002ff207803 */ /* 0x000fe40000000000 */
[----:B------:R-:W-:Y:S02]  /*72d0*/  ISETP.NE.AND P1, PT, R34, 0x4, PT ;  /* 0x000000042200780c */ /* 0x000fe40003f25270 */
[----:B------:R-:W-:Y:S02]  /*72e0*/  P2R R71, PR, RZ, 0x10 ;  /* 0x00000010ff477803 */ /* 0x000fe40000000000 */
[----:B0-----:R-:W-:-:S05]  /*72f0*/  IADD3 R77, P5, PT, R24, R73, RZ ;  /* 0x00000049184d7210 */ /* 0x001fca0007fbe0ff */
[----:B------:R-:W-:Y:S01]  /*7300*/  IMAD.X R63, R25, 0x1, R33, P5 ;  /* 0x00000001193f7824 */ /* 0x000fe200028e0621 */
[----:B------:R-:W-:Y:S02]  /*7310*/  ISETP.NE.U32.AND P5, PT, R28, RZ, PT ;  /* 0x000000ff1c00720c */ /* 0x000fe40003fa5070 */
[----:B------:R-:W-:Y:S02]  /*7320*/  SEL R28, R73, R64, !P3 ;  /* 0x00000040491c7207 */ /* 0x000fe40005800000 */
[----:B------:R-:W-:Y:S02]  /*7330*/  ISETP.NE.AND.EX P4, PT, R29, RZ, PT, P5 ;  /* 0x000000ff1d00720c */ /* 0x000fe40003f85350 */
[----:B-1----:R-:W-:Y:S02]  /*7340*/  IADD3 R64, P5, PT, R26, R77, RZ ;  /* 0x0000004d1a407210 */ /* 0x002fe40007fbe0ff */
[----:B------:R-:W-:Y:S02]  /*7350*/  SEL R77, R77, R28, !P1 ;  /* 0x0000001c4d4d7207 */ /* 0x000fe40004800000 */
[----:B------:R-:W0:Y:S01]  /*7360*/  LDS.64 R28, [UR4+0x50] ;  /* 0x00005004ff1c7984 */ /* 0x000e220008000a00 */
[----:B------:R-:W-:-:S02]  /*7370*/  SEL R72, R33, R72, !P3 ;  /* 0x0000004821487207 */ /* 0x000fc40005800000 */
[----:B------:R-:W-:Y:S01]  /*7380*/  P2R R74, PR, RZ, 0x8 ;  /* 0x00000008ff4a7803 */ /* 0x000fe20000000000 */
[----:B------:R-:W-:Y:S01]  /*7390*/  IMAD.X R73, R27, 0x1, R63, P5 ;  /* 0x000000011b497824 */ /* 0x000fe200028e063f */
[----:B------:R-:W-:Y:S02]  /*73a0*/  ISETP.NE.AND P3, PT, R32, RZ, PT ;  /* 0x000000ff2000720c */ /* 0x000fe40003f65270 */
[----:B------:R-:W-:Y:S02]  /*73b0*/  SEL R32, R63, R72, !P1 ;  /* 0x000000483f207207 */ /* 0x000fe40004800000 */
[----:B------:R-:W-:-:S04]  /*73c0*/  ISETP.NE.AND P0, PT, R34, 0x5, PT ;  /* 0x000000052200780c */ /* 0x000fc80003f05270 */
[----:B------:R-:W-:Y:S02]  /*73d0*/  SEL R76, R64, R77, !P0 ;  /* 0x0000004d404c7207 */ /* 0x000fe40004000000 */
[----:B0-----:R-:W-:Y:S02]  /*73e0*/  IADD3 R63, P5, PT, R28, R64, RZ ;  /* 0x000000401c3f7210 */ /* 0x001fe40007fbe0ff */
[----:B------:R-:W-:Y:S02]  /*73f0*/  SEL R64, R73, R32, !P0 ;  /* 0x0000002049407207 */ /* 0x000fe40004000000 */
[----:B------:R-:W0:Y:S04]  /*7400*/  LDS.64 R32, [UR4+0x60] ;  /* 0x00006004ff207984 */ /* 0x000e280008000a00 */
[----:B------:R-:W1:Y:S01]  /*7410*/  SHFL.UP PT, R72, R22, 0x1, RZ ;  /* 0x0420000016487989 */ /* 0x000e6200000e00ff */
[----:B------:R-:W-:-:S03]  /*7420*/  IMAD.X R77, R29, 0x1, R73, P5 ;  /* 0x000000011d4d7824 */ /* 0x000fc600028e0649 */
[----:B------:R-:W2:Y:S01]  /*7430*/  SHFL.UP PT, R23, R23, 0x1, RZ ;  /* 0x0420000017177989 */ /* 0x000ea200000e00ff */
[C---:B------:R-:W-:Y:S02]  /*7440*/  ISETP.NE.AND P5, PT, R34.reuse, 0x6, PT ;  /* 0x000000062200780c */ /* 0x040fe40003fa5270 */
[----:B------:R-:W-:Y:S02]  /*7450*/  P2R R68, PR, RZ, 0x4 ;  /* 0x00000004ff447803 */ /* 0x000fe40000000000 */
[----:B------:R-:W-:Y:S02]  /*7460*/  SEL R76, R63, R76, !P5 ;  /* 0x0000004c3f4c7207 */ /* 0x000fe40006800000 */
[----:B------:R-:W-:Y:S02]  /*7470*/  ISETP.NE.AND P6, PT, R34, 0x7, PT ;  /* 0x000000072200780c */ /* 0x000fe40003fc5270 */
[----:B------:R-:W-:Y:S02]  /*7480*/  SEL R73, R77, R64, !P5 ;  /* 0x000000404d497207 */ /* 0x000fe40006800000 */
[----:B------:R-:W-:-:S02]  /*7490*/  P2R R75, PR, RZ, 0x10 ;  /* 0x00000010ff4b7803 */ /* 0x000fc40000000000 */
[----:B------:R-:W-:Y:S02]  /*74a0*/  ISETP.GE.U32.AND P4, PT, R0, 0x20, PT ;  /* 0x000000200000780c */ /* 0x000fe40003f86070 */
[----:B0-----:R-:W-:-:S05]  /*74b0*/  IADD3 R63, P2, PT, R32, R63, RZ ;  /* 0x0000003f203f7210 */ /* 0x001fca0007f5e0ff */
[----:B------:R-:W-:Y:S01]  /*74c0*/  IMAD.X R64, R33, 0x1, R77, P2 ;  /* 0x0000000121407824 */ /* 0x000fe200010e064d */
[----:B------:R-:W-:Y:S02]  /*74d0*/  SEL R76, R63, R76, !P6 ;  /* 0x0000004c3f4c7207 */ /* 0x000fe40007000000 */
[----:B------:R-:W-:Y:S02]  /*74e0*/  ISETP.NE.AND P2, PT, R31, RZ, PT ;  /* 0x000000ff1f00720c */ /* 0x000fe40003f45270 */
[----:B------:R-:W-:Y:S02]  /*74f0*/  SEL R77, R64, R73, !P6 ;  /* 0x00000049404d7207 */ /* 0x000fe40007000000 */
[----:B------:R-:W-:Y:S02]  /*7500*/  SEL R73, R76, RZ, P4 ;  /* 0x000000ff4c497207 */ /* 0x000fe40002000000 */
[----:B-1----:R-:W-:Y:S02]  /*7510*/  SEL R22, R72, RZ, P2 ;  /* 0x000000ff48167207 */ /* 0x002fe40001000000 */
[----:B------:R-:W-:-:S02]  /*7520*/  SEL R76, R77, RZ, P4 ;  /* 0x000000ff4d4c7207 */ /* 0x000fc40002000000 */
[----:B--2---:R-:W-:Y:S02]  /*7530*/  SEL R77, R23, RZ, P2 ;  /* 0x000000ff174d7207 */ /* 0x004fe40001000000 */
[----:B------:R-:W-:-:S05]  /*7540*/  IADD3 R73, P2, PT, R22, R73, RZ ;  /* 0x0000004916497210 */ /* 0x000fca0007f5e0ff */
[----:B------:R-:W-:Y:S01]  /*7550*/  IMAD.X R22, R77, 0x1, R76, P2 ;  /* 0x000000014d167824 */ /* 0x000fe200010e064c */
[----:B------:R-:W-:Y:S02]  /*7560*/  ISETP.NE.U32.AND P2, PT, R24, RZ, PT ;  /* 0x000000ff1800720c */ /* 0x000fe40003f45070 */
[----:B------:R-:W0:Y:S02]  /*7570*/  LDS R24, [UR4+0x8] ;  /* 0x00000804ff187984 */ /* 0x000e240008000800 */
[----:B------:R-:W-:Y:S02]  /*7580*/  ISETP.NE.AND.EX P2, PT, R25, RZ, PT, P2 ;  /* 0x000000ff1900720c */ /* 0x000fe40003f45320 */
[----:B------:R-:W1:Y:S01]  /*7590*/  LDS R25, [UR4+0x18] ;  /* 0x00001804ff197984 */ /* 0x000e620008000800 */
[----:B------:R-:W-:Y:S02]  /*75a0*/  ISETP.NE.AND P4, PT, R34, 0x2, PT ;  /* 0x000000022200780c */ /* 0x000fe40003f85270 */
[----:B0-----:R-:W-:-:S05]  /*75b0*/  SEL R34, R24, RZ, !P3 ;  /* 0x000000ff18227207 */ /* 0x001fca0005800000 */
[----:B-1----:R-:W-:-:S05]  /*75c0*/  IMAD.IADD R25, R25, 0x1, R34 ;  /* 0x0000000119197824 */ /* 0x002fca00078e0222 */
[----:B------:R-:W-:Y:S02]  /*75d0*/  SEL R24, R25, R24, !P4 ;  /* 0x0000001819187207 */ /* 0x000fe40006000000 */
[----:B------:R-:W-:-:S04]  /*75e0*/  ISETP.NE.AND P4, PT, R75, RZ, PT ;  /* 0x000000ff4b00720c */ /* 0x000fc80003f85270 */
[----:B------:R-:W-:Y:S02]  /*75f0*/  SEL R34, R25, RZ, !P4 ;  /* 0x000000ff19227207 */ /* 0x000fe40006000000 */
[----:B------:R-:W0:Y:S01]  /*7600*/  LDS R25, [UR4+0x28] ;  /* 0x00002804ff197984 */ /* 0x000e220008000800 */
[----:B------:R-:W-:Y:S02]  /*7610*/  ISETP.NE.AND P3, PT, R74, RZ, PT ;  /* 0x000000ff4a00720c */ /* 0x000fe40003f65270 */
[----:B0-----:R-:W-:-:S05]  /*7620*/  IMAD.IADD R25, R25, 0x1, R34 ;  /* 0x0000000119197824 */ /* 0x001fca00078e0222 */
[C---:B------:R-:W-:Y:S02]  /*7630*/  SEL R24, R25.reuse, R24, !P3 ;  /* 0x0000001819187207 */ /* 0x040fe40005800000 */
[----:B------:R-:W-:Y:S02]  /*7640*/  SEL R34, R25, RZ, !P2 ;  /* 0x000000ff19227207 */ /* 0x000fe40005000000 */
[----:B------:R-:W0:Y:S03]  /*7650*/  LDS R25, [UR4+0x38] ;  /* 0x00003804ff197984 */ /* 0x000e260008000800 */
[----:B0-----:R-:W-:-:S05]  /*7660*/  IMAD.IADD R25, R25, 0x1, R34 ;  /* 0x0000000119197824 */ /* 0x001fca00078e0222 */
[----:B------:R-:W-:Y:S02]  /*7670*/  SEL R24, R25, R24, !P1 ;  /* 0x0000001819187207 */ /* 0x000fe40004800000 */
[----:B------:R-:W-:-:S04]  /*7680*/  ISETP.NE.U32.AND P1, PT, R26, RZ, PT ;  /* 0x000000ff1a00720c */ /* 0x000fc80003f25070 */
[----:B------:R-:W-:-:S04]  /*7690*/  ISETP.NE.AND.EX P1, PT, R27, RZ, PT, P1 ;  /* 0x000000ff1b00720c */ /* 0x000fc80003f25310 */
[----:B------:R-:W-:Y:S02]  /*76a0*/  SEL R26, R25, RZ, !P1 ;  /* 0x000000ff191a7207 */ /* 0x000fe40004800000 */
[----:B------:R-:W0:Y:S03]  /*76b0*/  LDS R25, [UR4+0x48] ;  /* 0x00004804ff197984 */ /* 0x000e260008000800 */
[----:B0-----:R-:W-:-:S05]  /*76c0*/  IMAD.IADD R25, R25, 0x1, R26 ;  /* 0x0000000119197824 */ /* 0x001fca00078e021a */
[----:B------:R-:W-:Y:S02]  /*76d0*/  SEL R24, R25, R24, !P0 ;  /* 0x0000001819187207 */ /* 0x000fe40004000000 */
[----:B------:R-:W-:-:S04]  /*76e0*/  ISETP.NE.U32.AND P0, PT, R28, RZ, PT ;  /* 0x000000ff1c00720c */ /* 0x000fc80003f05070 */
[----:B------:R-:W-:Y:S02]  /*76f0*/  ISETP.NE.AND.EX P0, PT, R29, RZ, PT, P0 ;  /* 0x000000ff1d00720c */ /* 0x000fe40003f05300 */
[----:B------:R-:W-:Y:S02]  /*7700*/  LDS R29, [UR4+0x68] ;  /* 0x00006804ff1d7984 */ /* 0x000fe40008000800 */
[----:B------:R-:W-:Y:S02]  /*7710*/  SEL R26, R25, RZ, !P0 ;  /* 0x000000ff191a7207 */ /* 0x000fe40004000000 */
[----:B------:R-:W0:Y:S04]  /*7720*/  LDS R25, [UR4+0x58] ;  /* 0x00005804ff197984 */ /* 0x000e280008000800 */
[----:B------:R-:W1:Y:S01]  /*7730*/  SHFL.UP PT, R62, R62, 0x1, RZ ;  /* 0x042000003e3e7989 */ /* 0x000e6200000e00ff */
[----:B0-----:R-:W-:-:S05]  /*7740*/  IMAD.IADD R25, R25, 0x1, R26 ;  /* 0x0000000119197824 */ /* 0x001fca00078e021a */
[----:B------:R-:W-:Y:S02]  /*7750*/  SEL R24, R25, R24, !P5 ;  /* 0x0000001819187207 */ /* 0x000fe40006800000 */
[----:B------:R-:W-:-:S04]  /*7760*/  ISETP.NE.U32.AND P5, PT, R32, RZ, PT ;  /* 0x000000ff2000720c */ /* 0x000fc80003fa5070 */
[----:B------:R-:W-:-:S04]  /*7770*/  ISETP.NE.AND.EX P5, PT, R33, RZ, PT, P5 ;  /* 0x000000ff2100720c */ /* 0x000fc80003fa5350 */
[----:B------:R-:W-:-:S05]  /*7780*/  SEL R26, R25, RZ, !P5 ;  /* 0x000000ff191a7207 */ /* 0x000fca0006800000 */
[----:B------:R-:W-:Y:S01]  /*7790*/  IMAD.IADD R29, R29, 0x1, R26 ;  /* 0x000000011d1d7824 */ /* 0x000fe200078e021a */
[----:B------:R-:W-:-:S04]  /*77a0*/  IADD3 R26, P5, PT, R73, R43, RZ ;  /* 0x0000002b491a7210 */ /* 0x000fc80007fbe0ff */
[----:B------:R-:W-:Y:S01]  /*77b0*/  SEL R24, R29, R24, !P6 ;  /* 0x000000181d187207 */ /* 0x000fe20007000000 */
[----:B------:R-:W-:Y:S01]  /*77c0*/  IMAD.X R27, R22, 0x1, R44, P5 ;  /* 0x00000001161b7824 */ /* 0x000fe200028e062c */
[----:B------:R-:W-:-:S04]  /*77d0*/  ISETP.GE.U32.AND P5, PT, R0, 0x20, PT ;  /* 0x000000200000780c */ /* 0x000fc80003fa6070 */
[----:B------:R-:W-:Y:S02]  /*77e0*/  SEL R28, R24, RZ, P5 ;  /* 0x000000ff181c7207 */ /* 0x000fe40002800000 */
[----:B------:R-:W-:-:S04]  /*77f0*/  ISETP.NE.U32.AND P5, PT, R72, RZ, PT ;  /* 0x000000ff4800720c */ /* 0x000fc80003fa5070 */
[----:B------:R-:W-:-:S04]  /*7800*/  ISETP.NE.AND.EX P5, PT, R23, RZ, PT, P5 ;  /* 0x000000ff1700720c */ /* 0x000fc80003fa5350 */
[----:B------:R-:W-:Y:S02]  /*7810*/  SEL R23, R28, RZ, !P5 ;  /* 0x000000ff1c177207 */ /* 0x000fe40006800000 */
[----:B------:R-:W-:-:S13]  /*7820*/  ISETP.NE.AND P5, PT, R31, RZ, PT ;  /* 0x000000ff1f00720c */ /* 0x000fda0003fa5270 */
[----:B-1----:R-:W-:Y:S01]  /*7830*/  @P5 IMAD.IADD R28, R62, 0x1, R23 ;  /* 0x000000013e1c5824 */ /* 0x002fe200078e0217 */
[----:B------:R-:W-:-:S04]  /*7840*/  ISETP.NE.U32.AND P5, PT, R43, RZ, PT ;  /* 0x000000ff2b00720c */ /* 0x000fc80003fa5070 */
[----:B------:R-:W-:-:S04]  /*7850*/  ISETP.NE.AND.EX P5, PT, R44, RZ, PT, P5 ;  /* 0x000000ff2c00720c */ /* 0x000fc80003fa5350 */
[----:B------:R-:W-:Y:S02]  /*7860*/  SEL R24, R28, RZ, !P5 ;  /* 0x000000ff1c187207 */ /* 0x000fe40006800000 */
[----:B------:R-:W-:-:S03]  /*7870*/  ISETP.NE.AND P0, PT, R66, RZ, PT ;  /* 0x000000ff4200720c */ /* 0x000fc60003f05270 */
[----:B------:R-:W-:-:S05]  /*7880*/  IMAD.IADD R35, R35, 0x1, R24 ;  /* 0x0000000123237824 */ /* 0x000fca00078e0218 */
        /* <DEDUP_REMOVED lines=11> */
[----:B------:R-:W-:Y:S02]  /*7940*/  IMAD.IADD R39, R39, 0x1, R24 ;  /* 0x0000000127277824 */ /* 0x000fe400078e0218 */
[----:B------:R-:W0:Y:S03]  /*7950*/  LDS.64 R24, [UR4+0x70] ;  /* 0x00007004ff187984 */ /* 0x000e260008000a00 */
[----:B------:R-:W-:Y:S02]  /*7960*/  SEL R23, R39, RZ, !P6 ;  /* 0x000000ff27177207 */ /* 0x000fe40007000000 */
[----:B------:R-:W-:-:S04]  /*7970*/  ISETP.NE.U32.AND P6, PT, R30, R45, PT ;  /* 0x0000002d1e00720c */ /* 0x000fc80003fc5070 */
[----:B------:R-:W-:-:S04]  /*7980*/  ISETP.NE.AND.EX P6, PT, R50, RZ, PT, P6 ;  /* 0x000000ff3200720c */ /* 0x000fc80003fc5360 */
[----:B------:R-:W-:Y:S02]  /*7990*/  SEL R23, R23, RZ, P6 ;  /* 0x000000ff17177207 */ /* 0x000fe40003000000 */
[----:B------:R-:W-:-:S03]  /*79a0*/  ISETP.NE.AND P4, PT, R71, RZ, PT ;  /* 0x000000ff4700720c */ /* 0x000fc60003f85270 */
[----:B------:R-:W-:-:S05]  /*79b0*/  IMAD.IADD R40, R40, 0x1, R23 ;  /* 0x0000000128287824 */ /* 0x000fca00078e0217 */
[----:B------:R-:W-:Y:S02]  /*79c0*/  SEL R32, R40, RZ, !P4 ;  /* 0x000000ff28207207 */ /* 0x000fe40006000000 */
[----:B------:R-:W-:-:S03]  /*79d0*/  ISETP.NE.AND P6, PT, R69, RZ, PT ;  /* 0x000000ff4500720c */ /* 0x000fc60003fc5270 */
[----:B------:R-:W-:-:S05]  /*79e0*/  IMAD.IADD R41, R41, 0x1, R32 ;  /* 0x0000000129297824 */ /* 0x000fca00078e0220 */
[----:B------:R-:W-:Y:S02]  /*79f0*/  SEL R23, R41, RZ, !P6 ;  /* 0x000000ff29177207 */ /* 0x000fe40007000000 */
[----:B------:R-:W-:-:S04]  /*7a00*/  ISETP.NE.U32.AND P6, PT, R30, R53, PT ;  /* 0x000000351e00720c */ /* 0x000fc80003fc5070 */
[----:B------:R-:W-:-:S04]  /*7a10*/  ISETP.NE.AND.EX P6, PT, R50, RZ, PT, P6 ;  /* 0x000000ff3200720c */ /* 0x000fc80003fc5360 */
[----:B------:R-:W-:Y:S02]  /*7a20*/  SEL R23, R23, RZ, P6 ;  /* 0x000000ff17177207 */ /* 0x000fe40003000000 */
[----:B0-----:R-:W-:-:S05]  /*7a30*/  IADD3 R63, P6, PT, R24, R63, RZ ;  /* 0x0000003f183f7210 */ /* 0x001fca0007fde0ff */
[----:B------:R-:W-:Y:S01]  /*7a40*/  IMAD.X R64, R25, 0x1, R64, P6 ;  /* 0x0000000119407824 */ /* 0x000fe200030e0640 */
[----:B------:R-:W-:-:S04]  /*7a50*/  ISETP.NE.U32.AND P6, PT, R24, RZ, PT ;  /* 0x000000ff1800720c */ /* 0x000fc80003fc5070 */
[----:B------:R-:W-:-:S04]  /*7a60*/  ISETP.NE.AND.EX P6, PT, R25, RZ, PT, P6 ;  /* 0x000000ff1900720c */ /* 0x000fc80003fc5360 */
[----:B------:R-:W-:Y:S02]  /*7a70*/  SEL R24, R29, RZ, !P6 ;  /* 0x000000ff1d187207 */ /* 0x000fe40007000000 */
[C---:B------:R-:W-:Y:S01]  /*7a80*/  IADD3 R46, P6, PT, R73.reuse, R46, RZ ;  /* 0x0000002e492e7210 */ /* 0x040fe20007fde0ff */
[----:B------:R-:W0:Y:S04]  /*7a90*/  LDS R29, [UR4+0x78] ;  /* 0x00007804ff1d7984 */ /* 0x000e280008000800 */
[----:B------:R-:W-:Y:S01]  /*7aa0*/  IMAD.X R47, R22, 0x1, R47, P6 ;  /* 0x00000001162f7824 */ /* 0x000fe200030e062f */
[----:B------:R-:W-:-:S05]  /*7ab0*/  IADD3 R48, P6, PT, R73, R48, RZ ;  /* 0x0000003049307210 */ /* 0x000fca0007fde0ff */
        /* <DEDUP_REMOVED lines=11> */
[----:B------:R-:W-:-:S04]  /*7b70*/  ISETP.GE.U32.AND P6, PT, R63, 0x101, PT ;  /* 0x000001013f00780c */ /* 0x000fc80003fc6070 */
[----:B------:R-:W-:Y:S01]  /*7b80*/  ISETP.GE.AND.EX P6, PT, R64, RZ, PT, P6 ;  /* 0x000000ff4000720c */ /* 0x000fe20003fc6360 */
[----:B------:R-:W-:Y:S01]  /*7b90*/  BSSY.RECONVERGENT B0, `(.L_x_1894) ;  /* 0x00000ff000007945 */ /* 0x000fe20003800200 */
[----:B------:R-:W-:Y:S02]  /*7ba0*/  IMAD.IADD R42, R42, 0x1, R23 ;  /* 0x000000012a2a7824 */ /* 0x000fe400078e0217 */
[----:B0-----:R-:W-:-:S09]  /*7bb0*/  IMAD.IADD R29, R29, 0x1, R24 ;  /* 0x000000011d1d7824 */ /* 0x001fd200078e0218 */
[----:B------:R-:W-:Y:S05]  /*7bc0*/  @!P6 BRA `(.L_x_1895) ;  /* 0x000000080028e947 */ /* 0x000fea0003800000 */
[----:B------:R-:W-:Y:S01]  /*7bd0*/  BAR.SYNC.DEFER_BLOCKING 0x0 ;  /* 0x0000000000007b1d */ /* 0x000fe20000010000 */
[----:B------:R-:W-:Y:S01]  /*7be0*/  IMAD.MOV.U32 R27, RZ, RZ, 0x9 ;  /* 0x00000009ff1b7424 */ /* 0x000fe200078e00ff */
[----:B------:R-:W-:Y:S02]  /*7bf0*/  @P5 LEA R73, R73, UR4, 0x4 ;  /* 0x0000000449495c11 */ /* 0x000fe4000f8e20ff */
[----:B------:R-:W-:Y:S01]  /*7c00*/  @P0 LEA R26, R26, UR4, 0x4 ;  /* 0x000000041a1a0c11 */ /* 0x000fe2000f8e20ff */
[----:B------:R-:W-:Y:S01]  /*7c10*/  IMAD R25, R0, R27, 0x5 ;  /* 0x0000000500197424 */ /* 0x000fe200078e021b */
[----:B------:R-:W-:Y:S01]  /*7c20*/  @P1 LEA R23, R46, UR4, 0x4 ;  /* 0x000000042e171c11 */ /* 0x000fe2000f8e20ff */
[----:B------:R-:W0:Y:S01]  /*7c30*/  LDCU.64 UR12, c[0x0][0x398] ;  /* 0x00007300ff0c77ac */ /* 0x000e220008000a00 */
[----:B------:R-:W-:Y:S01]  /*7c40*/  ISETP.NE.U32.AND P6, PT, R12, R14, PT ;  /* 0x0000000e0c00720c */ /* 0x000fe20003fc5070 */
[----:B------:R-:W-:Y:S01]  /*7c50*/  BSSY.RECONVERGENT B1, `(.L_x_1896) ;  /* 0x0000080000017945 */ /* 0x000fe20003800200 */
[----:B------:R-:W-:Y:S01]  /*7c60*/  @P2 LEA R48, R48, UR4, 0x4 ;  /* 0x0000000430302c11 */ /* 0x000fe2000f8e20ff */
[----:B------:R-:W1:Y:S01]  /*7c70*/  LDCU.64 UR14, c[0x0][0x3a0] ;  /* 0x00007400ff0e77ac */ /* 0x000e620008000a00 */
[----:B------:R-:W-:-:S02]  /*7c80*/  ISETP.NE.AND.EX P6, PT, R13, R15, PT, P6 ;  /* 0x0000000f0d00720c */ /* 0x000fc40003fc5360 */
[----:B------:R-:W-:Y:S01]  /*7c90*/  @P3 LEA R51, R51, UR4, 0x4 ;  /* 0x0000000433333c11 */ /* 0x000fe2000f8e20ff */
[----:B------:R-:W-:Y:S04]  /*7ca0*/  @P5 STS.64 [R73], R20 ;  /* 0x0000001449005388 */ /* 0x000fe80000000a00 */
[----:B------:R-:W-:Y:S01]  /*7cb0*/  @P5 STS [R73+0x8], R28 ;  /* 0x0000081c49005388 */ /* 0x000fe20000000800 */
[----:B------:R-:W-:Y:S01]  /*7cc0*/  ISETP.NE.U32.AND P5, PT, R30, R25, PT ;  /* 0x000000191e00720c */ /* 0x000fe20003fa5070 */
[----:B------:R-:W-:Y:S02]  /*7cd0*/  IMAD R25, R0, R27, 0x7 ;  /* 0x0000000700197424 */ /* 0x000fe400078e021b */
[----:B------:R2:W-:Y:S01]  /*7ce0*/  @P0 STS.64 [R26], R4 ;  /* 0x000000041a000388 */ /* 0x0005e20000000a00 */
[----:B------:R-:W-:-:S02]  /*7cf0*/  ISETP.NE.AND.EX P5, PT, R50, RZ, !P6, P5 ;  /* 0x000000ff3200720c */ /* 0x000fc400077a5350 */
[----:B------:R-:W-:Y:S01]  /*7d00*/  ISETP.NE.U32.AND P6, PT, R18, R2, PT ;  /* 0x000000021200720c */ /* 0x000fe20003fc5070 */
[----:B------:R-:W-:Y:S01]  /*7d10*/  @P0 STS [R26+0x8], R35 ;  /* 0x000008231a000388 */ /* 0x000fe20000000800 */
[----:B------:R-:W-:Y:S02]  /*7d20*/  ISETP.NE.U32.AND P0, PT, R16, R18, PT ;  /* 0x000000121000720c */ /* 0x000fe40003f05070 */
[----:B------:R-:W-:Y:S01]  /*7d30*/  ISETP.NE.AND.EX P6, PT, R19, R3, PT, P6 ;  /* 0x000000031300720c */ /* 0x000fe20003fc5360 */
[----:B------:R3:W-:Y:S01]  /*7d40*/  @P1 STS.64 [R23], R6 ;  /* 0x0000000617001388 */ /* 0x0007e20000000a00 */
[----:B------:R-:W-:-:S03]  /*7d50*/  ISETP.NE.AND.EX P0, PT, R17, R19, PT, P0 ;  /* 0x000000131100720c */ /* 0x000fc60003f05300 */
[----:B------:R4:W-:Y:S01]  /*7d60*/  @P1 STS [R23+0x8], R36 ;  /* 0x0000082417001388 */ /* 0x0009e20000000800 */
[----:B------:R-:W-:Y:S01]  /*7d70*/  ISETP.NE.U32.AND P1, PT, R30, R25, PT ;  /* 0x000000191e00720c */ /* 0x000fe20003f25070 */
[----:B--2---:R-:W-:Y:S01]  /*7d80*/  IMAD R5, R0, R27, 0x8 ;  /* 0x0000000800057424 */ /* 0x004fe200078e021b */
[----:B------:R-:W-:Y:S01]  /*7d90*/  @!P5 LEA R54, R54, UR4, 0x4 ;  /* 0x000000043636dc11 */ /* 0x000fe2000f8e20ff */
[----:B------:R4:W-:Y:S01]  /*7da0*/  @P2 STS.64 [R48], R8 ;  /* 0x0000000830002388 */ /* 0x0009e20000000a00 */
[----:B------:R-:W-:Y:S02]  /*7db0*/  ISETP.NE.AND.EX P0, PT, R50, RZ, !P0, P1 ;  /* 0x000000ff3200720c */ /* 0x000fe40004705310 */
[----:B------:R-:W-:Y:S01]  /*7dc0*/  ISETP.NE.U32.AND P1, PT, R30, R5, PT ;  /* 0x000000051e00720c */ /* 0x000fe20003f25070 */
[----:B------:R4:W-:Y:S01]  /*7dd0*/  @P2 STS [R48+0x8], R37 ;  /* 0x0000082530002388 */ /* 0x0009e20000000800 */
[----:B------:R-:W-:Y:S02]  /*7de0*/  @P4 LEA R5, R56, UR4, 0x4 ;  /* 0x0000000438054c11 */ /* 0x000fe4000f8e20ff */
[----:B------:R-:W-:Y:S01]  /*7df0*/  ISETP.NE.AND.EX P1, PT, R50, RZ, !P6, P1 ;  /* 0x000000ff3200720c */ /* 0x000fe20007725310 */
[----:B------:R4:W-:Y:S04]  /*7e00*/  @P3 STS.64 [R51], R10 ;  /* 0x0000000a33003388 */ /* 0x0009e80000000a00 */
[----:B------:R4:W-:Y:S02]  /*7e10*/  @P3 STS [R51+0x8], R38 ;  /* 0x0000082633003388 */ /* 0x0009e40000000800 */
[----:B------:R-:W-:-:S02]  /*7e20*/  @!P0 LEA R58, R58, UR4, 0x4 ;  /* 0x000000043a3a8c11 */ /* 0x000fc4000f8e20ff */
[----:B------:R4:W-:Y:S04]  /*7e30*/  @!P5 STS.64 [R54], R12 ;  /* 0x0000000c3600d388 */ /* 0x0009e80000000a00 */
[----:B------:R4:W-:Y:S01]  /*7e40*/  @!P5 STS [R54+0x8], R39 ;  /* 0x000008273600d388 */ /* 0x0009e20000000800 */
[----:B---3--:R-:W-:-:S03]  /*7e50*/  @!P1 LEA R7, R60, UR4, 0x4 ;  /* 0x000000043c079c11 */ /* 0x008fc6000f8e20ff */
[----:B------:R4:W-:Y:S04]  /*7e60*/  @P4 STS.64 [R5], R14 ;  /* 0x0000000e05004388 */ /* 0x0009e80000000a00 */
[----:B------:R4:W-:Y:S04]  /*7e70*/  @P4 STS [R5+0x8], R40 ;  /* 0x0000082805004388 */ /* 0x0009e80000000800 */
[----:B------:R4:W-:Y:S04]  /*7e80*/  @!P0 STS.64 [R58], R16 ;  /* 0x000000103a008388 */ /* 0x0009e80000000a00 */
[----:B------:R4:W-:Y:S01]  /*7e90*/  @!P0 STS [R58+0x8], R41 ;  /* 0x000008293a008388 */ /* 0x0009e20000000800 */
[----:B------:R-:W-:-:S03]  /*7ea0*/  ISETP.GT.U32.AND P0, PT, R63, R0, PT ;  /* 0x000000003f00720c */ /* 0x000fc60003f04070 */
[----:B------:R4:W-:Y:S01]  /*7eb0*/  @!P1 STS.64 [R7], R18 ;  /* 0x0000001207009388 */ /* 0x0009e20000000a00 */
[----:B------:R-:W-:-:S03]  /*7ec0*/  ISETP.GT.U32.AND.EX P0, PT, R64, RZ, PT, P0 ;  /* 0x000000ff4000720c */ /* 0x000fc60003f04100 */
[----:B------:R4:W-:Y:S01]  /*7ed0*/  @!P1 STS [R7+0x8], R42 ;  /* 0x0000082a07009388 */ /* 0x0009e20000000800 */
[----:B------:R-:W-:Y:S09]  /*7ee0*/  BAR.SYNC.DEFER_BLOCKING 0x0 ;  /* 0x0000000000007b1d */ /* 0x000ff20000010000 */
[----:B01--4-:R-:W-:Y:S05]  /*7ef0*/  @!P0 BRA `(.L_x_1897) ;  /* 0x0000000400548947 */ /* 0x013fea0003800000 */
[----:B------:R-:W-:Y:S01]  /*7f00*/  IMAD.MOV.U32 R20, RZ, RZ, R0 ;  /* 0x000000ffff147224 */ /* 0x000fe200078e0000 */
        /* <DEDUP_REMOVED lines=26> */
.L_x_1900:
        /* <DEDUP_REMOVED lines=18> */
.L_x_1899:
[----:B------:R-:W-:Y:S05]  /*81d0*/  BSYNC.RECONVERGENT B2 ;  /* 0x0000000000027941 */ /* 0x000fea0003800200 */
.L_x_1898:
[----:B------:R-:W-:Y:S05]  /*81e0*/  @!P0 BRA `(.L_x_1897) ;  /* 0x0000000000988947 */ /* 0x000fea0003800000 */
.L_x_1901:
[C---:B0-----:R-:W-:Y:S01]  /*81f0*/  LEA R8, R20.reuse, UR4, 0x4 ;  /* 0x0000000414087c11 */ /* 0x041fe2000f8e20ff */
[C---:B------:R-:W-:Y:S01]  /*8200*/  IMAD.SHL.U32 R9, R20.reuse, 0x8, RZ ;  /* 0x0000000814097824 */ /* 0x040fe200078e00ff */
        /* <DEDUP_REMOVED lines=8> */
[C---:B------:R-:W-:Y:S01]  /*8290*/  IADD3 R18, P1, PT, R10.reuse, UR14, RZ ;  /* 0x0000000e0a127c10 */ /* 0x040fe2000ff3e0ff */
[----:B------:R-:W-:Y:S01]  /*82a0*/  IMAD.MOV.U32 R31, RZ, RZ, RZ ;  /* 0x000000ffff1f7224 */ /* 0x000fe200078e00ff */
[----:B------:R-:W-:Y:S01]  /*82b0*/  LOP3.LUT R10, R10, 0xfffffffc, RZ, 0xc0, !PT ;  /* 0xfffffffc0a0a7812 */ /* 0x000fe200078ec0ff */
[----:B------:R-:W2:Y:S01]  /*82c0*/  LDS.64 R6, [R8+0x1000] ;  /* 0x0010000008067984 */ /* 0x000ea20000000a00 */
[----:B------:R-:W-:-:S02]  /*82d0*/  LOP3.LUT R11, R17, 0x7, RZ, 0xc0, !PT ;  /* 0x00000007110b7812 */ /* 0x000fc400078ec0ff */
[----:B------:R-:W-:Y:S01]  /*82e0*/  IADD3.X R17, PT, PT, R17, UR13, RZ, P0, !PT ;  /* 0x0000000d11117c10 */ /* 0x000fe200087fe4ff */
[----:B------:R-:W3:Y:S01]  /*82f0*/  LDS R23, [R8+0x1008] ;  /* 0x0010080008177984 */ /* 0x000ee20000000800 */
[C---:B------:R-:W-:Y:S02]  /*8300*/  LOP3.LUT R22, R19.reuse, 0x3, RZ, 0xc0, !PT ;  /* 0x0000000313167812 */ /* 0x040fe400078ec0ff */
[----:B------:R-:W-:Y:S01]  /*8310*/  IADD3 R10, P2, PT, R10, UR14, RZ ;  /* 0x0000000e0a0a7c10 */ /* 0x000fe2000ff5e0ff */
[----:B------:R-:W4:Y:S01]  /*8320*/  LDS.64 R12, [R8+0x2000] ;  /* 0x00200000080c7984 */ /* 0x000f220000000a00 */
[----:B------:R-:W-:-:S03]  /*8330*/  IADD3.X R19, PT, PT, R19, UR15, RZ, P1, !PT ;  /* 0x0000000f13137c10 */ /* 0x000fc60008ffe4ff */
[----:B------:R-:W5:Y:S04]  /*8340*/  LDS R25, [R8+0x2008] ;  /* 0x0020080008197984 */ /* 0x000f680000000800 */
[----:B------:R-:W5:Y:S04]  /*8350*/  LDS.64 R14, [R8+0x3000] ;  /* 0x00300000080e7984 */ /* 0x000f680000000a00 */
[----:B------:R0:W5:Y:S02]  /*8360*/  LDS R27, [R8+0x3008] ;  /* 0x00300800081b7984 */ /* 0x0001640000000800 */
[----:B0-----:R-:W-:-:S04]  /*8370*/  IADD3 R8, P0, PT, R9, UR12, RZ ;  /* 0x0000000c09087c10 */ /* 0x001fc8000ff1e0ff */
[----:B------:R-:W-:Y:S01]  /*8380*/  IADD3.X R9, PT, PT, R11, UR13, RZ, P0, !PT ;  /* 0x0000000d0b097c10 */ /* 0x000fe200087fe4ff */
[----:B------:R0:W-:Y:S01]  /*8390*/  STG.E.64 desc[UR8][R16.64], R4 ;  /* 0x0000000410007986 */ /* 0x0001e2000c101b08 */
[----:B------:R-:W-:Y:S02]  /*83a0*/  IADD3.X R11, PT, PT, R22, UR15, RZ, P2, !PT ;  /* 0x0000000f160b7c10 */ /* 0x000fe400097fe4ff */
[----:B------:R-:W-:Y:S01]  /*83b0*/  ISETP.GT.U32.AND P0, PT, R63, R20, PT ;  /* 0x000000143f00720c */ /* 0x000fe20003f04070 */
[----:B-1----:R0:W-:Y:S03]  /*83c0*/  STG.E desc[UR8][R18.64], R21 ;  /* 0x0000001512007986 */ /* 0x0021e6000c101908 */
[----:B------:R-:W-:Y:S01]  /*83d0*/  ISETP.GT.U32.AND.EX P0, PT, R64, RZ, PT, P0 ;  /* 0x000000ff4000720c */ /* 0x000fe20003f04100 */
[----:B--2---:R0:W-:Y:S04]  /*83e0*/  STG.E.64 desc[UR8][R8.64+0x800], R6 ;  /* 0x0008000608007986 */ /* 0x0041e8000c101b08 */
[----:B---3--:R0:W-:Y:S04]  /*83f0*/  STG.E desc[UR8][R10.64+0x400], R23 ;  /* 0x000400170a007986 */ /* 0x0081e8000c101908 */
[----:B----4-:R0:W-:Y:S04]  /*8400*/  STG.E.64 desc[UR8][R8.64+0x1000], R12 ;  /* 0x0010000c08007986 */ /* 0x0101e8000c101b08 */
[----:B-----5:R0:W-:Y:S04]  /*8410*/  STG.E desc[UR8][R10.64+0x800], R25 ;  /* 0x000800190a007986 */ /* 0x0201e8000c101908 */
[----:B------:R0:W-:Y:S04]  /*8420*/  STG.E.64 desc[UR8][R8.64+0x1800], R14 ;  /* 0x0018000e08007986 */ /* 0x0001e8000c101b08 */
[----:B------:R0:W-:Y:S01]  /*8430*/  STG.E desc[UR8][R10.64+0xc00], R27 ;  /* 0x000c001b0a007986 */ /* 0x0001e2000c101908 */
[----:B------:R-:W-:Y:S05]  /*8440*/  @P0 BRA `(.L_x_1901) ;  /* 0xfffffffc00680947 */ /* 0x000fea000383ffff */
.L_x_1897:
[----:B------:R-:W-:Y:S05]  /*8450*/  BSYNC.RECONVERGENT B1 ;  /* 0x0000000000017941 */ /* 0x000fea0003800200 */
.L_x_1896:
[----:B------:R-:W-:Y:S05]  /*8460*/  BRA `(.L_x_1902) ;  /* 0x0000000400c47947 */ /* 0x000fea0003800000 */
.L_x_1895:
[----:B------:R-:W-:Y:S01]  /*8470*/  IMAD.MOV.U32 R23, RZ, RZ, 0x9 ;  /* 0x00000009ff177424 */ /* 0x000fe200078e00ff */
[----:B------:R-:W-:Y:S03]  /*8480*/  BSSY.RECONVERGENT B1, `(.L_x_1903) ;  /* 0x000000c000017945 */ /* 0x000fe60003800200 */
[CC--:B------:R-:W-:Y:S02]  /*8490*/  IMAD R31, R0.reuse, R23.reuse, 0x5 ;  /* 0x00000005001f7424 */ /* 0x0c0fe400078e0217 */
[----:B------:R-:W-:Y:S01]  /*84a0*/  IMAD R43, R0, R23, 0x7 ;  /* 0x00000007002b7424 */ /* 0x000fe200078e0217 */
[----:B------:R-:W-:Y:S06]  /*84b0*/  @!P5 BRA `(.L_x_1904) ;  /* 0x000000000020d947 */ /* 0x000fec0003800000 */
        /* <DEDUP_REMOVED lines=8> */
.L_x_1904:
[----:B------:R-:W-:Y:S05]  /*8540*/  BSYNC.RECONVERGENT B1 ;  /* 0x0000000000017941 */ /* 0x000fea0003800200 */
.L_x_1903:
[----:B------:R-:W-:Y:S01]  /*8550*/  BSSY.RECONVERGENT B1, `(.L_x_1905) ;  /* 0x000000d000017945 */ /* 0x000fe20003800200 */
[----:B------:R-:W-:Y:S01]  /*8560*/  ISETP.NE.U32.AND P6, PT, R30, R31, PT ;  /* 0x0000001f1e00720c */ /* 0x000fe20003fc5070 */
[----:B0-----:R-:W-:Y:S01]  /*8570*/  IMAD R25, R0, R23, 0x8 ;  /* 0x0000000800197424 */ /* 0x001fe200078e0217 */
[----:B------:R-:W-:Y:S01]  /*8580*/  ISETP.NE.U32.AND P5, PT, R30, R43, PT ;  /* 0x0000002b1e00720c */ /* 0x000fe20003fa5070 */
[----:B------:R-:W-:-:S12]  /*8590*/  @!P0 BRA `(.L_x_1906) ;  /* 0x0000000000208947 */ /* 0x000fd80003800000 */
[----:B------:R-:W0:Y:S01]  /*85a0*/  LDCU.64 UR6, c[0x0][0x398] ;  /* 0x00007300ff0677ac */ /* 0x000e220008000a00 */
[----:B------:R-:W1:Y:S01]  /*85b0*/  LDCU.64 UR10, c[0x0][0x3a0] ;  /* 0x00007400ff0a77ac */ /* 0x000e620008000a00 */
[----:B0-----:R-:W-:-:S04]  /*85c0*/  LEA R20, P0, R26, UR6, 0x3 ;  /* 0x000000061a147c11 */ /* 0x001fc8000f8018ff */
[C---:B------:R-:W-:Y:S02]  /*85d0*/  LEA.HI.X R21, R26.reuse, UR7, R27, 0x3, P0 ;  /* 0x000000071a157c11 */ /* 0x040fe400080f1c1b */
[----:B-1----:R-:W-:-:S03]  /*85e0*/  LEA R22, P0, R26, UR10, 0x2 ;  /* 0x0000000a1a167c11 */ /* 0x002fc6000f8010ff */
[----:B------:R0:W-:Y:S01]  /*85f0*/  STG.E.64 desc[UR8][R20.64], R4 ;  /* 0x0000000414007986 */ /* 0x0001e2000c101b08 */
[----:B------:R-:W-:-:S05]  /*8600*/  LEA.HI.X R23, R26, UR11, R27, 0x2, P0 ;  /* 0x0000000b1a177c11 */ /* 0x000fca00080f141b */
[----:B------:R0:W-:Y:S04]  /*8610*/  STG.E desc[UR8][R22.64], R35 ;  /* 0x0000002316007986 */ /* 0x0001e8000c101908 */
.L_x_1906:
[----:B------:R-:W-:Y:S05]  /*8620*/  BSYNC.RECONVERGENT B1 ;  /* 0x0000000000017941 */ /* 0x000fea0003800200 */
.L_x_1905:
        /* <DEDUP_REMOVED lines=10> */
.L_x_1908:
[----:B------:R-:W-:Y:S05]  /*86d0*/  BSYNC.RECONVERGENT B1 ;  /* 0x0000000000017941 */ /* 0x000fea0003800200 */
.L_x_1907:
[----:B------:R-:W-:Y:S04]  /*86e0*/  BSSY.RECONVERGENT B1, `(.L_x_1909) ;  /* 0x000000a000017945 */ /* 0x000fe80003800200 */
[----:B------:R-:W-:Y:S05]  /*86f0*/  @!P2 BRA `(.L_x_1910) ;  /* 0x000000000020a947 */ /* 0x000fea0003800000 */
[----:B------:R-:W0:Y:S01]  /*8700*/  LDCU.64 UR6, c[0x0][0x398] ;  /* 0x00007300ff0677ac */ /* 0x000e220008000a00 */
[----:B------:R-:W2:Y:S01]  /*8710*/  LDCU.64 UR10, c[0x0][0x3a0] ;  /* 0x00007400ff0a77ac */ /* 0x000ea20008000a00 */
[C---:B01----:R-:W-:Y:S02]  /*8720*/  LEA R4, P0, R48.reuse, UR6, 0x3 ;  /* 0x0000000630047c11 */ /* 0x043fe4000f8018ff */
[C---:B--2---:R-:W-:Y:S02]  /*8730*/  LEA R6, P1, R48.reuse, UR10, 0x2 ;  /* 0x0000000a30067c11 */ /* 0x044fe4000f8210ff */
[C-C-:B------:R-:W-:Y:S02]  /*8740*/  LEA.HI.X R5, R48.reuse, UR7, R49.reuse, 0x3, P0 ;  /* 0x0000000730057c11 */ /* 0x140fe400080f1c31 */
[----:B------:R-:W-:-:S03]  /*8750*/  LEA.HI.X R7, R48, UR11, R49, 0x2, P1 ;  /* 0x0000000b30077c11 */ /* 0x000fc600088f1431 */
[----:B------:R2:W-:Y:S04]  /*8760*/  STG.E.64 desc[UR8][R4.64], R8 ;  /* 0x0000000804007986 */ /* 0x0005e8000c101b08 */
[----:B------:R2:W-:Y:S02]  /*8770*/  STG.E desc[UR8][R6.64], R37 ;  /* 0x0000002506007986 */ /* 0x0005e4000c101908 */
.L_x_1910:
[----:B------:R-:W-:Y:S05]  /*8780*/  BSYNC.RECONVERGENT B1 ;  /* 0x0000000000017941 */ /* 0x000fea0003800200 */
.L_x_1909:
        /* <DEDUP_REMOVED lines=10> */
.L_x_1912:
[----:B------:R-:W-:Y:S05]  /*8830*/  BSYNC.RECONVERGENT B1 ;  /* 0x0000000000017941 */ /* 0x000fea0003800200 */
.L_x_1911:
[----:B------:R-:W-:Y:S01]  /*8840*/  ISETP.NE.U32.AND P3, PT, R12, R14, PT ;  /* 0x0000000e0c00720c */ /* 0x000fe20003f65070 */
[----:B------:R-:W-:Y:S01]  /*8850*/  BSSY.RECONVERGENT B1, `(.L_x_1913) ;  /* 0x0000013000017945 */ /* 0x000fe20003800200 */
[----:B------:R-:W-:Y:S02]  /*8860*/  ISETP.NE.AND.EX P6, PT, R50, RZ, PT, P6 ;  /* 0x000000ff3200720c */ /* 0x000fe40003fc5360 */
[----:B------:R-:W-:Y:S02]  /*8870*/  ISETP.NE.AND.EX P3, PT, R13, R15, PT, P3 ;  /* 0x0000000f0d00720c */ /* 0x000fe40003f65330 */
[----:B------:R-:W-:Y:S02]  /*8880*/  ISETP.NE.U32.AND P0, PT, R16, R18, PT ;  /* 0x000000121000720c */ /* 0x000fe40003f05070 */
[----:B------:R-:W-:Y:S02]  /*8890*/  ISETP.NE.U32.AND P1, PT, R18, R2, PT ;  /* 0x000000021200720c */ /* 0x000fe40003f25070 */
[----:B------:R-:W-:-:S02]  /*88a0*/  ISETP.NE.U32.AND P2, PT, R30, R25, PT ;  /* 0x000000191e00720c */ /* 0x000fc40003f45070 */
[----:B------:R-:W-:Y:S02]  /*88b0*/  ISETP.NE.AND.EX P0, PT, R17, R19, PT, P0 ;  /* 0x000000131100720c */ /* 0x000fe40003f05300 */
[----:B------:R-:W-:Y:S02]  /*88c0*/  ISETP.NE.AND.EX P1, PT, R19, R3, PT, P1 ;  /* 0x000000031300720c */ /* 0x000fe40003f25310 */
[C---:B------:R-:W-:Y:S02]  /*88d0*/  ISETP.NE.AND.EX P5, PT, R50.reuse, RZ, PT, P5 ;  /* 0x000000ff3200720c */ /* 0x040fe40003fa5350 */
[----:B------:R-:W-:Y:S01]  /*88e0*/  ISETP.NE.AND.EX P2, PT, R50, RZ, PT, P2 ;  /* 0x000000ff3200720c */ /* 0x000fe20003f45320 */
[----:B------:R-:W-:-:S12]  /*88f0*/  @!P3 BRA P6, `(.L_x_1914) ;  /* 0x000000000020b947 */ /* 0x000fd80003000000 */
        /* <DEDUP_REMOVED lines=8> */
.L_x_1914:
[----:B------:R-:W-:Y:S05]  /*8980*/  BSYNC.RECONVERGENT B1 ;  /* 0x0000000000017941 */ /* 0x000fea0003800200 */
.L_x_1913:
        /* <DEDUP_REMOVED lines=10> */
.L_x_1916:
[----:B------:R-:W-:Y:S05]  /*8a30*/  BSYNC.RECONVERGENT B1 ;  /* 0x0000000000017941 */ /* 0x000fea0003800200 */
.L_x_1915:
[----:B------:R-:W-:Y:S04]  /*8a40*/  BSSY.RECONVERGENT B1, `(.L_x_1917) ;  /* 0x000000a000017945 */ /* 0x000fe80003800200 */
[----:B------:R-:W-:Y:S05]  /*8a50*/  @!P0 BRA P5, `(.L_x_1918) ;  /* 0x0000000000208947 */ /* 0x000fea0002800000 */
        /* <DEDUP_REMOVED lines=8> */
.L_x_1918:
[----:B------:R-:W-:Y:S05]  /*8ae0*/  BSYNC.RECONVERGENT B1 ;  /* 0x0000000000017941 */ /* 0x000fea0003800200 */
.L_x_1917:
        /* <DEDUP_REMOVED lines=9> */
.L_x_1902:
[----:B------:R-:W-:Y:S05]  /*8b80*/  BSYNC.RECONVERGENT B0 ;  /* 0x0000000000007941 */ /* 0x000fea0003800200 */
.L_x_1894:
[----:B------:R-:W-:-:S13]  /*8b90*/  ISETP.NE.AND P0, PT, R0, 0xff, PT ;  /* 0x000000ff0000780c */ /* 0x000fda0003f05270 */
[----:B------:R-:W-:Y:S05]  /*8ba0*/  @P0 EXIT ;  /* 0x000000000000094d */ /* 0x000fea0003800000 */
[----:B01234-:R-:W0:Y:S01]  /*8bb0*/  LDC.64 R4, c[0x0][0x3a8] ;  /* 0x0000ea00ff047b82 */ /* 0x01fe220000000a00 */
[----:B------:R-:W-:-:S04]  /*8bc0*/  ISETP.NE.U32.AND P0, PT, R30, 0x900, PT ;  /* 0x000009001e00780c */ /* 0x000fc80003f05070 */
[----:B------:R-:W-:-:S13]  /*8bd0*/  ISETP.NE.AND.EX P0, PT, R50, RZ, PT, P0 ;  /* 0x000000ff3200720c */ /* 0x000fda0003f05300 */
[----:B------:R-:W-:Y:S05]  /*8be0*/  @P0 BRA `(.L_x_1919) ;  /* 0x0000000000280947 */ /* 0x000fea0003800000 */
[----:B------:R-:W1:Y:S08]  /*8bf0*/  LDC.64 R6, c[0x0][0x398] ;  /* 0x0000e600ff067b82 */ /* 0x000e700000000a00 */
[----:B------:R-:W2:Y:S01]  /*8c00*/  LDC.64 R8, c[0x0][0x3a0] ;  /* 0x0000e800ff087b82 */ /* 0x000ea20000000a00 */
[----:B-1----:R-:W-:-:S04]  /*8c10*/  LEA R6, P0, R63, R6, 0x3 ;  /* 0x000000063f067211 */ /* 0x002fc800078018ff */
[C---:B------:R-:W-:Y:S02]  /*8c20*/  LEA.HI.X R7, R63.reuse, R7, R64, 0x3, P0 ;  /* 0x000000073f077211 */ /* 0x040fe400000f1c40 */
[----:B--2---:R-:W-:-:S03]  /*8c30*/  LEA R8, P1, R63, R8, 0x2 ;  /* 0x000000083f087211 */ /* 0x004fc600078210ff */
[----:B------:R1:W-:Y:S01]  /*8c40*/  STG.E.64 desc[UR8][R6.64], R2 ;  /* 0x0000000206007986 */ /* 0x0003e2000c101b08 */
[C---:B------:R-:W-:Y:S02]  /*8c50*/  LEA.HI.X R9, R63.reuse, R9, R64, 0x2, P1 ;  /* 0x000000093f097211 */ /* 0x040fe400008f1440 */
[----:B------:R-:W-:-:S03]  /*8c60*/  IADD3 R63, P0, PT, R63, 0x1, RZ ;  /* 0x000000013f3f7810 */ /* 0x000fc60007f1e0ff */
[----:B------:R1:W-:Y:S02]  /*8c70*/  STG.E desc[UR8][R8.64], R29 ;  /* 0x0000001d08007986 */ /* 0x0003e4000c101908 */
[----:B------:R-:W-:-:S08]  /*8c80*/  IMAD.X R64, RZ, RZ, R64, P0 ;  /* 0x000000ffff407224 */ /* 0x000fd000000e0640 */
.L_x_1919:
[----:B------:R-:W-:Y:S02]  /*8c90*/  IMAD.MOV.U32 R65, RZ, RZ, R64 ;  /* 0x000000ffff417224 */ /* 0x000fe400078e0040 */
[----:B------:R-:W-:-:S05]  /*8ca0*/  IMAD.MOV.U32 R64, RZ, RZ, R63 ;  /* 0x000000ffff407224 */ /* 0x000fca00078e003f */
[----:B0-----:R-:W-:Y:S01]  /*8cb0*/  STG.E.64 desc[UR8][R4.64], R64 ;  /* 0x0000004004007986 */ /* 0x001fe2000c101b08 */
[----:B------:R-:W-:Y:S05]  /*8cc0*/  EXIT ;  /* 0x000000000000794d */ /* 0x000fea0003800000 */
.L_x_1893:
[----:B------:R-:W0:Y:S02]  /*8cd0*/  LDC.64 R2, c[0x0][0x380] ;  /* 0x0000e000ff027b82 */ /* 0x000e240000000a00 */
[----:B0-----:R-:W-:-:S05]  /*8ce0*/  IMAD.WIDE.U32 R22, R0, 0x4800, R2 ;  /* 0x0000480000167825 */ /* 0x001fca00078e0002 */
[----:B------:R-:W2:Y:S01]  /*8cf0*/  LDG.E.64.CONSTANT R6, desc[UR8][R22.64] ;  /* 0x0000000816067981 */ /* 0x000ea2000c1e9b00 */
[----:B------:R-:W0:Y:S02]  /*8d00*/  S2R R52, SR_TID.X ;  /* 0x0000000000347919 */ /* 0x000e240000002100 */
[C---:B0-----:R-:W-:Y:S02]  /*8d10*/  LOP3.LUT R2, R52.reuse, 0x1f, RZ, 0xc0, !PT ;  /* 0x0000001f34027812 */ /* 0x041fe400078ec0ff */
[----:B------:R-:W-:-:S05]  /*8d20*/  LOP3.LUT R3, R52, 0x3e0, RZ, 0xc0, !PT ;  /* 0x000003e034037812 */ /* 0x000fca00078ec0ff */
[----:B------:R-:W-:-:S04]  /*8d30*/  IMAD R13, R3, 0x9, R2 ;  /* 0x00000009030d7824 */ /* 0x000fc800078e0202 */
[C---:B------:R-:W-:Y:S01]  /*8d40*/  VIADD R3, R13.reuse, 0x20 ;  /* 0x000000200d037836 */ /* 0x040fe20000000000 */
[C---:B------:R-:W-:Y:S01]  /*8d50*/  LEA R2, P5, R13.reuse, R22, 0x3 ;  /* 0x000000160d027211 */ /* 0x040fe200078a18ff */
[C---:B------:R-:W-:Y:S02]  /*8d60*/  VIADD R5, R13.reuse, 0x40 ;  /* 0x000000400d057836 */ /* 0x040fe40000000000 */
[----:B------:R-:W-:Y:S01]  /*8d70*/  VIADD R9, R13, 0x60 ;  /* 0x000000600d097836 */ /* 0x000fe20000000000 */
[-C--:B------:R-:W-:Y:S01]  /*8d80*/  ISETP.GE.U32.AND P6, PT, R3, R30.reuse, PT ;  /* 0x0000001e0300720c */ /* 0x080fe20003fc6070 */
[----:B------:R-:W-:Y:S01]  /*8d90*/  VIADD R3, R13, 0x80 ;  /* 0x000000800d037836 */ /* 0x000fe20000000000 */
[-C--:B------:R-:W-:Y:S01]  /*8da0*/  ISETP.GE.U32.AND P0, PT, R5, R30.reuse, PT ;  /* 0x0000001e0500720c */ /* 0x080fe20003f06070 */
[----:B------:R-:W-:Y:S01]  /*8db0*/  VIADD R5, R13, 0xa0 ;  /* 0x000000a00d057836 */ /* 0x000fe20000000000 */
[-C--:B------:R-:W-:Y:S01]  /*8dc0*/  ISETP.GE.U32.AND P1, PT, R9, R30.reuse, PT ;  /* 0x0000001e0900720c */ /* 0x080fe20003f26070 */
[----:B------:R-:W-:Y:S01]  /*8dd0*/  VIADD R15, R13, 0xe0 ;  /* 0x000000e00d0f7836 */ /* 0x000fe20000000000 */
[-C--:B------:R-:W-:Y:S01]  /*8de0*/  ISETP.GE.U32.AND P2, PT, R3, R30.reuse, PT ;  /* 0x0000001e0300720c */ /* 0x080fe20003f46070 */
[----:B------:R-:W-:Y:S01]  /*8df0*/  VIADD R3, R13, 0xc0 ;  /* 0x000000c00d037836 */ /* 0x000fe20000000000 */
[----:B------:R-:W-:-:S04]  /*8e00*/  ISETP.GE.U32.AND P3, PT, R5, R30, PT ;  /* 0x0000001e0500720c */ /* 0x000fc80003f66070 */
[-C--:B------:R-:W-:Y:S01]  /*8e10*/  ISETP.GE.U32.AND P4, PT, R3, R30.reuse, PT ;  /* 0x0000001e0300720c */ /* 0x080fe20003f86070 */
[----:B------:R-:W-:Y:S01]  /*8e20*/  IMAD.X R3, RZ, RZ, R23, P5 ;  /* 0x000000ffff037224 */ /* 0x000fe200028e0617 */
[C---:B------:R-:W-:Y:S01]  /*8e30*/  ISETP.GE.U32.AND P5, PT, R13.reuse, R30, PT ;  /* 0x0000001e0d00720c */ /* 0x040fe20003fa6070 */
[----:B------:R-:W-:Y:S01]  /*8e40*/  VIADD R13, R13, 0x100 ;  /* 0x000001000d0d7836 */ /* 0x000fe20000000000 */
[----:B------:R-:W-:Y:S01]  /*8e50*/  CS2R R26, SRZ ;  /* 0x00000000001a7805 */ /* 0x000fe2000001ff00 */
[----:B--2---:R-:W-:Y:S02]  /*8e60*/  IMAD.MOV.U32 R4, RZ, RZ, R6 ;  /* 0x000000ffff047224 */ /* 0x004fe400078e0006 */
[----:B------:R-:W-:Y:S02]  /*8e70*/  IMAD.MOV.U32 R5, RZ, RZ, R7 ;  /* 0x000000ffff057224 */ /* 0x000fe400078e0007 */
[----:B------:R-:W-:-:S06]  /*8e80*/  IMAD.MOV.U32 R8, RZ, RZ, R4 ;  /* 0x000000ffff087224 */ /* 0x000fcc00078e0004 */
[----:B------:R-:W2:Y:S01]  /*8e90*/  @!P5 LDG.E.64.CONSTANT R6, desc[UR8][R2.64] ;  /* 0x000000080206d981 */ /* 0x000ea2000c1e9b00 */
[--C-:B------:R-:W-:Y:S02]  /*8ea0*/  IMAD.MOV.U32 R9, RZ, RZ, R5.reuse ;  /* 0x000000ffff097224 */ /* 0x100fe400078e0005 */
[----:B------:R-:W-:Y:S02]  /*8eb0*/  IMAD.MOV.U32 R10, RZ, RZ, R4 ;  /* 0x000000ffff0a7224 */ /* 0x000fe400078e0004 */
[----:B------:R-:W-:Y:S02]  /*8ec0*/  IMAD.MOV.U32 R11, RZ, RZ, R5 ;  /* 0x000000ffff0b7224 */ /* 0x000fe400078e0005 */
[----:B------:R-:W3:Y:S01]  /*8ed0*/  @!P6 LDG.E.64.CONSTANT R8, desc[UR8][R2.64+0x100] ;  /* 0x000100080208e981 */ /* 0x000ee2000c1e9b00 */
[----:B------:R-:W-:-:S03]  /*8ee0*/  ISETP.GE.U32.AND P6, PT, R15, R30, PT ;  /* 0x0000001e0f00720c */ /* 0x000fc60003fc6070 */
[----:B------:R-:W4:Y:S01]  /*8ef0*/  @!P0 LDG.E.64.CONSTANT R10, desc[UR8][R2.64+0x200] ;  /* 0x00020008020a8981 */ /* 0x000f22000c1e9b00 */
[----:B------:R-:W-:Y:S01]  /*8f00*/  ISETP.GE.U32.AND P0, PT, R13, R30, PT ;  /* 0x0000001e0d00720c */ /* 0x000fe20003f06070 */
[--C-:B------:R-:W-:Y:S02]  /*8f10*/  IMAD.MOV.U32 R12, RZ, RZ, R4.reuse ;  /* 0x000000ffff0c7224 */ /* 0x100fe400078e0004 */
[--C-:B------:R-:W-:Y:S02]  /*8f20*/  IMAD.MOV.U32 R13, RZ, RZ, R5.reuse ;  /* 0x000000ffff0d7224 */ /* 0x100fe400078e0005 */
[--C-:B------:R-:W-:Y:S02]  /*8f30*/  IMAD.MOV.U32 R14, RZ, RZ, R4.reuse ;  /* 0x000000ffff0e7224 */ /* 0x100fe400078e0004 */
[--C-:B------:R-:W-:Y:S02]  /*8f40*/  IMAD.MOV.U32 R15, RZ, RZ, R5.reuse ;  /* 0x000000ffff0f7224 */ /* 0x100fe400078e0005 */
[----:B------:R-:W-:Y:S01]  /*8f50*/  IMAD.MOV.U32 R16, RZ, RZ, R4 ;  /* 0x000000ffff107224 */ /* 0x000fe200078e0004 */
[----:B------:R-:W5:Y:S01]  /*8f60*/  @!P1 LDG.E.64.CONSTANT R12, desc[UR8][R2.64+0x300] ;  /* 0x00030008020c9981 */ /* 0x000f62000c1e9b00 */
[----:B------:R-:W-:-:S02]  /*8f70*/  IMAD.MOV.U32 R17, RZ, RZ, R5 ;  /* 0x000000ffff117224 */ /* 0x000fc400078e0005 */
[--C-:B------:R-:W-:Y:S01]  /*8f80*/  IMAD.MOV.U32 R18, RZ, RZ, R4.reuse ;  /* 0x000000ffff127224 */ /* 0x100fe200078e0004 */
[----:B------:R-:W5:Y:S01]  /*8f90*/  @!P2 LDG.E.64.CONSTANT R14, desc[UR8][R2.64+0x400] ;  /* 0x00040008020ea981 */ /* 0x000f62000c1e9b00 */
[--C-:B------:R-:W-:Y:S02]  /*8fa0*/  IMAD.MOV.U32 R19, RZ, RZ, R5.reuse ;  /* 0x000000ffff137224 */ /* 0x100fe400078e0005 */
[----:B------:R-:W-:Y:S01]  /*8fb0*/  IMAD.MOV.U32 R20, RZ, RZ, R4 ;  /* 0x000000ffff147224 */ /* 0x000fe200078e0004 */
[----:B------:R-:W5:Y:S01]  /*8fc0*/  @!P3 LDG.E.64.CONSTANT R16, desc[UR8][R2.64+0x500] ;  /* 0x000500080210b981 */ /* 0x000f62000c1e9b00 */
[----:B------:R-:W-:-:S03]  /*8fd0*/  IMAD.MOV.U32 R21, RZ, RZ, R5 ;  /* 0x000000ffff157224 */ /* 0x000fc600078e0005 */
[----:B------:R-:W5:Y:S04]  /*8fe0*/  @!P4 LDG.E.64.CONSTANT R18, desc[UR8][R2.64+0x600] ;  /* 0x000600080212c981 */ /* 0x000f68000c1e9b00 */
[----:B------:R-:W5:Y:S04]  /*8ff0*/  @!P6 LDG.E.64.CONSTANT R20, desc[UR8][R2.64+0x700] ;  /* 0x000700080214e981 */ /* 0x000f68000c1e9b00 */
[----:B------:R0:W5:Y:S01]  /*9000*/  @!P0 LDG.E.64.CONSTANT R4, desc[UR8][R2.64+0x800] ;  /* 0x0008000802048981 */ /* 0x000162000c1e9b00 */
[C---:B------:R-:W-:Y:S01]  /*9010*/  ISETP.NE.AND P1, PT, R52.reuse, RZ, PT ;  /* 0x000000ff3400720c */ /* 0x040fe20003f25270 */
[----:B------:R-:W1:Y:S01]  /*9020*/  S2R R49, SR_LANEID ;  /* 0x0000000000317919 */ /* 0x000e620000000000 */
[----:B------:R-:W1:Y:S01]  /*9030*/  S2UR UR5, SR_CgaCtaId ;  /* 0x00000000000579c3 */ /* 0x000e620000008800 */
[----:B------:R-:W-:Y:S01]  /*9040*/  SHF.R.U32.HI R32, RZ, 0x5, R52 ;  /* 0x00000005ff207819 */ /* 0x000fe20000011634 */
[----:B------:R-:W-:Y:S01]  /*9050*/  UMOV UR4, 0x400 ;  /* 0x0000040000047882 */ /* 0x000fe20000000000 */
[----:B------:R-:W-:-:S05]  /*9060*/  IMAD R31, R52, 0x9, RZ ;  /* 0x00000009341f7824 */ /* 0x000fca00078e02ff */
[----:B0-----:R-:W0:Y:S03]  /*9070*/  LDC R3, c[0x0][0x390] ;  /* 0x0000e400ff037b82 */ /* 0x001e260000000800 */
[----:B------:R5:W5:Y:S01]  /*9080*/  @!P1 LDG.E.64.CONSTANT R26, desc[UR8][R22.64+-0x8] ;  /* 0xfffff808161a9981 */ /* 0x000b62000c1e9b00 */
[----:B------:R-:W-:Y:S01]  /*9090*/  P2R R2, PR, RZ, 0x2 ;  /* 0x00000002ff027803 */ /* 0x000fe20000000000 */
[----:B-1----:R-:W-:Y:S01]  /*90a0*/  ULEA UR4, UR5, UR4, 0x18 ;  /* 0x0000000405047291 */ /* 0x002fe2000f8ec0ff */
[----:B------:R-:W-:-:S05]  /*90b0*/  IMAD R28, R32, 0x120, R49 ;  /* 0x00000120201c7824 */ /* 0x000fca00078e0231 */
[----:B------:R-:W-:-:S05]  /*90c0*/  LEA R29, R28, UR4, 0x3 ;  /* 0x000000041c1d7c11 */ /* 0x000fca000f8e18ff */
[----:B------:R-:W-:Y:S01]  /*90d0*/  IMAD R2, R49, 0x40, R29 ;  /* 0x0000004031027824 */ /* 0x000fe200078e021d */
[----:B------:R-:W-:Y:S01]  /*90e0*/  ISETP.NE.AND P0, PT, R52, RZ, PT ;  /* 0x000000ff3400720c */ /* 0x000fe20003f05270 */
[----:B--2---:R-:W-:Y:S04]  /*90f0*/  STS.64 [R29], R6 ;  /* 0x000000061d007388 */ /* 0x004fe80000000a00 */
[----:B---3--:R1:W-:Y:S04]  /*9100*/  STS.64 [R29+0x100], R8 ;  /* 0x000100081d007388 */ /* 0x0083e80000000a00 */
[----:B----4-:R-:W-:Y:S01]  /*9110*/  STS.64 [R29+0x200], R10 ;  /* 0x0002000a1d007388 */ /* 0x010fe20000000a00 */
[----:B-1----:R-:W-:-:S03]  /*9120*/  VIADD R9, R31, 0x3 ;  /* 0x000000031f097836 */ /* 0x002fc60000000000 */
[----:B-----5:R-:W-:Y:S02]  /*9130*/  STS.64 [R29+0x300], R12 ;  /* 0x0003000c1d007388 */ /* 0x020fe40000000a00 */
[----:B------:R-:W-:Y:S02]  /*9140*/  ISETP.EQ.U32.AND P1, PT, R30, R9, PT ;  /* 0x000000091e00720c */ /* 0x000fe40003f22070 */
[----:B------:R-:W-:Y:S04]  /*9150*/  STS.64 [R29+0x400], R14 ;  /* 0x0004000e1d007388 */ /* 0x000fe80000000a00 */
[----:B------:R-:W-:Y:S04]  /*9160*/  STS.64 [R29+0x500], R16 ;  /* 0x000500101d007388 */ /* 0x000fe80000000a00 */
[----:B------:R-:W-:Y:S04]  /*9170*/  STS.64 [R29+0x600], R18 ;  /* 0x000600121d007388 */ /* 0x000fe80000000a00 */
[----:B------:R-:W-:Y:S04]  /*9180*/  STS.64 [R29+0x700], R20 ;  /* 0x000700141d007388 */ /* 0x000fe80000000a00 */
[----:B------:R1:W-:Y:S01]  /*9190*/  STS.64 [R29+0x800], R4 ;  /* 0x000800041d007388 */ /* 0x0003e20000000a00 */
[----:B------:R-:W-:-:S03]  /*91a0*/  NOP ;  /* 0x0000000000007918 */ /* 0x000fc60000000000 */
[----:B------:R-:W-:Y:S04]  /*91b0*/  LDS.64 R24, [R2] ;  /* 0x0000000002187984 */ /* 0x000fe80000000a00 */
[----:B------:R-:W-:Y:S04]  /*91c0*/  LDS.64 R22, [R2+0x8] ;  /* 0x0000080002167984 */ /* 0x000fe80000000a00 */
[----:B------:R-:W2:Y:S04]  /*91d0*/  LDS.64 R20, [R2+0x40] ;  /* 0x0000400002147984 */ /* 0x000ea80000000a00 */
[----:B------:R-:W-:Y:S04]  /*91e0*/  LDS.64 R18, [R2+0x10] ;  /* 0x0000100002127984 */ /* 0x000fe80000000a00 */
[----:B------:R-:W3:Y:S04]  /*91f0*/  LDS.64 R16, [R2+0x18] ;  /* 0x0000180002107984 */ /* 0x000ee80000000a00 */
[----:B------:R-:W4:Y:S04]  /*9200*/  LDS.64 R14, [R2+0x20] ;  /* 0x00002000020e7984 */ /* 0x000f280000000a00 */
[----:B------:R-:W5:Y:S04]  /*9210*/  LDS.64 R12, [R2+0x28] ;  /* 0x00002800020c7984 */ /* 0x000f680000000a00 */
[----:B------:R-:W5:Y:S04]  /*9220*/  LDS.64 R10, [R2+0x30] ;  /* 0x00003000020a7984 */ /* 0x000f680000000a00 */
[----:B------:R-:W5:Y:S01]  /*9230*/  LDS.64 R8, [R2+0x38] ;  /* 0x0000380002087984 */ /* 0x000f620000000a00 */
[----:B-1----:R-:W-:-:S02]  /*9240*/  IMAD R5, R49, 0x8, R28 ;  /* 0x0000000831057824 */ /* 0x002fc400078e021c */
[----:B------:R-:W-:Y:S01]  /*9250*/  IMAD R28, R28, -0x4, R29 ;  /* 0xfffffffc1c1c7824 */ /* 0x000fe200078e021d */
[----:B------:R-:W-:Y:S01]  /*9260*/  BAR.SYNC.DEFER_BLOCKING 0x0 ;  /* 0x0000000000007b1d */ /* 0x000fe20000010000 */
[----:B------:R-:W-:Y:S02]  /*9270*/  IMAD R5, R5, -0x4, R2 ;  /* 0xfffffffc05057824 */ /* 0x000fe400078e0202 */
[----:B------:R-:W-:-:S05]  /*9280*/  VIADD R7, R31, 0x1 ;  /* 0x000000011f077836 */ /* 0x000fca0000000000 */
[----:B------:R-:W-:Y:S01]  /*9290*/  ISETP.EQ.U32.AND P3, PT, R30, R7, PT ;  /* 0x000000071e00720c */ /* 0x000fe20003f62070 */
[----:B0-----:R-:W-:Y:S04]  /*92a0*/  STS [R28], R3 ;  /* 0x000000031c007388 */ /* 0x001fe80000000800 */
        /* <DEDUP_REMOVED lines=17> */
[----:B------:R1:W-:Y:S01]  /*93c0*/  LDS R2, [R5+0x20] ;  /* 0x0000200005027984 */ /* 0x0003e20000000800 */
[----:B------:R-:W-:Y:S01]  /*93d0*/  VIADD R7, R31, 0x2 ;  /* 0x000000021f077836 */ /* 0x000fe20000000000 */
[----:B------:R-:W-:Y:S04]  /*93e0*/  BAR.SYNC.DEFER_BLOCKING 0x0 ;  /* 0x0000000000007b1d */ /* 0x000fe80000010000 */
[----:B------:R-:W-:-:S02]  /*93f0*/  ISETP.EQ.U32.AND P2, PT, R30, R7, PT ;  /* 0x000000071e00720c */ /* 0x000fc40003f42070 */
[----:B------:R-:W-:-:S05]  /*9400*/  LEA R7, R52, UR4, 0x3 ;  /* 0x0000000434077c11 */ /* 0x000fca000f8e18ff */
[----:B--2---:R-:W-:Y:S01]  /*9410*/  STS.64 [R7+0x8d8], R20 ;  /* 0x0008d81407007388 */ /* 0x004fe20000000a00 */
[----:B------:R-:W-:Y:S01]  /*9420*/  BAR.SYNC.DEFER_BLOCKING 0x0 ;  /* 0x0000000000007b1d */ /* 0x000fe20000010000 */
[----:B------:R-:W-:Y:S02]  /*9430*/  ISETP.NE.U32.AND P5, PT, R24, R22, PT ;  /* 0x000000161800720c */ /* 0x000fe40003fa5070 */
[----:B---3--:R-:W-:Y:S02]  /*9440*/  ISETP.NE.U32.AND P4, PT, R18, R16, PT ;  /* 0x000000101200720c */ /* 0x008fe40003f85070 */
[----:B------:R-:W-:Y:S01]  /*9450*/  ISETP.NE.AND.EX P5, PT, R25, R23, PT, P5 ;  /* 0x000000171900720c */ /* 0x000fe20003fa5350 */
[----:B0-----:R-:W-:Y:S01]  /*9460*/  VIADD R3, R31, 0x4 ;  /* 0x000000041f037836 */ /* 0x001fe20000000000 */
[----:B------:R-:W-:Y:S02]  /*9470*/  ISETP.NE.AND.EX P4, PT, R19, R17, PT, P4 ;  /* 0x000000111300720c */ /* 0x000fe40003f85340 */
[----:B------:R-:W-:-:S02]  /*9480*/  ISETP.EQ.OR.EX P3, PT, R50, RZ, P5, P3 ;  /* 0x000000ff3200720c */ /* 0x000fc40002f62730 */
[----:B----4-:R-:W-:Y:S01]  /*9490*/  ISETP.NE.U32.AND P5, PT, R16, R14, PT ;  /* 0x0000000e1000720c */ /* 0x010fe20003fa5070 */
[----:B------:R-:W0:Y:S01]  /*94a0*/  @P0 LDS.64 R26, [R7+0x8d0] ;  /* 0x0008d000071a0984 */ /* 0x000e220000000a00 */
[----:B------:R-:W-:-:S04]  /*94b0*/  ISETP.NE.U32.AND P0, PT, R22, R18, PT ;  /* 0x000000121600720c */ /* 0x000fc80003f05070 */
[----:B------:R-:W-:Y:S02]  /*94c0*/  ISETP.NE.AND.EX P0, PT, R23, R19, PT, P0 ;  /* 0x000000131700720c */ /* 0x000fe40003f05300 */
[----:B------:R-:W-:Y:S02]  /*94d0*/  ISETP.NE.AND.EX P5, PT, R17, R15, PT, P5 ;  /* 0x0000000f1100720c */ /* 0x000fe40003fa5350 */
[----:B------:R-:W-:Y:S02]  /*94e0*/  ISETP.EQ.OR.EX P2, PT, R50, RZ, P0, P2 ;  /* 0x000000ff3200720c */ /* 0x000fe40000742720 */
[----:B------:R-:W-:Y:S01]  /*94f0*/  ISETP.EQ.U32.AND P0, PT, R30, R3, PT ;  /* 0x000000031e00720c */ /* 0x000fe20003f02070 */
[----:B------:R-:W-:Y:S01]  /*9500*/  VIADD R3, R31, 0x5 ;  /* 0x000000051f037836 */ /* 0x000fe20000000000 */
[----:B------:R-:W-:Y:S02]  /*9510*/  ISETP.EQ.OR.EX P1, PT, R50, RZ, P4, P1 ;  /* 0x000000ff3200720c */ /* 0x000fe40002722710 */
[----:B-----5:R-:W-:-:S02]  /*9520*/  ISETP.NE.U32.AND P4, PT, R14, R12, PT ;  /* 0x0000000c0e00720c */ /* 0x020fc40003f85070 */
[----:B------:R-:W-:Y:S02]  /*9530*/  ISETP.EQ.OR.EX P0, PT, R50, RZ, P5, P0 ;  /* 0x000000ff3200720c */ /* 0x000fe40002f02700 */
[----:B------:R-:W-:Y:S02]  /*9540*/  ISETP.EQ.U32.AND P5, PT, R30, R3, PT ;  /* 0x000000031e00720c */ /* 0x000fe40003fa2070 */
[----:B------:R-:W-:Y:S01]  /*9550*/  ISETP.NE.AND.EX P4, PT, R15, R13, PT, P4 ;  /* 0x0000000d0f00720c */ /* 0x000fe20003f85340 */
[----:B------:R-:W-:-:S03]  /*9560*/  VIADD R3, R31, 0x6 ;  /* 0x000000061f037836 */ /* 0x000fc60000000000 */
[----:B------:R-:W-:Y:S02]  /*9570*/  ISETP.EQ.OR.EX P4, PT, R50, RZ, P4, P5 ;  /* 0x000000ff3200720c */ /* 0x000fe40002782750 */
[----:B------:R-:W-:Y:S02]  /*9580*/  ISETP.NE.U32.AND P5, PT, R12, R10, PT ;  /* 0x0000000a0c00720c */ /* 0x000fe40003fa5070 */
[----:B------:R-:W-:Y:S02]  /*9590*/  ISETP.EQ.U32.AND P6, PT, R30, R3, PT ;  /* 0x000000031e00720c */ /* 0x000fe40003fc2070 */
[----:B------:R-:W-:Y:S01]  /*95a0*/  ISETP.NE.AND.EX P5, PT, R13, R11, PT, P5 ;  /* 0x0000000b0d00720c */ /* 0x000fe20003fa5350 */
[----:B------:R-:W-:-:S03]  /*95b0*/  VIADD R3, R31, 0x7 ;  /* 0x000000071f037836 */ /* 0x000fc60000000000 */
[----:B------:R-:W-:Y:S02]  /*95c0*/  ISETP.EQ.OR.EX P6, PT, R50, RZ, P5, P6 ;  /* 0x000000ff3200720c */ /* 0x000fe40002fc2760 */
[----:B------:R-:W-:Y:S02]  /*95d0*/  ISETP.NE.U32.AND P5, PT, R10, R8, PT ;  /* 0x000000080a00720c */ /* 0x000fe40003fa5070 */
[----:B-1----:R-:W-:Y:S02]  /*95e0*/  P2R R5, PR, RZ, 0x40 ;  /* 0x00000040ff057803 */ /* 0x002fe40000000000 */
[----:B------:R-:W-:Y:S02]  /*95f0*/  ISETP.NE.AND.EX P5, PT, R11, R9, PT, P5 ;  /* 0x000000090b00720c */ /* 0x000fe40003fa5350 */
[----:B------:R-:W-:-:S04]  /*9600*/  ISETP.EQ.U32.AND P6, PT, R30, R3, PT ;  /* 0x000000031e00720c */ /* 0x000fc80003fc2070 */
[----:B------:R-:W-:Y:S02]  /*9610*/  ISETP.EQ.OR.EX P5, PT, R50, RZ, P5, P6 ;  /* 0x000000ff3200720c */ /* 0x000fe40002fa2760 */
[----:B0-----:R-:W-:Y:S02]  /*9620*/  ISETP.NE.U32.AND P6, PT, R26, R24, PT ;  /* 0x000000181a00720c */ /* 0x001fe40003fc5070 */
[----:B------:R-:W-:Y:S02]  /*9630*/  P2R R51, PR, RZ, 0x20 ;  /* 0x00000020ff337803 */ /* 0x000fe40000000000 */
[----:B------:R-:W-:Y:S02]  /*9640*/  ISETP.NE.AND.EX P6, PT, R27, R25, PT, P6 ;  /* 0x000000191b00720c */ /* 0x000fe40003fc5360 */
[----:B------:R-:W-:Y:S01]  /*9650*/  ISETP.EQ.U32.AND P5, PT, R30, R31, PT ;  /* 0x0000001f1e00720c */ /* 0x000fe20003fa2070 */
[----:B------:R-:W-:Y:S01]  /*9660*/  VIADD R31, R31, 0x8 ;  /* 0x000000081f1f7836 */ /* 0x000fe20000000000 */
[----:B------:R-:W-:-:S02]  /*9670*/  SEL R4, R48, RZ, !P3 ;  /* 0x000000ff30047207 */ /* 0x000fc40005800000 */
[----:B------:R-:W-:Y:S02]  /*9680*/  ISETP.EQ.OR.EX P5, PT, R50, RZ, P6, P5 ;  /* 0x000000ff3200720c */ /* 0x000fe400037a2750 */
[----:B------:R-:W-:Y:S02]  /*9690*/  ISETP.NE.U32.AND P6, PT, R8, R20, PT ;  /* 0x000000140800720c */ /* 0x000fe40003fc5070 */
[----:B------:R-:W-:Y:S01]  /*96a0*/  P2R R3, PR, RZ, 0x20 ;  /* 0x00000020ff037803 */ /* 0x000fe20000000000 */
[----:B------:R-:W-:Y:S01]  /*96b0*/  IMAD.IADD R4, R47, 0x1, R4 ;  /* 0x000000012f047824 */ /* 0x000fe200078e0204 */
[----:B------:R-:W-:Y:S02]  /*96c0*/  ISETP.NE.AND.EX P6, PT, R9, R21, PT, P6 ;  /* 0x000000150900720c */ /* 0x000fe40003fc5360 */
[----:B------:R-:W-:-:S04]  /*96d0*/  ISETP.EQ.U32.AND P5, PT, R30, R31, PT ;  /* 0x0000001f1e00720c */ /* 0x000fc80003fa2070 */
[----:B------:R-:W-:Y:S02]  /*96e0*/  ISETP.EQ.OR.EX P5, PT, R50, RZ, P6, P5 ;  /* 0x000000ff3200720c */ /* 0x000fe400037a2750 */
[----:B------:R-:W-:Y:S02]  /*96f0*/  ISETP.NE.AND P6, PT, R3, RZ, PT ;  /* 0x000000ff0300720c */ /* 0x000fe40003fc5270 */
[----:B------:R-:W-:-:S05]  /*9700*/  SEL R3, R4, RZ, !P2 ;  /* 0x000000ff04037207 */ /* 0x000fca0005000000 */
[----:B------:R-:W-:-:S05]  /*9710*/  IMAD.IADD R3, R46, 0x1, R3 ;  /* 0x000000012e037824 */ /* 0x000fca00078e0203 */
[----:B------:R-:W-:-:S05]  /*9720*/  SEL R4, R3, RZ, !P1 ;  /* 0x000000ff03047207 */ /* 0x000fca0004800000 */
[----:B------:R-:W-:-:S05]  /*9730*/  IMAD.IADD R4, R45, 0x1, R4 ;  /* 0x000000012d047824 */ /* 0x000fca00078e0204 */
[----:B------:R-:W-:-:S05]  /*9740*/  SEL R3, R4, RZ, !P0 ;  /* 0x000000ff04037207 */ /* 0x000fca0004000000 */
[----:B------:R-:W-:Y:S01]  /*9750*/  IMAD.IADD R3, R44, 0x1, R3 ;  /* 0x000000012c037824 */ /* 0x000fe200078e0203 */
[----:B------:R-:W-:-:S04]  /*9760*/  SEL R6, RZ, 0x1, !P6 ;  /* 0x00000001ff067807 */ /* 0x000fc80007000000 */
[----:B------:R-:W-:Y:S02]  /*9770*/  SEL R4, R3, RZ, !P4 ;  /* 0x000000ff03047207 */ /* 0x000fe40006000000 */
[----:B------:R-:W-:Y:S02]  /*9780*/  SEL R3, RZ, 0x1, !P3 ;  /* 0x00000001ff037807 */ /* 0x000fe40005800000 */
[----:B------:R-:W-:Y:S02]  /*9790*/  SEL R38, RZ, 0x1, !P4 ;  /* 0x00000001ff267807 */ /* 0x000fe40006000000 */
[----:B------:R-:W-:Y:S01]  /*97a0*/  IADD3 R7, P4, PT, R3, R6, RZ ;  /* 0x0000000603077210 */ /* 0x000fe20007f9e0ff */
[----:B------:R-:W-:-:S04]  /*97b0*/  IMAD.IADD R4, R43, 0x1, R4 ;  /* 0x000000012b047824 */ /* 0x000fc800078e0204 */
[----:B------:R-:W-:Y:S01]  /*97c0*/  IMAD.X R6, RZ, RZ, RZ, P4 ;  /* 0x000000ffff067224 */ /* 0x000fe200020e06ff */
[----:B------:R-:W-:-:S04]  /*97d0*/  ISETP.NE.AND P4, PT, R5, RZ, PT ;  /* 0x000000ff0500720c */ /* 0x000fc80003f85270 */
[----:B------:R-:W-:Y:S02]  /*97e0*/  SEL R3, R4, RZ, !P4 ;  /* 0x000000ff04037207 */ /* 0x000fe40006000000 */
[----:B------:R-:W-:Y:S02]  /*97f0*/  SEL R4, RZ, 0x1, !P2 ;  /* 0x00000001ff047807 */ /* 0x000fe40005000000 */
[----:B------:R-:W-:Y:S01]  /*9800*/  SEL R5, RZ, 0x1, !P4 ;  /* 0x00000001ff057807 */ /* 0x000fe20006000000 */
[----:B------:R-:W-:Y:S01]  /*9810*/  IMAD.IADD R3, R42, 0x1, R3 ;  /* 0x000000012a037824 */ /* 0x000fe200078e0203 */
[----:B------:R-:W-:Y:S02]  /*9820*/  IADD3 R7, P4, PT, R7, R4, RZ ;  /* 0x0000000407077210 */ /* 0x000fe40007f9e0ff */
[----:B------:R-:W-:Y:S02]  /*9830*/  ISETP.NE.AND P6, PT, R51, RZ, PT ;  /* 0x000000ff3300720c */ /* 0x000fe40003fc5270 */
[----:B------:R-:W-:Y:S01]  /*9840*/  SEL R4, RZ, 0x1, !P1 ;  /* 0x00000001ff047807 */ /* 0x000fe20004800000 */
[----:B------:R-:W-:Y:S01]  /*9850*/  IMAD.X R6, RZ, RZ, R6, P4 ;  /* 0x000000ffff067224 */ /* 0x000fe200020e0606 */
[----:B------:R-:W-:-:S02]  /*9860*/  SEL R3, R3, RZ, !P6 ;  /* 0x000000ff03037207 */ /* 0x000fc40007000000 */
[----:B------:R-:W-:Y:S02]  /*9870*/  IADD3 R7, P4, PT, R7, R4, RZ ;  /* 0x0000000407077210 */ /* 0x000fe40007f9e0ff */
[----:B------:R-:W-:Y:S01]  /*9880*/  SEL R4, RZ, 0x1, !P0 ;  /* 0x00000001ff047807 */ /* 0x000fe20004000000 */
[----:B------:R-:W-:Y:S02]  /*9890*/  IMAD.IADD R3, R40, 0x1, R3 ;  /* 0x0000000128037824 */ /* 0x000fe400078e0203 */
[----:B------:R-:W-:Y:S01]  /*98a0*/  IMAD.X R6, RZ, RZ, R6, P4 ;  /* 0x000000ffff067224 */ /* 0x000fe200020e0606 */
[----:B------:R-:W-:Y:S02]  /*98b0*/  IADD3 R7, P4, PT, R7, R4, RZ ;  /* 0x0000000407077210 */ /* 0x000fe40007f9e0ff */
[----:B------:R-:W-:-:S03]  /*98c0*/  SEL R3, R3, RZ, !P5 ;  /* 0x000000ff03037207 */ /* 0x000fc60006800000 */
[----:B------:R-:W-:Y:S01]  /*98d0*/  IMAD.X R41, RZ, RZ, R6, P4 ;  /* 0x000000ffff297224 */ /* 0x000fe200020e0606 */
[----:B------:R-:W-:Y:S01]  /*98e0*/  IADD3 R38, P4, PT, R7, R38, RZ ;  /* 0x0000002607267210 */ /* 0x000fe20007f9e0ff */
[----:B------:R-:W-:Y:S01]  /*98f0*/  IMAD.IADD R2, R2, 0x1, R3 ;  /* 0x0000000102027824 */ /* 0x000fe200078e0203 */
[----:B------:R-:W-:-:S03]  /*9900*/  SEL R7, RZ, 0x1, !P6 ;  /* 0x00000001ff077807 */ /* 0x000fc60007000000 */
[----:B------:R-:W-:Y:S01]  /*9910*/  IMAD.X R39, RZ, RZ, R41, P4 ;  /* 0x000000ffff277224 */ /* 0x000fe200020e0629 */
[----:B------:R-:W-:Y:S02]  /*9920*/  IADD3 R36, P4, PT, R38, R5, RZ ;  /* 0x0000000526247210 */ /* 0x000fe40007f9e0ff */
[----:B------:R-:W0:Y:S03]  /*9930*/  SHFL.UP PT, R5, R2, 0x1, RZ ;  /* 0x0420000002057989 */ /* 0x000e2600000e00ff */
[----:B------:R-:W-:Y:S01]  /*9940*/  IMAD.X R37, RZ, RZ, R39, P4 ;  /* 0x000000ffff257224 */ /* 0x000fe200020e0627 */
[----:B------:R-:W-:Y:S02]  /*9950*/  IADD3 R34, P4, PT, R36, R7, RZ ;  /* 0x0000000724227210 */ /* 0x000fe40007f9e0ff */
[----:B------:R-:W-:-:S03]  /*9960*/  SEL R3, RZ, 0x1, !P5 ;  /* 0x00000001ff037807 */ /* 0x000fc60006800000 */
[----:B------:R-:W-:Y:S01]  /*9970*/  IMAD.X R35, RZ, RZ, R37, P4 ;  /* 0x000000ffff237224 */ /* 0x000fe200020e0625 */
[----:B------:R-:W-:-:S05]  /*9980*/  IADD3 R28, P4, PT, R34, R3, RZ ;  /* 0x00000003221c7210 */ /* 0x000fca0007f9e0ff */
[----:B------:R-:W-:Y:S01]  /*9990*/  IMAD.X R29, RZ, RZ, R35, P4 ;  /* 0x000000ffff1d7224 */ /* 0x000fe200020e0623 */
[----:B------:R-:W-:Y:S01]  /*99a0*/  ISETP.NE.U32.AND P4, PT, R28, RZ, PT ;  /* 0x000000ff1c00720c */ /* 0x000fe20003f85070 */
[----:B------:R-:W1:Y:S03]  /*99b0*/  SHFL.UP PT, R3, R28, 0x1, RZ ;  /* 0x042000001c037989 */ /* 0x000e6600000e00ff */
[----:B------:R-:W-:Y:S01]  /*99c0*/  ISETP.NE.AND.EX P4, PT, R29, RZ, PT, P4 ;  /* 0x000000ff1d00720c */ /* 0x000fe20003f85340 */
[----:B------:R-:W2:Y:S03]  /*99d0*/  SHFL.UP PT, R4, R29, 0x1, RZ ;  /* 0x042000001d047989 */ /* 0x000ea600000e00ff */
[----:B0-----:R-:W-:Y:S02]  /*99e0*/  SEL R5, R5, RZ, !P4 ;  /* 0x000000ff05057207 */ /* 0x001fe40006000000 */
[----:B------:R-:W-:-:S04]  /*99f0*/  ISETP.GE.AND P4, PT, R49, 0x1, PT ;  /* 0x000000013100780c */ /* 0x000fc80003f86270 */
[----:B------:R-:W-:-:S05]  /*9a00*/  SEL R5, R5, RZ, P4 ;  /* 0x000000ff05057207 */ /* 0x000fca0002000000 */
[----:B------:R-:W-:-:S05]  /*9a10*/  IMAD.IADD R5, R2, 0x1, R5 ;  /* 0x0000000102057824 */ /* 0x000fca00078e0205 */
[----:B------:R-:W0:Y:S01]  /*9a20*/  SHFL.UP PT, R6, R5, 0x2, RZ ;  /* 0x0440000005067989 */ /* 0x000e2200000e00ff */
[----:B-1----:R-:W-:Y:S02]  /*9a30*/  SEL R3, R3, RZ, P4 ;  /* 0x000000ff03037207 */ /* 0x002fe40002000000 */
[----:B--2---:R-:W-:Y:S02]  /*9a40*/  SEL R4, R4, RZ, P4 ;  /* 0x000000ff04047207 */ /* 0x004fe40002000000 */
[----:B------:R-:W-:-:S05]  /*9a50*/  IADD3 R7, P4, PT, R3, R28, RZ ;  /* 0x0000001c03077210 */ /* 0x000fca0007f9e0ff */
[----:B------:R-:W-:Y:S01]  /*9a60*/  IMAD.X R54, R4, 0x1, R29, P4 ;  /* 0x0000000104367824 */ /* 0x000fe200020e061d */
[----:B------:R-:W1:Y:S01]  /*9a70*/  SHFL.UP PT, R2, R7, 0x2, RZ ;  /* 0x0440000007027989 */ /* 0x000e6200000e00ff */
[----:B------:R-:W-:-:S03]  /*9a80*/  ISETP.NE.U32.AND P4, PT, R7, RZ, PT ;  /* 0x000000ff0700720c */ /* 0x000fc60003f85070 */
[----:B------:R-:W2:Y:S01]  /*9a90*/  SHFL.UP PT, R3, R54, 0x2, RZ ;  /* 0x0440000036037989 */ /* 0x000ea200000e00ff */
[----:B------:R-:W-:-:S04]  /*9aa0*/  ISETP.NE.AND.EX P4, PT, R54, RZ, PT, P4 ;  /* 0x000000ff3600720c */ /* 0x000fc80003f85340 */
[----:B0-----:R-:W-:Y:S02]  /*9ab0*/  SEL R6, R6, RZ, !P4 ;  /* 0x000000ff06067207 */ /* 0x001fe40006000000 */
[----:B------:R-:W-:-:S04]  /*9ac0*/  ISETP.GE.AND P4, PT, R49, 0x2, PT ;  /* 0x000000023100780c */ /* 0x000fc80003f86270 */
[----:B------:R-:W-:-:S05]  /*9ad0*/  SEL R6, R6, RZ, P4 ;  /* 0x000000ff06067207 */ /* 0x000fca0002000000 */
[----:B------:R-:W-:Y:S01]  /*9ae0*/  IMAD.IADD R6, R5, 0x1, R6 ;  /* 0x0000000105067824 */ /* 0x000fe200078e0206 */
[----:B-1----:R-:W-:-:S04]  /*9af0*/  SEL R2, R2, RZ, P4 ;  /* 0x000000ff02027207 */ /* 0x002fc80002000000 */
[----:B------:R-:W0:Y:S01]  /*9b00*/  SHFL.UP PT, R4, R6, 0x4, RZ ;  /* 0x0480000006047989 */ /* 0x000e2200000e00ff */
        /* <DEDUP_REMOVED lines=9> */
[----:B------:R-:W-:Y:S02]  /*9ba0*/  SEL R5, R4, RZ, P4 ;  /* 0x000000ff04057207 */ /* 0x000fe40002000000 */
[----:B-1----:R-:W-:-:S03]  /*9bb0*/  SEL R2, R2, RZ, P4 ;  /* 0x000000ff02027207 */ /* 0x002fc60002000000 */
[----:B------:R-:W-:Y:S01]  /*9bc0*/  IMAD.IADD R5, R6, 0x1, R5 ;  /* 0x0000000106057824 */ /* 0x000fe200078e0205 */
[----:B--2---:R-:W-:Y:S02]  /*9bd0*/  SEL R3, R3, RZ, P4 ;  /* 0x000000ff03037207 */ /* 0x004fe40002000000 */
[----:B------:R-:W-:Y:S02]  /*9be0*/  IADD3 R29, P4, PT, R2, R29, RZ ;  /* 0x0000001d021d7210 */ /* 0x000fe40007f9e0ff */
[----:B------:R-:W0:Y:S03]  /*9bf0*/  SHFL.UP PT, R4, R5, 0x8, RZ ;  /* 0x0500000005047989 */ /* 0x000e2600000e00ff */
[----:B------:R-:W-:Y:S01]  /*9c00*/  IMAD.X R6, R3, 0x1, R28, P4 ;  /* 0x0000000103067824 */ /* 0x000fe200020e061c */
[----:B------:R-:W1:Y:S04]  /*9c10*/  SHFL.UP PT, R2, R29, 0x8, RZ ;  /* 0x050000001d027989 */ /* 0x000e6800000e00ff */
[----:B------:R-:W2:Y:S01]  /*9c20*/  SHFL.UP PT, R3, R6, 0x8, RZ ;  /* 0x0500000006037989 */ /* 0x000ea200000e00ff */
[----:B------:R-:W-:-:S04]  /*9c30*/  ISETP.NE.U32.AND P4, PT, R29, RZ, PT ;  /* 0x000000ff1d00720c */ /* 0x000fc80003f85070 */
[----:B------:R-:W-:-:S04]  /*9c40*/  ISETP.NE.AND.EX P4, PT, R6, RZ, PT, P4 ;  /* 0x000000ff0600720c */ /* 0x000fc80003f85340 */
[----:B0-----:R-:W-:Y:S02]  /*9c50*/  SEL R4, R4, RZ, !P4 ;  /* 0x000000ff04047207 */ /* 0x001fe40006000000 */
[----:B------:R-:W-:-:S04]  /*9c60*/  ISETP.GE.AND P4, PT, R49, 0x8, PT ;  /* 0x000000083100780c */ /* 0x000fc80003f86270 */
[----:B------:R-:W-:Y:S02]  /*9c70*/  SEL R4, R4, RZ, P4 ;  /* 0x000000ff04047207 */ /* 0x000fe40002000000 */
[----:B-1----:R-:W-:Y:S02]  /*9c80*/  SEL R2, R2, RZ, P4 ;  /* 0x000000ff02027207 */ /* 0x002fe40002000000 */
[----:B--2---:R-:W-:Y:S01]  /*9c90*/  SEL R3, R3, RZ, P4 ;  /* 0x000000ff03037207 */ /* 0x004fe20002000000 */
[----:B------:R-:W-:Y:S01]  /*9ca0*/  IMAD.IADD R4, R5, 0x1, R4 ;  /* 0x0000000105047824 */ /* 0x000fe200078e0204 */
[----:B------:R-:W-:-:S04]  /*9cb0*/  IADD3 R7, P4, PT, R2, R29, RZ ;  /* 0x0000001d02077210 */ /* 0x000fc80007f9e0ff */
[----:B------:R-:W0:Y:S01]  /*9cc0*/  SHFL.UP PT, R5, R4, 0x10, RZ ;  /* 0x0600000004057989 */ /* 0x000e2200000e00ff */
[----:B------:R-:W-:-:S03]  /*9cd0*/  IMAD.X R6, R3, 0x1, R6, P4 ;  /* 0x0000000103067824 */ /* 0x000fc600020e0606 */
[----:B------:R-:W1:Y:S04]  /*9ce0*/  SHFL.UP PT, R2, R7, 0x10, RZ ;  /* 0x0600000007027989 */ /* 0x000e6800000e00ff */
[----:B------:R-:W2:Y:S01]  /*9cf0*/  SHFL.UP PT, R3, R6, 0x10, RZ ;  /* 0x0600000006037989 */ /* 0x000ea200000e00ff */
[----:B------:R-:W-:-:S04]  /*9d00*/  ISETP.NE.U32.AND P4, PT, R7, RZ, PT ;  /* 0x000000ff0700720c */ /* 0x000fc80003f85070 */
[----:B------:R-:W-:-:S04]  /*9d10*/  ISETP.NE.AND.EX P4, PT, R6, RZ, PT, P4 ;  /* 0x000000ff0600720c */ /* 0x000fc80003f85340 */
[----:B0-----:R-:W-:Y:S02]  /*9d20*/  SEL R5, R5, RZ, !P4 ;  /* 0x000000ff05057207 */ /* 0x001fe40006000000 */
[----:B------:R-:W-:-:S04]  /*9d30*/  ISETP.GE.AND P4, PT, R49, 0x10, PT ;  /* 0x000000103100780c */ /* 0x000fc80003f86270 */
[----:B-1----:R-:W-:Y:S02]  /*9d40*/  SEL R2, R2, RZ, P4 ;  /* 0x000000ff02027207 */ /* 0x002fe40002000000 */
[----:B--2---:R-:W-:Y:S02]  /*9d50*/  SEL R3, R3, RZ, P4 ;  /* 0x000000ff03037207 */ /* 0x004fe40002000000 */
[----:B------:R-:W-:Y:S02]  /*9d60*/  SEL R5, R5, RZ, P4 ;  /* 0x000000ff05057207 */ /* 0x000fe40002000000 */
[----:B------:R-:W-:Y:S02]  /*9d70*/  ISETP.NE.AND P4, PT, R49, 0x1f, PT ;  /* 0x0000001f3100780c */ /* 0x000fe40003f85270 */
[----:B------:R-:W-:Y:S01]  /*9d80*/  IADD3 R2, P5, PT, R2, R7, RZ ;  /* 0x0000000702027210 */ /* 0x000fe20007fbe0ff */
[----:B------:R-:W-:-:S04]  /*9d90*/  IMAD.IADD R31, R4, 0x1, R5 ;  /* 0x00000001041f7824 */ /* 0x000fc800078e0205 */
[----:B------:R-:W-:-:S06]  /*9da0*/  IMAD.X R3, R3, 0x1, R6, P5 ;  /* 0x0000000103037824 */ /* 0x000fcc00028e0606 */
[----:B------:R-:W-:-:S05]  /*9db0*/  @!P4 LEA R58, R32, UR4, 0x4 ;  /* 0x00000004203acc11 */ /* 0x000fca000f8e20ff */
[----:B------:R-:W-:Y:S04]  /*9dc0*/  @!P4 STS.64 [R58], R2 ;  /* 0x000000023a00c388 */ /* 0x000fe80000000a00 */
[----:B------:R-:W-:Y:S01]  /*9dd0*/  @!P4 STS [R58+0x8], R31 ;  /* 0x0000081f3a00c388 */ /* 0x000fe20000000800 */
[----:B------:R-:W-:Y:S06]  /*9de0*/  BAR.SYNC.DEFER_BLOCKING 0x0 ;  /* 0x0000000000007b1d */ /* 0x000fec0000010000 */
[----:B------:R-:W-:Y:S04]  /*9df0*/  LDS.64 R54, [UR4+0x10] ;  /* 0x00001004ff367984 */ /* 0x000fe80008000a00 */
[----:B------:R-:W0:Y:S04]  /*9e00*/  LDS.64 R28, [UR4] ;  /* 0x00000004ff1c7984 */ /* 0x000e280008000a00 */
[----:B------:R-:W1:Y:S04]  /*9e10*/  LDS R33, [UR4+0x8] ;  /* 0x00000804ff217984 */ /* 0x000e680008000800 */
[----:B------:R-:W2:Y:S04]  /*9e20*/  LDS R53, [UR4+0x18] ;  /* 0x00001804ff357984 */ /* 0x000ea80008000800 */
[----:B------:R-:W3:Y:S04]  /*9e30*/  LDS.64 R6, [UR4+0x20] ;  /* 0x00002004ff067984 */ /* 0x000ee80008000a00 */
[----:B------:R-:W4:Y:S04]  /*9e40*/  LDS R56, [UR4+0x28] ;  /* 0x00002804ff387984 */ /* 0x000f280008000800 */
[----:B------:R-:W5:Y:S01]  /*9e50*/  LDS.64 R4, [UR4+0x30] ;  /* 0x00003004ff047984 */ /* 0x000f620008000a00 */
[----:B0-----:R-:W-:-:S05]  /*9e60*/  IADD3 R57, P4, PT, R28, R54, RZ ;  /* 0x000000361c397210 */ /* 0x001fca0007f9e0ff */
[----:B------:R-:W-:Y:S01]  /*9e70*/  IMAD.X R59, R29, 0x1, R55, P4 ;  /* 0x000000011d3b7824 */ /* 0x000fe200020e0637 */
[----:B------:R-:W-:-:S04]  /*9e80*/  ISETP.NE.U32.AND P4, PT, R54, RZ, PT ;  /* 0x000000ff3600720c */ /* 0x000fc80003f85070 */
[----:B------:R-:W-:-:S04]  /*9e90*/  ISETP.NE.AND.EX P4, PT, R55, RZ, PT, P4 ;  /* 0x000000ff3700720c */ /* 0x000fc80003f85340 */
[----:B-1----:R-:W-:Y:S02]  /*9ea0*/  SEL R54, R33, RZ, !P4 ;  /* 0x000000ff21367207 */ /* 0x002fe40006000000 */
[----:B------:R-:W-:-:S03]  /*9eb0*/  ISETP.NE.AND P4, PT, R32, 0x2, PT ;  /* 0x000000022000780c */ /* 0x000fc60003f85270 */
[----:B--2---:R-:W-:Y:S01]  /*9ec0*/  IMAD.IADD R54, R53, 0x1, R54 ;  /* 0x0000000135367824 */ /* 0x004fe200078e0236 */
[----:B------:R-:W-:Y:S01]  /*9ed0*/  SEL R58, R57, R28, !P4 ;  /* 0x0000001c393a7207 */ /* 0x000fe20006000000 */
[----:B------:R-:W0:Y:S01]  /*9ee0*/  LDS R53, [UR4+0x38] ;  /* 0x00003804ff357984 */ /* 0x000e220008000800 */
[----:B------:R-:W-:Y:S02]  /*9ef0*/  SEL R60, R59, R29, !P4 ;  /* 0x0000001d3b3c7207 */ /* 0x000fe40006000000 */
[----:B------:R-:W-:Y:S01]  /*9f00*/  SEL R33, R54, R33, !P4 ;  /* 0x0000002136217207 */ /* 0x000fe20006000000 */
[----:B------:R-:W1:Y:S01]  /*9f10*/  LDS.64 R28, [UR4+0x40] ;  /* 0x00004004ff1c7984 */ /* 0x000e620008000a00 */
[----:B---3--:R-:W-:-:S03]  /*9f20*/  IADD3 R55, P4, PT, R6, R57, RZ ;  /* 0x0000003906377210 */ /* 0x008fc60007f9e0ff */
[----:B------:R-:W2:Y:S02]  /*9f30*/  LDS R57, [UR4+0x48] ;  /* 0x00004804ff397984 */ /* 0x000ea40008000800 */
[----:B------:R-:W-:Y:S01]  /*9f40*/  IMAD.X R59, R7, 0x1, R59, P4 ;  /* 0x00000001073b7824 */ /* 0x000fe200020e063b */
[----:B------:R-:W-:-:S04]  /*9f50*/  ISETP.NE.U32.AND P4, PT, R6, RZ, PT ;  /* 0x000000ff0600720c */ /* 0x000fc80003f85070 */
[----:B------:R-:W-:-:S04]  /*9f60*/  ISETP.NE.AND.EX P4, PT, R7, RZ, PT, P4 ;  /* 0x000000ff0700720c */ /* 0x000fc80003f85340 */
[----:B------:R-:W-:Y:S02]  /*9f70*/  SEL R7, R54, RZ, !P4 ;  /* 0x000000ff36077207 */ /* 0x000fe40006000000 */
[----:B------:R-:W-:-:S03]  /*9f80*/  ISETP.NE.AND P4, PT, R32, 0x3, PT ;  /* 0x000000032000780c */ /* 0x000fc60003f85270 */
[----:B----4-:R-:W-:Y:S01]  /*9f90*/  IMAD.IADD R56, R56, 0x1, R7 ;  /* 0x0000000138387824 */ /* 0x010fe200078e0207 */
[----:B------:R-:W-:Y:S01]  /*9fa0*/  SEL R58, R55, R58, !P4 ;  /* 0x0000003a373a7207 */ /* 0x000fe20006000000 */
[----:B------:R-:W3:Y:S01]  /*9fb0*/  LDS.64 R6, [UR4+0x50] ;  /* 0x00005004ff067984 */ /* 0x000ee20008000a00 */
[----:B------:R-:W-:Y:S02]  /*9fc0*/  SEL R60, R59, R60, !P4 ;  /* 0x0000003c3b3c7207 */ /* 0x000fe40006000000 */
[----:B------:R-:W-:Y:S02]  /*9fd0*/  SEL R33, R56, R33, !P4 ;  /* 0x0000002138217207 */ /* 0x000fe40006000000 */
[----:B-----5:R-:W-:-:S05]  /*9fe0*/  IADD3 R55, P4, PT, R4, R55, RZ ;  /* 0x0000003704377210 */ /* 0x020fca0007f9e0ff */
[----:B------:R-:W-:Y:S01]  /*9ff0*/  IMAD.X R59, R5, 0x1, R59, P4 ;  /* 0x00000001053b7824 */ /* 0x000fe200020e063b */
[----:B------:R-:W-:-:S04]  /*a000*/  ISETP.NE.U32.AND P4, PT, R4, RZ, PT ;  /* 0x000000ff0400720c */ /* 0x000fc80003f85070 */
[----:B------:R-:W-:-:S04]  /*a010*/  ISETP.NE.AND.EX P4, PT, R5, RZ, PT, P4 ;  /* 0x000000ff0500720c */ /* 0x000fc80003f85340 */
[----:B------:R-:W-:Y:S02]  /*a020*/  SEL R56, R56, RZ, !P4 ;  /* 0x000000ff38387207 */ /* 0x000fe40006000000 */
[----:B------:R-:W-:-:S03]  /*a030*/  ISETP.NE.AND P4, PT, R32, 0x4, PT ;  /* 0x000000042000780c */ /* 0x000fc60003f85270 */
[----:B0-----:R-:W-:Y:S01]  /*a040*/  IMAD.IADD R56, R53, 0x1, R56 ;  /* 0x0000000135387824 */ /* 0x001fe200078e0238 */
[----:B------:R-:W-:Y:S01]  /*a050*/  SEL R58, R55, R58, !P4 ;  /* 0x0000003a373a7207 */ /* 0x000fe20006000000 */
[----:B------:R-:W0:Y:S01]  /*a060*/  LDS R53, [UR4+0x58] ;  /* 0x00005804ff357984 */ /* 0x000e220008000800 */
[----:B------:R-:W-:Y:S02]  /*a070*/  SEL R60, R59, R60, !P4 ;  /* 0x0000003c3b3c7207 */ /* 0x000fe40006000000 */
[----:B------:R-:W-:Y:S02]  /*a080*/  SEL R33, R56, R33, !P4 ;  /* 0x0000002138217207 */ /* 0x000fe40006000000 */
[C---:B-1----:R-:W-:Y:S02]  /*a090*/  IADD3 R5, P4, PT, R28.reuse, R55, RZ ;  /* 0x000000371c057210 */ /* 0x042fe40007f9e0ff */
[----:B------:R-:W1:Y:S03]  /*a0a0*/  LDS.64 R54, [UR4+0x60] ;  /* 0x00006004ff367984 */ /* 0x000e660008000a00 */
[----:B------:R-:W-:Y:S01]  /*a0b0*/  IMAD.X R59, R29, 0x1, R59, P4 ;  /* 0x000000011d3b7824 */ /* 0x000fe200020e063b */
[----:B------:R-:W-:-:S02]  /*a0c0*/  ISETP.NE.U32.AND P4, PT, R28, RZ, PT ;  /* 0x000000ff1c00720c */ /* 0x000fc40003f85070 */
[----:B------:R-:W4:Y:S02]  /*a0d0*/  LDS R28, [UR4+0x68] ;  /* 0x00006804ff1c7984 */ /* 0x000f240008000800 */
[----:B------:R-:W-:-:S04]  /*a0e0*/  ISETP.NE.AND.EX P4, PT, R29, RZ, PT, P4 ;  /* 0x000000ff1d00720c */ /* 0x000fc80003f85340 */
[----:B------:R-:W-:Y:S02]  /*a0f0*/  SEL R56, R56, RZ, !P4 ;  /* 0x000000ff38387207 */ /* 0x000fe40006000000 */
[----:B------:R-:W-:-:S03]  /*a100*/  ISETP.NE.AND P4, PT, R32, 0x5, PT ;  /* 0x000000052000780c */ /* 0x000fc60003f85270 */
[----:B--2---:R-:W-:Y:S01]  /*a110*/  IMAD.IADD R56, R57, 0x1, R56 ;  /* 0x0000000139387824 */ /* 0x004fe200078e0238 */
[----:B------:R-:W-:Y:S02]  /*a120*/  SEL R58, R5, R58, !P4 ;  /* 0x0000003a053a7207 */ /* 0x000fe40006000000 */
[----:B------:R-:W-:Y:S02]  /*a130*/  SEL R60, R59, R60, !P4 ;  /* 0x0000003c3b3c7207 */ /* 0x000fe40006000000 */
[----:B------:R-:W-:Y:S02]  /*a140*/  SEL R33, R56, R33, !P4 ;  /* 0x0000002138217207 */ /* 0x000fe40006000000 */
[C---:B---3--:R-:W-:Y:S02]  /*a150*/  IADD3 R29, P4, PT, R6.reuse, R5, RZ ;  /* 0x00000005061d7210 */ /* 0x048fe40007f9e0ff */
[----:B------:R-:W2:Y:S03]  /*a160*/  LDS.64 R4, [UR4+0x70] ;  /* 0x00007004ff047984 */ /* 0x000ea60008000a00 */
[----:B------:R-:W-:Y:S01]  /*a170*/  IMAD.X R57, R7, 0x1, R59, P4 ;  /* 0x0000000107397824 */ /* 0x000fe200020e063b */
[----:B------:R-:W-:-:S04]  /*a180*/  ISETP.NE.U32.AND P4, PT, R6, RZ, PT ;  /* 0x000000ff0600720c */ /* 0x000fc80003f85070 */
[----:B------:R-:W-:-:S04]  /*a190*/  ISETP.NE.AND.EX P4, PT, R7, RZ, PT, P4 ;  /* 0x000000ff0700720c */ /* 0x000fc80003f85340 */
[----:B------:R-:W-:Y:S02]  /*a1a0*/  SEL R56, R56, RZ, !P4 ;  /* 0x000000ff38387207 */ /* 0x000fe40006000000 */
[----:B------:R-:W-:-:S03]  /*a1b0*/  ISETP.NE.AND P4, PT, R32, 0x6, PT ;  /* 0x000000062000780c */ /* 0x000fc60003f85270 */
[----:B0-----:R-:W-:Y:S01]  /*a1c0*/  IMAD.IADD R56, R53, 0x1, R56 ;  /* 0x0000000135387824 */ /* 0x001fe200078e0238 */
[----:B------:R-:W-:Y:S02]  /*a1d0*/  SEL R58, R29, R58, !P4 ;  /* 0x0000003a1d3a7207 */ /* 0x000fe40006000000 */
[----:B------:R-:W-:Y:S02]  /*a1e0*/  SEL R6, R57, R60, !P4 ;  /* 0x0000003c39067207 */ /* 0x000fe40006000000 */
[----:B------:R-:W-:Y:S02]  /*a1f0*/  SEL R33, R56, R33, !P4 ;  /* 0x0000002138217207 */ /* 0x000fe40006000000 */
[C---:B-1----:R-:W-:Y:S02]  /*a200*/  IADD3 R53, P4, PT, R54.reuse, R29, RZ ;  /* 0x0000001d36357210 */ /* 0x042fe40007f9e0ff */
[----:B------:R-:W0:Y:S03]  /*a210*/  LDS R29, [UR4+0x78] ;  /* 0x00007804ff1d7984 */ /* 0x000e260008000800 */
[----:B------:R-:W-:Y:S01]  /*a220*/  IMAD.X R57, R55, 0x1, R57, P4 ;  /* 0x0000000137397824 */ /* 0x000fe200020e0639 */
[----:B------:R-:W-:-:S04]  /*a230*/  ISETP.NE.U32.AND P4, PT, R54, RZ, PT ;  /* 0x000000ff3600720c */ /* 0x000fc80003f85070 */
[----:B------:R-:W-:-:S04]  /*a240*/  ISETP.NE.AND.EX P4, PT, R55, RZ, PT, P4 ;  /* 0x000000ff3700720c */ /* 0x000fc80003f85340 */
[----:B------:R-:W-:Y:S02]  /*a250*/  SEL R7, R56, RZ, !P4 ;  /* 0x000000ff38077207 */ /* 0x000fe40006000000 */
[----:B------:R-:W-:-:S03]  /*a260*/  ISETP.NE.AND P4, PT, R32, 0x7, PT ;  /* 0x000000072000780c */ /* 0x000fc60003f85270 */
[----:B----4-:R-:W-:Y:S01]  /*a270*/  IMAD.IADD R28, R28, 0x1, R7 ;  /* 0x000000011c1c7824 */ /* 0x010fe200078e0207 */
[----:B------:R-:W-:Y:S02]  /*a280*/  SEL R7, R57, R6, !P4 ;  /* 0x0000000639077207 */ /* 0x000fe40006000000 */
[----:B------:R-:W-:Y:S02]  /*a290*/  SEL R58, R53, R58, !P4 ;  /* 0x0000003a353a7207 */ /* 0x000fe40006000000 */
[----:B------:R-:W-:Y:S02]  /*a2a0*/  SEL R6, R28, R33, !P4 ;  /* 0x000000211c067207 */ /* 0x000fe40006000000 */
[----:B--2---:R-:W-:-:S05]  /*a2b0*/  IADD3 R56, P4, PT, R4, R53, RZ ;  /* 0x0000003504387210 */ /* 0x004fca0007f9e0ff */
[----:B------:R-:W-:Y:S01]  /*a2c0*/  IMAD.X R55, R5, 0x1, R57, P4 ;  /* 0x0000000105377824 */ /* 0x000fe200020e0639 */
[----:B------:R-:W-:-:S04]  /*a2d0*/  ISETP.NE.U32.AND P4, PT, R4, RZ, PT ;  /* 0x000000ff0400720c */ /* 0x000fc80003f85070 */
[----:B------:R-:W-:-:S04]  /*a2e0*/  ISETP.NE.AND.EX P4, PT, R5, RZ, PT, P4 ;  /* 0x000000ff0500720c */ /* 0x000fc80003f85340 */
[----:B------:R-:W-:Y:S02]  /*a2f0*/  SEL R54, R28, RZ, !P4 ;  /* 0x000000ff1c367207 */ /* 0x000fe40006000000 */
[----:B------:R-:W-:Y:S01]  /*a300*/  ISETP.GE.U32.AND P4, PT, R52, 0x20, PT ;  /* 0x000000203400780c */ /* 0x000fe20003f86070 */
[----:B------:R1:W2:Y:S04]  /*a310*/  SHFL.UP PT, R33, R2, 0x1, RZ ;  /* 0x0420000002217989 */ /* 0x0002a800000e00ff */
[----:B------:R1:W3:Y:S01]  /*a320*/  SHFL.UP PT, R32, R3, 0x1, RZ ;  /* 0x0420000003207989 */ /* 0x0002e200000e00ff */
[----:B0-----:R-:W-:-:S03]  /*a330*/  IMAD.IADD R54, R29, 0x1, R54 ;  /* 0x000000011d367824 */ /* 0x001fc600078e0236 */
[----:B------:R-:W0:Y:S04]  /*a340*/  SHFL.UP PT, R31, R31, 0x1, RZ ;  /* 0x042000001f1f7989 */ /* 0x000e2800000e00ff */
[----:B-1----:R-:W-:Y:S05]  /*a350*/  @!P4 BRA `(.L_x_1920) ;  /* 0x00000000002cc947 */ /* 0x002fea0003800000 */
[----:B------:R-:W-:Y:S02]  /*a360*/  ISETP.NE.AND P5, PT, R49, RZ, PT ;  /* 0x000000ff3100720c */ /* 0x000fe40003fa5270 */
[C---:B--2---:R-:W-:Y:S02]  /*a370*/  ISETP.NE.U32.AND P4, PT, R33.reuse, RZ, PT ;  /* 0x000000ff2100720c */ /* 0x044fe40003f85070 */
[----:B------:R-:W-:Y:S02]  /*a380*/  SEL R33, R33, RZ, P5 ;  /* 0x000000ff21217207 */ /* 0x000fe40002800000 */
[C---:B---3--:R-:W-:Y:S02]  /*a390*/  ISETP.NE.AND.EX P4, PT, R32.reuse, RZ, PT, P4 ;  /* 0x000000ff2000720c */ /* 0x048fe40003f85340 */
[----:B------:R-:W-:Y:S02]  /*a3a0*/  SEL R32, R32, RZ, P5 ;  /* 0x000000ff20207207 */ /* 0x000fe40002800000 */
[----:B------:R-:W-:-:S02]  /*a3b0*/  SEL R0, R6, RZ, !P4 ;  /* 0x000000ff06007207 */ /* 0x000fc40006000000 */
[----:B------:R-:W-:-:S03]  /*a3c0*/  IADD3 R33, P4, PT, R33, R58, RZ ;  /* 0x0000003a21217210 */ /* 0x000fc60007f9e0ff */
[----:B0-----:R-:W-:Y:S02]  /*a3d0*/  @P5 IMAD.IADD R6, R31, 0x1, R0 ;  /* 0x000000011f065824 */ /* 0x001fe400078e0200 */
[----:B------:R-:W-:Y:S02]  /*a3e0*/  IMAD.X R32, R32, 0x1, R7, P4 ;  /* 0x0000000120207824 */ /* 0x000fe400020e0607 */
[----:B------:R-:W-:Y:S01]  /*a3f0*/  IMAD.MOV.U32 R31, RZ, RZ, R6 ;  /* 0x000000ffff1f7224 */ /* 0x000fe200078e0006 */
[----:B------:R-:W-:Y:S06]  /*a400*/  BRA `(.L_x_1921) ;  /* 0x0000001000447947 */ /* 0x000fec0003800000 */
.L_x_1920:
[----:B------:R-:W1:Y:S01]  /*a410*/  LDC.64 R28, c[0x0][0x3b0] ;  /* 0x0000ec00ff1c7b82 */ /* 0x000e620000000a00 */
[----:B------:R-:W-:Y:S01]  /*a420*/  ISETP.NE.AND P4, PT, R52, RZ, PT ;  /* 0x000000ff3400720c */ /* 0x000fe20003f85270 */
[----:B------:R-:W4:Y:S01]  /*a430*/  LDCU UR5, c[0x0][0x370] ;  /* 0x00006e00ff0577ac */ /* 0x000f220008000800 */
[----:B------:R-:W-:-:S11]  /*a440*/  LOP3.LUT R53, RZ, R52, RZ, 0x33, !PT ;  /* 0x00000034ff357212 */ /* 0x000fd600078e33ff */
[----:B------:R-:W-:Y:S01]  /*a450*/  @!P4 IMAD.MOV.U32 R6, RZ, RZ, R56 ;  /* 0x000000ffff06c224 */ /* 0x000fe200078e0038 */
[----:B------:R0:W-:Y:S01]  /*a460*/  @!P4 STS [UR4+0xd0], R54 ;  /* 0x0000d036ff00c988 */ /* 0x0001e20008000804 */
[----:B------:R-:W-:Y:S02]  /*a470*/  @!P4 IMAD.MOV.U32 R7, RZ, RZ, R55 ;  /* 0x000000ffff07c224 */ /* 0x000fe400078e0037 */
[----:B------:R-:W-:Y:S02]  /*a480*/  @!P4 IMAD.MOV.U32 R4, RZ, RZ, R54 ;  /* 0x000000ffff04c224 */ /* 0x000fe400078e0036 */
[----:B------:R-:W-:Y:S01]  /*a490*/  @!P4 IMAD.MOV.U32 R5, RZ, RZ, 0x64 ;  /* 0x00000064ff05c424 */ /* 0x000fe200078e00ff */
[----:B------:R0:W-:Y:S01]  /*a4a0*/  @!P4 STS.64 [UR4+0xc8], R6 ;  /* 0x0000c806ff00c988 */ /* 0x0001e20008000a04 */
[----:B----4-:R-:W-:Y:S01]  /*a4b0*/  UISETP.GT.U32.AND UP0, UPT, UR5, 0x1f3, UPT ;  /* 0x000001f30500788c */ /* 0x010fe2000bf04070 */
[----:B-1----:R-:W-:-:S05]  /*a4c0*/  IMAD.WIDE.U32 R28, R0, 0x10, R28 ;  /* 0x00000010001c7825 */ /* 0x002fca00078e001c */
[----:B------:R1:W-:Y:S03]  /*a4d0*/  @!P4 ST.E.128.STRONG.GPU desc[UR8][R28.64+0x200], R4 ;  /* 0x000200041c00c985 */ /* 0x0003e6000c10fd08 */
[----:B0-----:R-:W-:Y:S05]  /*a4e0*/  BRA.U UP0, `(.L_x_1922) ;  /* 0x0000000100087547 */ /* 0x001fea000b800000 */
[----:B------:R0:W-:Y:S06]  /*a4f0*/  MEMBAR.SC.CTA ;  /* 0x0000000000007992 */ /* 0x0001ec0000000000 */
[----:B0-----:R-:W-:Y:S05]  /*a500*/  BRA `(.L_x_1923) ;  /* 0x0000000000087947 */ /* 0x001fea0003800000 */
.L_x_1922:
[----:B------:R-:W-:Y:S05]  /*a510*/  NANOSLEEP 0x1c2 ;  /* 0x000001c20000795d */ /* 0x000fea0003800000 */
[----:B------:R-:W-:Y:S01]  /*a520*/  NOP ;  /* 0x0000000000007918 */ /* 0x000fe20000000000 */
.L_x_1923:
[----:B-1----:R-:W-:-:S07]  /*a530*/  IMAD.WIDE R28, R53, 0x10, R28 ;  /* 0x00000010351c7825 */ /* 0x002fce00078e021c */
.L_x_1925:
[----:B------:R-:W4:Y:S01]  /*a540*/  LD.E.128.STRONG.GPU R4, desc[UR8][R28.64+0x200] ;  /* 0x000200081c047980 */ /* 0x000f22000c10fd00 */
[----:B------:R-:W-:Y:S05]  /*a550*/  YIELD ;  /* 0x0000000000007946 */ /* 0x000fea0003800000 */
[----:B------:R-:W-:Y:S01]  /*a560*/  UMOV UR5, 0xffffffff ;  /* 0xffffffff00057882 */ /* 0x000fe20000000000 */
[----:B----4-:R-:W-:Y:S02]  /*a570*/  ISETP.NE.AND P4, PT, R5, 0x63, PT ;  /* 0x000000630500780c */ /* 0x010fe40003f85270 */
[----:B------:R-:W-:Y:S11]  /*a580*/  BRA.DIV UR5, `(.L_x_1924) ;  /* 0x0000003e05347947 */ /* 0x000ff6000b800000 */
[----:B------:R-:W-:-:S13]  /*a590*/  VOTE.ANY P4, !P4 ;  /* 0x0000000000ff7806 */ /* 0x000fda0006080100 */
.L_x_2078:
[----:B------:R-:W-:Y:S05]  /*a5a0*/  @P4 BRA `(.L_x_1925) ;  /* 0xfffffffc00e44947 */ /* 0x000fea000383ffff */
[----:B------:R-:W-:Y:S01]  /*a5b0*/  UMOV UR5, 0xffffffff ;  /* 0xffffffff00057882 */ /* 0x000fe20000000000 */
[----:B------:R-:W-:Y:S01]  /*a5c0*/  ISETP.NE.AND P4, PT, R5, 0x65, PT ;  /* 0x000000650500780c */ /* 0x000fe20003f85270 */
[----:B------:R-:W-:Y:S02]  /*a5d0*/  IMAD.MOV.U32 R58, RZ, RZ, R6 ;  /* 0x000000ffff3a7224 */ /* 0x000fe400078e0006 */
[----:B------:R-:W-:Y:S02]  /*a5e0*/  IMAD.MOV.U32 R59, RZ, RZ, R7 ;  /* 0x000000ffff3b7224 */ /* 0x000fe400078e0007 */
[----:B------:R-:W-:Y:S01]  /*a5f0*/  IMAD.MOV.U32 R57, RZ, RZ, R4 ;  /* 0x000000ffff397224 */ /* 0x000fe200078e0004 */
[----:B------:R-:W-:Y:S07]  /*a600*/  BRA.DIV UR5, `(.L_x_1926) ;  /* 0x0000003e05347947 */ /* 0x000fee000b800000 */
[----:B------:R-:W0:Y:S01]  /*a610*/  S2R R64, SR_GEMASK ;  /* 0x0000000000407919 */ /* 0x000e220000003c00 */
[----:B------:R-:W-:-:S04]  /*a620*/  VOTE.ANY R2, PT, !P4 ;  /* 0x0000000000027806 */ /* 0x000fc800060e0100 */
[----:B0-----:R-:W-:-:S05]  /*a630*/  LOP3.LUT R2, R2, 0x80000000, R64, 0xec, !PT ;  /* 0x8000000002027812 */ /* 0x001fca00078eec40 */
[----:B------:R-:W-:-:S05]  /*a640*/  VIADD R3, R2, 0xffffffff ;  /* 0xffffffff02037836 */ /* 0x000fca0000000000 */
[----:B------:R-:W-:-:S04]  /*a650*/  LOP3.LUT R3, R2, R3, RZ, 0xc, !PT ;  /* 0x0000000302037212 */ /* 0x000fc800078e0cff */
[----:B------:R-:W0:Y:S02]  /*a660*/  POPC R7, R3 ;  /* 0x0000000300077309 */ /* 0x000e240000000000 */
[----:B0-----:R0:W1:Y:S04]  /*a670*/  SHFL.DOWN PT, R29, R58, 0x1, R7 ;  /* 0x082000003a1d7989 */ /* 0x00106800000e0007 */
[----:B------:R0:W4:Y:S04]  /*a680*/  SHFL.DOWN PT, R28, R59, 0x1, R7 ;  /* 0x082000003b1c7989 */ /* 0x00012800000e0007 */
[----:B------:R0:W0:Y:S02]  /*a690*/  SHFL.DOWN PT, R6, R57, 0x1, R7 ;  /* 0x0820000039067989 */ /* 0x00002400000e0007 */
.L_x_2084:
[----:B------:R-:W-:Y:S01]  /*a6a0*/  ISETP.GE.AND P5, PT, R49, R7, PT ;  /* 0x000000073100720c */ /* 0x000fe20003fa6270 */
[----:B------:R-:W-:-:S12]  /*a6b0*/  UMOV UR5, 0xffffffff ;  /* 0xffffffff00057882 */ /* 0x000fd80000000000 */
[----:B-1----:R-:W-:-:S05]  /*a6c0*/  @!P5 IADD3 R29, P4, PT, R29, R58, RZ ;  /* 0x0000003a1d1dd210 */ /* 0x002fca0007f9e0ff */
[----:B----4-:R-:W-:Y:S01]  /*a6d0*/  @!P5 IMAD.X R52, R28, 0x1, R59, P4 ;  /* 0x000000011c34d824 */ /* 0x010fe200020e063b */
[----:B------:R-:W-:Y:S01]  /*a6e0*/  @!P5 ISETP.NE.U32.AND P4, PT, R58, RZ, PT ;  /* 0x000000ff3a00d20c */ /* 0x000fe20003f85070 */
[----:B0-----:R-:W-:-:S03]  /*a6f0*/  @!P5 IMAD.MOV.U32 R58, RZ, RZ, R29 ;  /* 0x000000ffff3ad224 */ /* 0x001fc600078e001d */
[----:B------:R-:W-:-:S04]  /*a700*/  @!P5 ISETP.NE.AND.EX P4, PT, R59, RZ, PT, P4 ;  /* 0x000000ff3b00d20c */ /* 0x000fc80003f85340 */
[----:B------:R-:W-:Y:S01]  /*a710*/  @!P5 SEL R28, R6, RZ, !P4 ;  /* 0x000000ff061cd207 */ /* 0x000fe20006000000 */
[----:B------:R-:W-:Y:S08]  /*a720*/  BRA.DIV UR5, `(.L_x_1927) ;  /* 0x0000003e05607947 */ /* 0x000ff0000b800000 */
.L_x_2087:
[----:B------:R-:W-:Y:S01]  /*a730*/  UMOV UR5, 0xffffffff ;  /* 0xffffffff00057882 */ /* 0x000fe20000000000 */
[----:B------:R-:W-:Y:S02]  /*a740*/  @!P5 IMAD.MOV.U32 R59, RZ, RZ, R52 ;  /* 0x000000ffff3bd224 */ /* 0x000fe400078e0034 */
[----:B------:R-:W-:Y:S01]  /*a750*/  @!P5 IMAD.IADD R57, R57, 0x1, R28 ;  /* 0x000000013939d824 */ /* 0x000fe200078e021c */
[----:B------:R-:W-:Y:S06]  /*a760*/  BRA.DIV UR5, `(.L_x_1928) ;  /* 0x0000003e05707947 */ /* 0x000fec000b800000 */
[----:B------:R0:W1:Y:S04]  /*a770*/  SHFL.DOWN PT, R29, R58, 0x2, R7 ;  /* 0x084000003a1d7989 */ /* 0x00006800000e0007 */
[----:B------:R0:W4:Y:S04]  /*a780*/  SHFL.DOWN PT, R28, R59, 0x2, R7 ;  /* 0x084000003b1c7989 */ /* 0x00012800000e0007 */
[----:B------:R0:W0:Y:S02]  /*a790*/  SHFL.DOWN PT, R6, R57, 0x2, R7 ;  /* 0x0840000039067989 */ /* 0x00002400000e0007 */
.L_x_2092:
[----:B------:R-:W-:Y:S01]  /*a7a0*/  VIADD R63, R49, 0x2 ;  /* 0x00000002313f7836 */ /* 0x000fe20000000000 */
[----:B------:R-:W-:-:S04]  /*a7b0*/  UMOV UR5, 0xffffffff ;  /* 0xffffffff00057882 */ /* 0x000fc80000000000 */
[----:B------:R-:W-:-:S13]  /*a7c0*/  ISETP.GT.AND P5, PT, R63, R7, PT ;  /* 0x000000073f00720c */ /* 0x000fda0003fa4270 */
[----:B------:R-:W-:-:S04]  /*a7d0*/  @!P5 ISETP.NE.U32.AND P4, PT, R58, RZ, PT ;  /* 0x000000ff3a00d20c */ /* 0x000fc80003f85070 */
[----:B------:R-:W-:-:S04]  /*a7e0*/  @!P5 ISETP.NE.AND.EX P4, PT, R59, RZ, PT, P4 ;  /* 0x000000ff3b00d20c */ /* 0x000fc80003f85340 */
[----:B0-----:R-:W-:Y:S02]  /*a7f0*/  @!P5 SEL R52, R6, RZ, !P4 ;  /* 0x000000ff0634d207 */ /* 0x001fe40006000000 */
[----:B-1----:R-:W-:-:S05]  /*a800*/  @!P5 IADD3 R29, P4, PT, R29, R58, RZ ;  /* 0x0000003a1d1dd210 */ /* 0x002fca0007f9e0ff */
[----:B----4-:R-:W-:Y:S01]  /*a810*/  @!P5 IMAD.X R28, R28, 0x1, R59, P4 ;  /* 0x000000011c1cd824 */ /* 0x010fe200020e063b */
[----:B------:R-:W-:Y:S07]  /*a820*/  BRA.DIV UR5, `(.L_x_1929) ;  /* 0x0000003e05947947 */ /* 0x000fee000b800000 */
.L_x_2095:
[----:B------:R-:W-:Y:S01]  /*a830*/  UMOV UR5, 0xffffffff ;  /* 0xffffffff00057882 */ /* 0x000fe20000000000 */
[----:B------:R-:W-:Y:S02]  /*a840*/  @!P5 IMAD.MOV.U32 R58, RZ, RZ, R29 ;  /* 0x000000ffff3ad224 */ /* 0x000fe400078e001d */
[----:B------:R-:W-:Y:S02]  /*a850*/  @!P5 IMAD.MOV.U32 R59, RZ, RZ, R28 ;  /* 0x000000ffff3bd224 */ /* 0x000fe400078e001c */
[----:B------:R-:W-:Y:S01]  /*a860*/  @!P5 IMAD.IADD R57, R57, 0x1, R52 ;  /* 0x000000013939d824 */ /* 0x000fe200078e0234 */
[----:B------:R-:W-:Y:S06]  /*a870*/  BRA.DIV UR5, `(.L_x_1930) ;  /* 0x0000003e05a07947 */ /* 0x000fec000b800000 */
[----:B------:R0:W1:Y:S04]  /*a880*/  SHFL.DOWN PT, R29, R58, 0x4, R7 ;  /* 0x088000003a1d7989 */ /* 0x00006800000e0007 */
[----:B------:R0:W4:Y:S04]  /*a890*/  SHFL.DOWN PT, R28, R59, 0x4, R7 ;  /* 0x088000003b1c7989 */ /* 0x00012800000e0007 */
[----:B------:R0:W0:Y:S02]  /*a8a0*/  SHFL.DOWN PT, R6, R57, 0x4, R7 ;  /* 0x0880000039067989 */ /* 0x00002400000e0007 */
.L_x_2100:
        /* <DEDUP_REMOVED lines=9> */
.L_x_2103:
        /* <DEDUP_REMOVED lines=8> */
.L_x_2108:
        /* <DEDUP_REMOVED lines=9> */
.L_x_2111:
        /* <DEDUP_REMOVED lines=8> */
.L_x_2116:
[----:B------:R-:W-:Y:S01]  /*aad0*/  VIADD R60, R49, 0x10 ;  /* 0x00000010313c7836 */ /* 0x000fe20000000000 */
[----:B------:R-:W5:Y:S01]  /*aae0*/  LDC.64 R28, c[0x0][0x3b0] ;  /* 0x0000ec00ff1c7b82 */ /* 0x000f620000000a00 */
[----:B------:R-:W-:-:S03]  /*aaf0*/  UMOV UR5, 0xffffffff ;  /* 0xffffffff00057882 */ /* 0x000fc60000000000 */
[----:B------:R-:W-:-:S13]  /*ab00*/  ISETP.GT.AND P4, PT, R60, R7, PT ;  /* 0x000000073c00720c */ /* 0x000fda0003f84270 */
[----:B-1----:R-:W-:-:S05]  /*ab10*/  @!P4 IADD3 R65, P5, PT, R65, R58, RZ ;  /* 0x0000003a4141c210 */ /* 0x002fca0007fbe0ff */
[----:B----4-:R-:W-:Y:S01]  /*ab20*/  @!P4 IMAD.X R52, R52, 0x1, R59, P5 ;  /* 0x000000013434c824 */ /* 0x010fe200028e063b */
[----:B------:R-:W-:Y:S01]  /*ab30*/  @!P4 ISETP.NE.U32.AND P5, PT, R58, RZ, PT ;  /* 0x000000ff3a00c20c */ /* 0x000fe20003fa5070 */
[----:B0-----:R-:W-:Y:S01]  /*ab40*/  @!P4 IMAD.MOV.U32 R58, RZ, RZ, R65 ;  /* 0x000000ffff3ac224 */ /* 0x001fe200078e0041 */
[----:B-----5:R-:W-:Y:S02]  /*ab50*/  IADD3 R28, P6, PT, R28, 0x200, RZ ;  /* 0x000002001c1c7810 */ /* 0x020fe40007fde0ff */
[----:B------:R-:W-:Y:S01]  /*ab60*/  @!P4 ISETP.NE.AND.EX P5, PT, R59, RZ, PT, P5 ;  /* 0x000000ff3b00c20c */ /* 0x000fe20003fa5350 */
[----:B------:R-:W-:-:S03]  /*ab70*/  @!P4 IMAD.MOV.U32 R59, RZ, RZ, R52 ;  /* 0x000000ffff3bc224 */ /* 0x000fc600078e0034 */
[----:B------:R-:W-:Y:S02]  /*ab80*/  @!P4 SEL R6, R6, RZ, !P5 ;  /* 0x000000ff0606c207 */ /* 0x000fe40006800000 */
[----:B------:R-:W-:-:S03]  /*ab90*/  ISETP.NE.AND P5, PT, R5, 0x65, PT ;  /* 0x000000650500780c */ /* 0x000fc60003fa5270 */
[----:B------:R-:W-:Y:S01]  /*aba0*/  @!P4 IMAD.IADD R57, R57, 0x1, R6 ;  /* 0x000000013939c824 */ /* 0x000fe200078e0206 */
[----:B------:R-:W-:Y:S09]  /*abb0*/  BRA.DIV UR5, `(.L_x_1935) ;  /* 0x00000042050c7947 */ /* 0x000ff2000b800000 */
.L_x_2119:
[----:B------:R-:W-:Y:S01]  /*abc0*/  UMOV UR5, 0xffffffff ;  /* 0xffffffff00057882 */ /* 0x000fe20000000000 */
[----:B------:R-:W-:Y:S02]  /*abd0*/  IMAD.X R29, RZ, RZ, R29, P6 ;  /* 0x000000ffff1d7224 */ /* 0x000fe400030e061d */
[----:B------:R-:W-:Y:S01]  /*abe0*/  IMAD.IADD R65, R53, 0x1, R0 ;  /* 0x0000000135417824 */ /* 0x000fe200078e0200 */
[----:B------:R-:W-:Y:S06]  /*abf0*/  BRA.DIV UR5, `(.L_x_1936) ;  /* 0x00000042051c7947 */ /* 0x000fec000b800000 */
[----:B------:R-:W-:-:S13]  /*ac00*/  VOTE.ALL P5, P5 ;  /* 0x0000000000ff7806 */ /* 0x000fda00028a0000 */
.L_x_2122:
[----:B------:R-:W-:Y:S05]  /*ac10*/  @!P5 BRA `(.L_x_1937) ;  /* 0x0000000400b4d947 */ /* 0x000fea0003800000 */
.L_x_1951:
[----:B------:R-:W-:-:S07]  /*ac20*/  IMAD.WIDE R52, R65, 0x10, R28 ;  /* 0x0000001041347825 */ /* 0x000fce00078e021c */
.L_x_1939:
[----:B------:R-:W4:Y:S01]  /*ac30*/  LD.E.128.STRONG.GPU R4, desc[UR8][R52.64+-0x200] ;  /* 0xfffe000834047980 */ /* 0x000f22000c10fd00 */
[----:B------:R-:W-:Y:S05]  /*ac40*/  YIELD ;  /* 0x0000000000007946 */ /* 0x000fea0003800000 */
[----:B------:R-:W-:Y:S01]  /*ac50*/  UMOV UR5, 0xffffffff ;  /* 0xffffffff00057882 */ /* 0x000fe20000000000 */
[----:B----4-:R-:W-:Y:S02]  /*ac60*/  ISETP.NE.AND P4, PT, R5, 0x63, PT ;  /* 0x000000630500780c */ /* 0x010fe40003f85270 */
[----:B------:R-:W-:Y:S11]  /*ac70*/  BRA.DIV UR5, `(.L_x_1938) ;  /* 0x0000004205207947 */ /* 0x000ff6000b800000 */
[----:B------:R-:W-:-:S13]  /*ac80*/  VOTE.ANY P4, !P4 ;  /* 0x0000000000ff7806 */ /* 0x000fda0006080100 */
.L_x_2125:
        /* <DEDUP_REMOVED lines=11> */
[----:B------:R-:W0:Y:S02]  /*ad40*/  POPC R7, R3 ;  /* 0x0000000300077309 */ /* 0x000e240000000000 */
[----:B0-----:R0:W1:Y:S04]  /*ad50*/  SHFL.DOWN PT, R68, R53, 0x1, R7 ;  /* 0x0820000035447989 */ /* 0x00106800000e0007 */
[----:B------:R0:W4:Y:S04]  /*ad60*/  SHFL.DOWN PT, R67, R52, 0x1, R7 ;  /* 0x0820000034437989 */ /* 0x00012800000e0007 */
[----:B------:R0:W0:Y:S02]  /*ad70*/  SHFL.DOWN PT, R69, R66, 0x1, R7 ;  /* 0x0820000042457989 */ /* 0x00002400000e0007 */
.L_x_2131:
[----:B------:R-:W-:Y:S01]  /*ad80*/  ISETP.GE.AND P5, PT, R49, R7, PT ;  /* 0x000000073100720c */ /* 0x000fe20003fa6270 */
[----:B------:R-:W-:-:S12]  /*ad90*/  UMOV UR5, 0xffffffff ;  /* 0xffffffff00057882 */ /* 0x000fd80000000000 */
[----:B-1----:R-:W-:Y:S02]  /*ada0*/  @!P5 IADD3 R68, P4, PT, R68, R53, RZ ;  /* 0x000000354444d210 */ /* 0x002fe40007f9e0ff */
[----:B------:R-:W-:-:S03]  /*adb0*/  @!P5 ISETP.NE.U32.AND P6, PT, R53, RZ, PT ;  /* 0x000000ff3500d20c */ /* 0x000fc60003fc5070 */
[----:B----4-:R-:W-:Y:S01]  /*adc0*/  @!P5 IMAD.X R67, R67, 0x1, R52, P4 ;  /* 0x000000014343d824 */ /* 0x010fe200020e0634 */
[----:B------:R-:W-:Y:S01]  /*add0*/  @!P5 ISETP.NE.AND.EX P6, PT, R52, RZ, PT, P6 ;  /* 0x000000ff3400d20c */ /* 0x000fe20003fc5360 */
[----:B0-----:R-:W-:Y:S01]  /*ade0*/  @!P5 IMAD.MOV.U32 R53, RZ, RZ, R68 ;  /* 0x000000ffff35d224 */ /* 0x001fe200078e0044 */
[----:B------:R-:W-:Y:S11]  /*adf0*/  BRA.DIV UR5, `(.L_x_1941) ;  /* 0x0000004205547947 */ /* 0x000ff6000b800000 */
.L_x_2134:
[----:B------:R-:W-:Y:S01]  /*ae00*/  @!P5 SEL R69, R69, RZ, !P6 ;  /* 0x000000ff4545d207 */ /* 0x000fe20007000000 */
[----:B------:R-:W-:Y:S01]  /*ae10*/  UMOV UR5, 0xffffffff ;  /* 0xffffffff00057882 */ /* 0x000fe20000000000 */
[----:B------:R-:W-:-:S03]  /*ae20*/  @!P5 IMAD.MOV.U32 R52, RZ, RZ, R67 ;  /* 0x000000ffff34d224 */ /* 0x000fc600078e0043 */
[----:B------:R-:W-:Y:S01]  /*ae30*/  @!P5 IMAD.IADD R66, R66, 0x1, R69 ;  /* 0x000000014242d824 */ /* 0x000fe200078e0245 */
[----:B------:R-:W-:Y:S06]  /*ae40*/  BRA.DIV UR5, `(.L_x_1942) ;  /* 0x0000004205607947 */ /* 0x000fec000b800000 */
[----:B------:R0:W1:Y:S04]  /*ae50*/  SHFL.DOWN PT, R68, R53, 0x2, R7 ;  /* 0x0840000035447989 */ /* 0x00006800000e0007 */
[----:B------:R0:W4:Y:S04]  /*ae60*/  SHFL.DOWN PT, R67, R52, 0x2, R7 ;  /* 0x0840000034437989 */ /* 0x00012800000e0007 */
[----:B------:R0:W0:Y:S02]  /*ae70*/  SHFL.DOWN PT, R69, R66, 0x2, R7 ;  /* 0x0840000042457989 */ /* 0x00002400000e0007 */
.L_x_2139:
[----:B------:R-:W-:Y:S01]  /*ae80*/  ISETP.GT.AND P5, PT, R63, R7, PT ;  /* 0x000000073f00720c */ /* 0x000fe20003fa4270 */
[----:B------:R-:W-:-:S12]  /*ae90*/  UMOV UR5, 0xffffffff ;  /* 0xffffffff00057882 */ /* 0x000fd80000000000 */
[----:B-1----:R-:W-:Y:S02]  /*aea0*/  @!P5 IADD3 R68, P4, PT, R68, R53, RZ ;  /* 0x000000354444d210 */ /* 0x002fe40007f9e0ff */
[----:B------:R-:W-:-:S03]  /*aeb0*/  @!P5 ISETP.NE.U32.AND P6, PT, R53, RZ, PT ;  /* 0x000000ff3500d20c */ /* 0x000fc60003fc5070 */
[----:B----4-:R-:W-:Y:S01]  /*aec0*/  @!P5 IMAD.X R67, R67, 0x1, R52, P4 ;  /* 0x000000014343d824 */ /* 0x010fe200020e0634 */
[----:B------:R-:W-:Y:S01]  /*aed0*/  @!P5 ISETP.NE.AND.EX P6, PT, R52, RZ, PT, P6 ;  /* 0x000000ff3400d20c */ /* 0x000fe20003fc5360 */
[----:B0-----:R-:W-:Y:S01]  /*aee0*/  @!P5 IMAD.MOV.U32 R53, RZ, RZ, R68 ;  /* 0x000000ffff35d224 */ /* 0x001fe200078e0044 */
[----:B------:R-:W-:Y:S11]  /*aef0*/  BRA.DIV UR5, `(.L_x_1943) ;  /* 0x00000042058c7947 */ /* 0x000ff6000b800000 */
.L_x_2142:
        /* <DEDUP_REMOVED lines=8> */
.L_x_2147:
        /* <DEDUP_REMOVED lines=8> */
.L_x_2150:
        /* <DEDUP_REMOVED lines=8> */
.L_x_2155:
        /* <DEDUP_REMOVED lines=8> */
.L_x_2158:
        /* <DEDUP_REMOVED lines=8> */
.L_x_2163:
[----:B------:R-:W-:Y:S01]  /*b180*/  UMOV UR5, 0xffffffff ;  /* 0xffffffff00057882 */ /* 0x000fe20000000000 */
[----:B------:R-:W-:Y:S02]  /*b190*/  ISETP.GT.AND P5, PT, R60, R7, PT ;  /* 0x000000073c00720c */ /* 0x000fe40003fa4270 */
[----:B------:R-:W-:Y:S11]  /*b1a0*/  BRA.DIV UR5, `(.L_x_1949) ;  /* 0x0000004605487947 */ /* 0x000ff6000b800000 */
.L_x_2166:
[----:B------:R-:W-:Y:S01]  /*b1b0*/  @!P5 ISETP.NE.U32.AND P4, PT, R53, RZ, PT ;  /* 0x000000ff3500d20c */ /* 0x000fe20003f85070 */
[----:B------:R-:W-:Y:S01]  /*b1c0*/  UMOV UR5, 0xffffffff ;  /* 0xffffffff00057882 */ /* 0x000fe20000000000 */
[----:B------:R-:W-:Y:S02]  /*b1d0*/  VIADD R65, R65, 0xffffffe0 ;  /* 0xffffffe041417836 */ /* 0x000fe40000000000 */
[----:B------:R-:W-:-:S04]  /*b1e0*/  @!P5 ISETP.NE.AND.EX P4, PT, R52, RZ, PT, P4 ;  /* 0x000000ff3400d20c */ /* 0x000fc80003f85340 */
[----:B0-----:R-:W-:Y:S02]  /*b1f0*/  @!P5 SEL R69, R69, RZ, !P4 ;  /* 0x000000ff4545d207 */ /* 0x001fe40006000000 */
[----:B-1----:R-:W-:-:S03]  /*b200*/  @!P5 IADD3 R68, P4, PT, R68, R53, RZ ;  /* 0x000000354444d210 */ /* 0x002fc60007f9e0ff */
[----:B------:R-:W-:Y:S02]  /*b210*/  @!P5 IMAD.IADD R66, R66, 0x1, R69 ;  /* 0x000000014242d824 */ /* 0x000fe400078e0245 */
[----:B----4-:R-:W-:Y:S01]  /*b220*/  @!P5 IMAD.X R67, R67, 0x1, R52, P4 ;  /* 0x000000014343d824 */ /* 0x010fe200020e0634 */
[C---:B------:R-:W-:Y:S01]  /*b230*/  ISETP.NE.U32.AND P4, PT, R58.reuse, RZ, PT ;  /* 0x000000ff3a00720c */ /* 0x040fe20003f85070 */
[----:B------:R-:W-:Y:S02]  /*b240*/  @!P5 IMAD.MOV.U32 R53, RZ, RZ, R68 ;  /* 0x000000ffff35d224 */ /* 0x000fe400078e0044 */
[----:B------:R-:W-:Y:S01]  /*b250*/  @!P5 IMAD.MOV.U32 R52, RZ, RZ, R67 ;  /* 0x000000ffff34d224 */ /* 0x000fe200078e0043 */
[----:B------:R-:W-:Y:S02]  /*b260*/  ISETP.NE.AND.EX P4, PT, R59, RZ, PT, P4 ;  /* 0x000000ff3b00720c */ /* 0x000fe40003f85340 */
[----:B------:R-:W-:Y:S02]  /*b270*/  IADD3 R58, P5, PT, R58, R53, RZ ;  /* 0x000000353a3a7210 */ /* 0x000fe40007fbe0ff */
[----:B------:R-:W-:-:S02]  /*b280*/  SEL R66, R66, RZ, !P4 ;  /* 0x000000ff42427207 */ /* 0x000fc40006000000 */
[----:B------:R-:W-:Y:S01]  /*b290*/  ISETP.NE.AND P4, PT, R5, 0x65, PT ;  /* 0x000000650500780c */ /* 0x000fe20003f85270 */
[----:B------:R-:W-:Y:S02]  /*b2a0*/  IMAD.X R59, R59, 0x1, R52, P5 ;  /* 0x000000013b3b7824 */ /* 0x000fe400028e0634 */
[----:B------:R-:W-:Y:S01]  /*b2b0*/  IMAD.IADD R57, R66, 0x1, R57 ;  /* 0x0000000142397824 */ /* 0x000fe200078e0239 */
[----:B------:R-:W-:Y:S09]  /*b2c0*/  BRA.DIV UR5, `(.L_x_1950) ;  /* 0x0000004605207947 */ /* 0x000ff2000b800000 */
[----:B------:R-:W-:-:S13]  /*b2d0*/  VOTE.ALL P4, P4 ;  /* 0x0000000000ff7806 */ /* 0x000fda0002080000 */
.L_x_2169:
[----:B------:R-:W-:Y:S05]  /*b2e0*/  @P4 BRA `(.L_x_1951) ;  /* 0xfffffff8004c4947 */ /* 0x000fea000383ffff */
.L_x_1937:
[----:B------:R-:W0:Y:S01]  /*b2f0*/  S2R R2, SR_TID.X ;  /* 0x0000000000027919 */ /* 0x000e220000002100 */
[----:B------:R-:W-:Y:S01]  /*b300*/  BSSY.RECONVERGENT B0, `(.L_x_1952) ;  /* 0x0000018000007945 */ /* 0x000fe20003800200 */
[----:B------:R-:W-:Y:S01]  /*b310*/  IMAD.MOV.U32 R3, RZ, RZ, R59 ;  /* 0x000000ffff037224 */ /* 0x000fe200078e003b */
[----:B0-----:R-:W-:Y:S01]  /*b320*/  ISETP.NE.AND P4, PT, R2, RZ, PT ;  /* 0x000000ff0200720c */ /* 0x001fe20003f85270 */
[----:B------:R-:W-:-:S12]  /*b330*/  IMAD.MOV.U32 R2, RZ, RZ, R58 ;  /* 0x000000ffff027224 */ /* 0x000fd800078e003a */
[----:B------:R-:W-:Y:S05]  /*b340*/  @P4 BRA `(.L_x_1953) ;  /* 0x00000000004c4947 */ /* 0x000fea0003800000 */
[----:B------:R-:W0:Y:S01]  /*b350*/  S2UR UR6, SR_CgaCtaId ;  /* 0x00000000000679c3 */ /* 0x000e220000008800 */
[----:B------:R-:W-:Y:S01]  /*b360*/  ISETP.NE.U32.AND P4, PT, R56, RZ, PT ;  /* 0x000000ff3800720c */ /* 0x000fe20003f85070 */
[----:B------:R-:W-:Y:S01]  /*b370*/  UMOV UR5, 0x400 ;  /* 0x0000040000057882 */ /* 0x000fe20000000000 */
[----:B------:R-:W-:Y:S02]  /*b380*/  IADD3 R6, P5, PT, R2, R56, RZ ;  /* 0x0000003802067210 */ /* 0x000fe40007fbe0ff */
[----:B------:R-:W-:-:S03]  /*b390*/  ISETP.NE.AND.EX P4, PT, R55, RZ, PT, P4 ;  /* 0x000000ff3700720c */ /* 0x000fc60003f85340 */
[----:B------:R-:W1:Y:S01]  /*b3a0*/  LDC.64 R4, c[0x0][0x3b0] ;  /* 0x0000ec00ff047b82 */ /* 0x000e620000000a00 */
[----:B------:R-:W-:Y:S01]  /*b3b0*/  SEL R7, R57, RZ, !P4 ;  /* 0x000000ff39077207 */ /* 0x000fe20006000000 */
[----:B------:R-:W-:-:S04]  /*b3c0*/  IMAD.X R55, R3, 0x1, R55, P5 ;  /* 0x0000000103377824 */ /* 0x000fc800028e0637 */
[----:B------:R-:W-:Y:S02]  /*b3d0*/  IMAD.IADD R54, R54, 0x1, R7 ;  /* 0x0000000136367824 */ /* 0x000fe400078e0207 */
[----:B------:R-:W-:Y:S01]  /*b3e0*/  IMAD.MOV.U32 R7, RZ, RZ, R55 ;  /* 0x000000ffff077224 */ /* 0x000fe200078e0037 */
[----:B0-----:R-:W-:Y:S01]  /*b3f0*/  ULEA UR5, UR6, UR5, 0x18 ;  /* 0x0000000506057291 */ /* 0x001fe2000f8ec0ff */
[----:B-1----:R-:W-:-:S04]  /*b400*/  IMAD.WIDE.U32 R28, R0, 0x10, R4 ;  /* 0x00000010001c7825 */ /* 0x002fc800078e0004 */
[----:B------:R-:W-:Y:S02]  /*b410*/  IMAD.MOV.U32 R4, RZ, RZ, R54 ;  /* 0x000000ffff047224 */ /* 0x000fe400078e0036 */
[----:B------:R-:W-:-:S05]  /*b420*/  IMAD.MOV.U32 R5, RZ, RZ, 0x65 ;  /* 0x00000065ff057424 */ /* 0x000fca00078e00ff */
[----:B------:R0:W-:Y:S04]  /*b430*/  ST.E.128.STRONG.GPU desc[UR8][R28.64+0x200], R4 ;  /* 0x000200041c007985 */ /* 0x0001e8000c10fd08 */
[----:B------:R0:W-:Y:S04]  /*b440*/  STS.64 [UR5+0xb8], R6 ;  /* 0x0000b806ff007988 */ /* 0x0001e80008000a05 */
[----:B------:R0:W-:Y:S04]  /*b450*/  STS [UR5+0xc0], R54 ;  /* 0x0000c036ff007988 */ /* 0x0001e80008000805 */
[----:B------:R0:W-:Y:S04]  /*b460*/  STS.64 [UR5+0xa8], R2 ;  /* 0x0000a802ff007988 */ /* 0x0001e80008000a05 */
[----:B------:R0:W-:Y:S02]  /*b470*/  STS [UR5+0xb0], R57 ;  /* 0x0000b039ff007988 */ /* 0x0001e40008000805 */
.L_x_1953:
[----:B------:R-:W-:Y:S05]  /*b480*/  BSYNC.RECONVERGENT B0 ;  /* 0x0000000000007941 */ /* 0x000fea0003800200 */
.L_x_1952:
[----:B------:R-:W-:-:S13]  /*b490*/  ISETP.NE.AND P4, PT, R49, RZ, PT ;  /* 0x000000ff3100720c */ /* 0x000fda0003f85270 */
[----:B0-----:R-:W0:Y:S01]  /*b4a0*/  @!P4 S2R R5, SR_CgaCtaId ;  /* 0x000000000005c919 */ /* 0x001e220000008800 */
[----:B------:R-:W-:Y:S01]  /*b4b0*/  @!P4 MOV R0, 0x400 ;  /* 0x000004000000c802 */ /* 0x000fe20000000f00 */
[----:B--2---:R-:W-:Y:S02]  /*b4c0*/  @!P4 IMAD.MOV.U32 R33, RZ, RZ, R2 ;  /* 0x000000ffff21c224 */ /* 0x004fe400078e0002 */
[----:B---3--:R-:W-:Y:S02]  /*b4d0*/  @!P4 IMAD.MOV.U32 R32, RZ, RZ, R3 ;  /* 0x000000ffff20c224 */ /* 0x008fe400078e0003 */
[----:B------:R-:W-:Y:S01]  /*b4e0*/  @!P4 IMAD.MOV.U32 R31, RZ, RZ, R57 ;  /* 0x000000ffff1fc224 */ /* 0x000fe200078e0039 */
[----:B0-----:R-:W-:-:S05]  /*b4f0*/  @!P4 LEA R0, R5, R0, 0x18 ;  /* 0x000000000500c211 */ /* 0x001fca00078ec0ff */
[----:B------:R0:W-:Y:S04]  /*b500*/  @!P4 STS.64 [R0+0x88], R2 ;  /* 0x000088020000c388 */ /* 0x0001e80000000a00 */
[----:B------:R0:W-:Y:S02]  /*b510*/  @!P4 STS [R0+0x90], R57 ;  /* 0x000090390000c388 */ /* 0x0001e40000000800 */
.L_x_1921:
[----:B------:R-:W1:Y:S01]  /*b520*/  S2R R29, SR_TID.X ;  /* 0x00000000001d7919 */ /* 0x000e620000002100 */
[----:B------:R-:W-:Y:S01]  /*b530*/  ISETP.NE.U32.AND P4, PT, R26, R24, PT ;  /* 0x000000181a00720c */ /* 0x000fe20003f85070 */
[----:B------:R-:W-:Y:S05]  /*b540*/  WARPSYNC.ALL ;  /* 0x0000000000007948 */ /* 0x000fea0003800000 */
[----:B------:R-:W-:Y:S01]  /*b550*/  BAR.SYNC.DEFER_BLOCKING 0x0 ;  /* 0x0000000000007b1d */ /* 0x000fe20000010000 */
[----:B------:R-:W-:-:S05]  /*b560*/  ISETP.NE.AND.EX P4, PT, R27, R25, PT, P4 ;  /* 0x000000191b00720c */ /* 0x000fca0003f85340 */
[----:B------:R-:W-:Y:S01]  /*b570*/  BSSY.RECONVERGENT B0, `(.L_x_1954) ;  /* 0x0000011000007945 */ /* 0x000fe20003800200 */
[----:B-1----:R-:W-:-:S05]  /*b580*/  IMAD R7, R29, 0x9, RZ ;  /* 0x000000091d077824 */ /* 0x002fca00078e02ff */
[----:B------:R-:W-:-:S04]  /*b590*/  ISETP.EQ.U32.AND P6, PT, R30, R7, PT ;  /* 0x000000071e00720c */ /* 0x000fc80003fc2070 */
[----:B------:R-:W-:Y:S02]  /*b5a0*/  ISETP.EQ.OR.EX P6, PT, R50, RZ, P4, P6 ;  /* 0x000000ff3200720c */ /* 0x000fe400027c2760 */
[----:B------:R-:W-:-:S13]  /*b5b0*/  ISETP.NE.AND P4, PT, R29, RZ, PT ;  /* 0x000000ff1d00720c */ /* 0x000fda0003f85270 */
[----:B------:R-:W-:Y:S05]  /*b5c0*/  @!P4 BRA `(.L_x_1955) ;  /* 0x00000000002cc947 */ /* 0x000fea0003800000 */
[----:B------:R-:W1:Y:S01]  /*b5d0*/  S2UR UR6, SR_CgaCtaId ;  /* 0x00000000000679c3 */ /* 0x000e620000008800 */
[----:B------:R-:W-:Y:S01]  /*b5e0*/  UMOV UR5, 0x400 ;  /* 0x0000040000057882 */ /* 0x000fe20000000000 */
[----:B------:R-:W-:-:S04]  /*b5f0*/  ISETP.NE.U32.AND P4, PT, R33, RZ, PT ;  /* 0x000000ff2100720c */ /* 0x000fc80003f85070 */
[----:B------:R-:W-:Y:S01]  /*b600*/  ISETP.NE.AND.EX P4, PT, R32, RZ, PT, P4 ;  /* 0x000000ff2000720c */ /* 0x000fe20003f85340 */
[----:B-1----:R-:W-:-:S09]  /*b610*/  ULEA UR5, UR6, UR5, 0x18 ;  /* 0x0000000506057291 */ /* 0x002fd2000f8ec0ff */
[----:B0-----:R-:W0:Y:S04]  /*b620*/  LDS R0, [UR5+0x90] ;  /* 0x00009005ff007984 */ /* 0x001e280008000800 */
[----:B------:R-:W1:Y:S01]  /*b630*/  LDS.64 R2, [UR5+0x88] ;  /* 0x00008805ff027984 */ /* 0x000e620008000a00 */
[----:B0-----:R-:W-:Y:S02]  /*b640*/  SEL R0, R0, RZ, !P4 ;  /* 0x000000ff00007207 */ /* 0x001fe40006000000 */
[----:B-1----:R-:W-:-:S03]  /*b650*/  IADD3 R33, P4, PT, R2, R33, RZ ;  /* 0x0000002102217210 */ /* 0x002fc60007f9e0ff */
[----:B------:R-:W-:Y:S02]  /*b660*/  IMAD.IADD R31, R31, 0x1, R0 ;  /* 0x000000011f1f7824 */ /* 0x000fe400078e0200 */
[----:B------:R-:W-:-:S08]  /*b670*/  IMAD.X R32, R3, 0x1, R32, P4 ;  /* 0x0000000103207824 */ /* 0x000fd000020e0620 */
.L_x_1955:
[----:B------:R-:W-:Y:S05]  /*b680*/  BSYNC.RECONVERGENT B0 ;  /* 0x0000000000007941 */ /* 0x000fea0003800200 */
.L_x_1954:
[----:B0-----:R-:W-:Y:S01]  /*b690*/  IMAD R3, R29, 0x9, RZ ;  /* 0x000000091d037824 */ /* 0x001fe200078e02ff */
[----:B------:R-:W-:Y:S01]  /*b6a0*/  ISETP.NE.U32.AND P4, PT, R26, R24, PT ;  /* 0x000000181a00720c */ /* 0x000fe20003f85070 */
[----:B------:R-:W0:Y:S01]  /*b6b0*/  S2UR UR5, SR_CgaCtaId ;  /* 0x00000000000579c3 */ /* 0x000e220000008800 */
[----:B------:R-:W-:Y:S01]  /*b6c0*/  SEL R0, RZ, 0x1, !P6 ;  /* 0x00000001ff007807 */ /* 0x000fe20007000000 */
[----:B------:R-:W-:Y:S01]  /*b6d0*/  UMOV UR4, 0x400 ;  /* 0x0000040000047882 */ /* 0x000fe20000000000 */
[----:B------:R-:W-:Y:S01]  /*b6e0*/  ISETP.NE.AND.EX P4, PT, R27, R25, PT, P4 ;  /* 0x000000191b00720c */ /* 0x000fe20003f85340 */
[----:B------:R-:W-:Y:S01]  /*b6f0*/  BSSY.RECONVERGENT B0, `(.L_x_1956) ;  /* 0x0000146000007945 */ /* 0x000fe20003800200 */
[----:B------:R-:W-:Y:S01]  /*b700*/  ISETP.EQ.U32.AND P5, PT, R30, R3, PT ;  /* 0x000000031e00720c */ /* 0x000fe20003fa2070 */
[----:B------:R-:W-:Y:S01]  /*b710*/  VIADD R3, R7, 0x5 ;  /* 0x0000000507037836 */ /* 0x000fe20000000000 */
[----:B------:R-:W-:Y:S02]  /*b720*/  SEL R53, RZ, 0x1, !P1 ;  /* 0x00000001ff357807 */ /* 0x000fe40004800000 */
[----:B------:R-:W-:-:S02]  /*b730*/  ISETP.EQ.OR.EX P5, PT, R50, RZ, P4, P5 ;  /* 0x000000ff3200720c */ /* 0x000fc400027a2750 */
[----:B------:R-:W-:Y:S02]  /*b740*/  ISETP.NE.U32.AND P4, PT, R14, R12, PT ;  /* 0x0000000c0e00720c */ /* 0x000fe40003f85070 */
[----:B------:R-:W-:Y:S02]  /*b750*/  P2R R2, PR, RZ, 0x20 ;  /* 0x00000020ff027803 */ /* 0x000fe40000000000 */
[----:B------:R-:W-:Y:S02]  /*b760*/  ISETP.EQ.U32.AND P5, PT, R30, R3, PT ;  /* 0x000000031e00720c */ /* 0x000fe40003fa2070 */
[----:B------:R-:W-:Y:S02]  /*b770*/  SEL R3, R31, RZ, !P6 ;  /* 0x000000ff1f037207 */ /* 0x000fe40007000000 */
[----:B------:R-:W-:Y:S02]  /*b780*/  ISETP.NE.AND P6, PT, R2, RZ, PT ;  /* 0x000000ff0200720c */ /* 0x000fe40003fc5270 */
[----:B------:R-:W-:Y:S01]  /*b790*/  ISETP.NE.AND.EX P4, PT, R15, R13, PT, P4 ;  /* 0x0000000d0f00720c */ /* 0x000fe20003f85340 */
[----:B------:R-:W-:Y:S01]  /*b7a0*/  IMAD.IADD R48, R48, 0x1, R3 ;  /* 0x0000000130307824 */ /* 0x000fe200078e0203 */
[----:B0-----:R-:W-:-:S02]  /*b7b0*/  ULEA UR4, UR5, UR4, 0x18 ;  /* 0x0000000405047291 */ /* 0x001fc4000f8ec0ff */
[----:B------:R-:W-:Y:S02]  /*b7c0*/  ISETP.EQ.OR.EX P4, PT, R50, RZ, P4, P5 ;  /* 0x000000ff3200720c */ /* 0x000fe40002782750 */
[----:B------:R-:W-:Y:S02]  /*b7d0*/  SEL R2, R48, RZ, !P3 ;  /* 0x000000ff30027207 */ /* 0x000fe40005800000 */
[----:B------:R-:W-:-:S03]  /*b7e0*/  IADD3 R0, P5, PT, R33, R0, RZ ;  /* 0x0000000021007210 */ /* 0x000fc60007fbe0ff */
[----:B------:R-:W-:Y:S01]  /*b7f0*/  IMAD.IADD R47, R47, 0x1, R2 ;  /* 0x000000012f2f7824 */ /* 0x000fe200078e0202 */
[----:B------:R-:W0:Y:S01]  /*b800*/  LDS.64 R4, [UR4+0xc8] ;  /* 0x0000c804ff047984 */ /* 0x000e220008000a00 */
[----:B------:R-:W-:Y:S01]  /*b810*/  IMAD.X R49, RZ, RZ, R32, P5 ;  /* 0x000000ffff317224 */ /* 0x000fe200028e0620 */
[----:B------:R-:W-:Y:S02]  /*b820*/  ISETP.NE.U32.AND P5, PT, R12, R10, PT ;  /* 0x0000000a0c00720c */ /* 0x000fe40003fa5070 */
[----:B------:R-:W-:Y:S01]  /*b830*/  SEL R3, R47, RZ, !P2 ;  /* 0x000000ff2f037207 */ /* 0x000fe20005000000 */
[----:B------:R-:W1:Y:S01]  /*b840*/  LDS R54, [UR4+0xc0] ;  /* 0x0000c004ff367984 */ /* 0x000e620008000800 */
[----:B------:R-:W-:-:S03]  /*b850*/  ISETP.NE.AND.EX P5, PT, R13, R11, PT, P5 ;  /* 0x0000000b0d00720c */ /* 0x000fc60003fa5350 */
[----:B------:R-:W-:-:S05]  /*b860*/  IMAD.IADD R46, R46, 0x1, R3 ;  /* 0x000000012e2e7824 */ /* 0x000fca00078e0203 */
[----:B------:R-:W-:-:S05]  /*b870*/  SEL R2, R46, RZ, !P1 ;  /* 0x000000ff2e027207 */ /* 0x000fca0004800000 */
[----:B------:R-:W-:-:S05]  /*b880*/  IMAD.IADD R45, R45, 0x1, R2 ;  /* 0x000000012d2d7824 */ /* 0x000fca00078e0202 */
[----:B------:R-:W-:-:S05]  /*b890*/  SEL R3, R45, RZ, !P0 ;  /* 0x000000ff2d037207 */ /* 0x000fca0004000000 */
[----:B------:R-:W-:Y:S02]  /*b8a0*/  IMAD.IADD R44, R44, 0x1, R3 ;  /* 0x000000012c2c7824 */ /* 0x000fe400078e0203 */
[----:B------:R-:W-:-:S03]  /*b8b0*/  VIADD R3, R7, 0x6 ;  /* 0x0000000607037836 */ /* 0x000fc60000000000 */
[----:B------:R-:W-:-:S05]  /*b8c0*/  SEL R2, R44, RZ, !P4 ;  /* 0x000000ff2c027207 */ /* 0x000fca0006000000 */
[----:B------:R-:W-:-:S05]  /*b8d0*/  IMAD.IADD R43, R43, 0x1, R2 ;  /* 0x000000012b2b7824 */ /* 0x000fca00078e0202 */
[----:B------:R-:W-:Y:S02]  /*b8e0*/  SEL R2, R43, RZ, !P5 ;  /* 0x000000ff2b027207 */ /* 0x000fe40006800000 */
[----:B------:R-:W-:Y:S02]  /*b8f0*/  ISETP.NE.U32.AND P5, PT, R30, R3, PT ;  /* 0x000000031e00720c */ /* 0x000fe40003fa5070 */
[----:B------:R-:W-:Y:S02]  /*b900*/  SEL R3, RZ, 0x1, !P3 ;  /* 0x00000001ff037807 */ /* 0x000fe40005800000 */
[----:B------:R-:W-:-:S04]  /*b910*/  ISETP.NE.AND.EX P5, PT, R50, RZ, PT, P5 ;  /* 0x000000ff3200720c */ /* 0x000fc80003fa5350 */
[----:B------:R-:W-:Y:S02]  /*b920*/  SEL R61, R2, RZ, P5 ;  /* 0x000000ff023d7207 */ /* 0x000fe40002800000 */
[----:B------:R-:W-:Y:S02]  /*b930*/  SEL R2, RZ, 0x1, !P6 ;  /* 0x00000001ff027807 */ /* 0x000fe40007000000 */
[----:B------:R-:W-:Y:S01]  /*b940*/  ISETP.NE.AND P6, PT, R51, RZ, PT ;  /* 0x000000ff3300720c */ /* 0x000fe20003fc5270 */
[----:B------:R-:W-:Y:S01]  /*b950*/  IMAD.IADD R42, R42, 0x1, R61 ;  /* 0x000000012a2a7824 */ /* 0x000fe200078e023d */
[----:B------:R-:W-:Y:S02]  /*b960*/  IADD3 R3, P5, PT, R3, R2, RZ ;  /* 0x0000000203037210 */ /* 0x000fe40007fbe0ff */
[----:B------:R-:W-:-:S03]  /*b970*/  SEL R2, RZ, 0x1, !P2 ;  /* 0x00000001ff027807 */ /* 0x000fc60005000000 */
[----:B------:R-:W-:Y:S01]  /*b980*/  IMAD.X R59, RZ, RZ, RZ, P5 ;  /* 0x000000ffff3b7224 */ /* 0x000fe200028e06ff */
[----:B------:R-:W-:-:S05]  /*b990*/  IADD3 R2, P5, PT, R3, R2, RZ ;  /* 0x0000000203027210 */ /* 0x000fca0007fbe0ff */
[----:B------:R-:W-:Y:S01]  /*b9a0*/  IMAD.X R57, RZ, RZ, R59, P5 ;  /* 0x000000ffff397224 */ /* 0x000fe200028e063b */
[----:B------:R-:W-:Y:S02]  /*b9b0*/  IADD3 R28, P5, PT, R33, R3, RZ ;  /* 0x00000003211c7210 */ /* 0x000fe40007fbe0ff */
[----:B------:R-:W-:-:S03]  /*b9c0*/  SEL R3, RZ, 0x1, !P0 ;  /* 0x00000001ff037807 */ /* 0x000fc60004000000 */
[----:B------:R-:W-:Y:S01]  /*b9d0*/  IMAD.X R59, R32, 0x1, R59, P5 ;  /* 0x00000001203b7824 */ /* 0x000fe200028e063b */
[----:B------:R-:W-:-:S05]  /*b9e0*/  IADD3 R6, P5, PT, R2, R53, RZ ;  /* 0x0000003502067210 */ /* 0x000fca0007fbe0ff */
[----:B------:R-:W-:Y:S01]  /*b9f0*/  IMAD.X R55, RZ, RZ, R57, P5 ;  /* 0x000000ffff377224 */ /* 0x000fe200028e0639 */
[C---:B------:R-:W-:Y:S01]  /*ba00*/  IADD3 R52, P5, PT, R33.reuse, R2, RZ ;  /* 0x0000000221347210 */ /* 0x040fe20007fbe0ff */
[----:B------:R-:W-:Y:S02]  /*ba10*/  IMAD.IADD R58, R6, 0x1, R3 ;  /* 0x00000001063a7824 */ /* 0x000fe400078e0203 */
[----:B------:R-:W2:Y:S02]  /*ba20*/  LDS.64 R2, [UR4+0xb8] ;  /* 0x0000b804ff027984 */ /* 0x000ea40008000a00 */
        /* <DEDUP_REMOVED lines=11> */
[----:B0-----:R-:W-:Y:S02]  /*bae0*/  ISETP.GE.U32.AND P5, PT, R4, 0x101, PT ;  /* 0x000001010400780c */ /* 0x001fe40003fa6070 */
[----:B------:R-:W-:Y:S02]  /*baf0*/  SEL R35, R42, RZ, !P6 ;  /* 0x000000ff2a237207 */ /* 0x000fe40007000000 */
[----:B------:R-:W-:-:S03]  /*bb00*/  ISETP.GE.AND.EX P5, PT, R5, RZ, PT, P5 ;  /* 0x000000ff0500720c */ /* 0x000fc60003fa6350 */
[----:B------:R-:W-:-:S10]  /*bb10*/  IMAD.IADD R40, R40, 0x1, R35 ;  /* 0x0000000128287824 */ /* 0x000fd400078e0223 */
[----:B-12---:R-:W-:Y:S05]  /*bb20*/  @!P5 BRA `(.L_x_1957) ;  /* 0x000000080044d947 */ /* 0x006fea0003800000 */
[----:B------:R-:W-:Y:S01]  /*bb30*/  ISETP.NE.U32.AND P5, PT, R30, R7, PT ;  /* 0x000000071e00720c */ /* 0x000fe20003fa5070 */
[----:B------:R-:W-:Y:S01]  /*bb40*/  IMAD.MOV.U32 R32, RZ, RZ, 0x9 ;  /* 0x00000009ff207424 */ /* 0x000fe200078e00ff */
[----:B------:R-:W0:Y:S01]  /*bb50*/  LDS.64 R6, [UR4+0xa8] ;  /* 0x0000a804ff067984 */ /* 0x000e220008000a00 */
[----:B------:R-:W-:Y:S01]  /*bb60*/  ISETP.NE.U32.AND P6, PT, R26, R24, PT ;  /* 0x000000181a00720c */ /* 0x000fe20003fc5070 */
[----:B------:R-:W1:Y:S01]  /*bb70*/  LDCU.64 UR12, c[0x0][0x398] ;  /* 0x00007300ff0c77ac */ /* 0x000e620008000a00 */
[----:B------:R-:W-:Y:S01]  /*bb80*/  IMAD R49, R29, R32, 0x6 ;  /* 0x000000061d317424 */ /* 0x000fe200078e0220 */
[----:B------:R-:W-:Y:S01]  /*bb90*/  BSSY.RECONVERGENT B1, `(.L_x_1958) ;  /* 0x0000089000017945 */ /* 0x000fe20003800200 */
[----:B------:R-:W-:Y:S01]  /*bba0*/  BAR.SYNC.DEFER_BLOCKING 0x0 ;  /* 0x0000000000007b1d */ /* 0x000fe20000010000 */
[----:B------:R-:W-:-:S04]  /*bbb0*/  ISETP.NE.AND.EX P6, PT, R27, R25, PT, P6 ;  /* 0x000000191b00720c */ /* 0x000fc80003fc5360 */
[----:B------:R-:W-:Y:S01]  /*bbc0*/  ISETP.NE.AND.EX P5, PT, R50, RZ, !P6, P5 ;  /* 0x000000ff3200720c */ /* 0x000fe200077a5350 */
[----:B------:R-:W2:Y:S01]  /*bbd0*/  LDCU.64 UR14, c[0x0][0x3a0] ;  /* 0x00007400ff0e77ac */ /* 0x000ea20008000a00 */
[----:B------:R-:W-:-:S11]  /*bbe0*/  ISETP.NE.AND P6, PT, R51, RZ, PT ;  /* 0x000000ff3300720c */ /* 0x000fd60003fc5270 */
[--C-:B0-----:R-:W-:Y:S02]  /*bbf0*/  @!P5 IMAD.IADD R33, R33, 0x1, -R6.reuse ;  /* 0x000000012121d824 */ /* 0x101fe400078e0a06 */
[--C-:B------:R-:W-:Y:S02]  /*bc00*/  @P3 IMAD.IADD R0, R0, 0x1, -R6.reuse ;  /* 0x0000000100003824 */ /* 0x100fe400078e0a06 */
[--C-:B------:R-:W-:Y:S01]  /*bc10*/  @P2 IMAD.IADD R28, R28, 0x1, -R6.reuse ;  /* 0x000000011c1c2824 */ /* 0x100fe200078e0a06 */
[----:B------:R-:W-:Y:S01]  /*bc20*/  @!P5 LEA R33, R33, UR4, 0x4 ;  /* 0x000000042121dc11 */ /* 0x000fe2000f8e20ff */
[--C-:B------:R-:W-:Y:S01]  /*bc30*/  @P1 IMAD.IADD R52, R52, 0x1, -R6.reuse ;  /* 0x0000000134341824 */ /* 0x100fe200078e0a06 */
[----:B------:R-:W-:Y:S01]  /*bc40*/  @P3 LEA R35, R0, UR4, 0x4 ;  /* 0x0000000400233c11 */ /* 0x000fe2000f8e20ff */
[--C-:B------:R-:W-:Y:S01]  /*bc50*/  @P0 IMAD.IADD R53, R53, 0x1, -R6.reuse ;  /* 0x0000000135350824 */ /* 0x100fe200078e0a06 */
[----:B------:R-:W-:Y:S01]  /*bc60*/  @P2 LEA R28, R28, UR4, 0x4 ;  /* 0x000000041c1c2c11 */ /* 0x000fe2000f8e20ff */
[----:B------:R0:W-:Y:S01]  /*bc70*/  @!P5 STS.64 [R33], R26 ;  /* 0x0000001a2100d388 */ /* 0x0001e20000000a00 */
[----:B------:R-:W-:-:S02]  /*bc80*/  @P4 IMAD.IADD R55, R55, 0x1, -R6 ;  /* 0x0000000137374824 */ /* 0x000fc400078e0a06 */
[----:B------:R-:W-:Y:S01]  /*bc90*/  @P0 LEA R53, R53, UR4, 0x4 ;  /* 0x0000000435350c11 */ /* 0x000fe2000f8e20ff */
[----:B------:R-:W-:Y:S01]  /*bca0*/  @!P5 STS [R33+0x8], R31 ;  /* 0x0000081f2100d388 */ /* 0x000fe20000000800 */
[----:B------:R-:W-:Y:S01]  /*bcb0*/  ISETP.NE.U32.AND P5, PT, R12, R10, PT ;  /* 0x0000000a0c00720c */ /* 0x000fe20003fa5070 */
[----:B------:R-:W-:Y:S01]  /*bcc0*/  @P6 IMAD.IADD R39, R39, 0x1, -R6 ;  /* 0x0000000127276824 */ /* 0x000fe200078e0a06 */
[----:B------:R-:W-:Y:S01]  /*bcd0*/  @P4 LEA R55, R55, UR4, 0x4 ;  /* 0x0000000437374c11 */ /* 0x000fe2000f8e20ff */
[----:B------:R3:W-:Y:S01]  /*bce0*/  @P3 STS.64 [R35], R24 ;  /* 0x0000001823003388 */ /* 0x0007e20000000a00 */
[----:B------:R-:W-:Y:S02]  /*bcf0*/  ISETP.NE.AND.EX P5, PT, R13, R11, PT, P5 ;  /* 0x0000000b0d00720c */ /* 0x000fe40003fa5350 */
[----:B------:R-:W-:Y:S01]  /*bd00*/  @P6 LEA R39, R39, UR4, 0x4 ;  /* 0x0000000427276c11 */ /* 0x000fe2000f8e20ff */
[----:B------:R4:W-:Y:S01]  /*bd10*/  @P3 STS [R35+0x8], R48 ;  /* 0x0000083023003388 */ /* 0x0009e20000000800 */
[----:B------:R-:W-:Y:S01]  /*bd20*/  ISETP.NE.U32.AND P3, PT, R30, R49, PT ;  /* 0x000000311e00720c */ /* 0x000fe20003f65070 */
[----:B0-----:R-:W-:-:S02]  /*bd30*/  IMAD R27, R29, R32, 0x8 ;  /* 0x000000081d1b7424 */ /* 0x001fc400078e0220 */
[----:B------:R4:W-:Y:S01]  /*bd40*/  @P2 STS.64 [R28], R22 ;  /* 0x000000161c002388 */ /* 0x0009e20000000a00 */
[----:B------:R-:W-:Y:S02]  /*bd50*/  ISETP.NE.AND.EX P3, PT, R50, RZ, !P5, P3 ;  /* 0x000000ff3200720c */ /* 0x000fe40006f65330 */
[----:B------:R-:W-:Y:S01]  /*bd60*/  ISETP.NE.U32.AND P5, PT, R30, R27, PT ;  /* 0x0000001b1e00720c */ /* 0x000fe20003fa5070 */
[----:B------:R4:W-:Y:S01]  /*bd70*/  @P2 STS [R28+0x8], R47 ;  /* 0x0000082f1c002388 */ /* 0x0009e20000000800 */
[----:B------:R-:W-:Y:S02]  /*bd80*/  ISETP.NE.U32.AND P2, PT, R8, R20, PT ;  /* 0x000000140800720c */ /* 0x000fe40003f45070 */
[----:B---3--:R-:W-:Y:S02]  /*bd90*/  @P1 LEA R25, R52, UR4, 0x4 ;  /* 0x0000000434191c11 */ /* 0x008fe4000f8e20ff */
[----:B------:R-:W-:-:S03]  /*bda0*/  ISETP.NE.AND.EX P2, PT, R9, R21, PT, P2 ;  /* 0x000000150900720c */ /* 0x000fc60003f45320 */
[----:B------:R4:W-:Y:S01]  /*bdb0*/  @P1 STS.64 [R25], R18 ;  /* 0x0000001219001388 */ /* 0x0009e20000000a00 */
[----:B------:R-:W-:Y:S01]  /*bdc0*/  ISETP.NE.AND.EX P5, PT, R50, RZ, !P2, P5 ;  /* 0x000000ff3200720c */ /* 0x000fe200057a5350 */
[--C-:B------:R-:W-:Y:S02]  /*bdd0*/  @!P3 IMAD.IADD R41, R41, 0x1, -R6.reuse ;  /* 0x000000012929b824 */ /* 0x100fe400078e0a06 */
[----:B------:R4:W-:Y:S03]  /*bde0*/  @P1 STS [R25+0x8], R46 ;  /* 0x0000082e19001388 */ /* 0x0009e60000000800 */
[----:B------:R-:W-:Y:S01]  /*bdf0*/  @!P3 LEA R41, R41, UR4, 0x4 ;  /* 0x000000042929bc11 */ /* 0x000fe2000f8e20ff */
[----:B------:R4:W-:Y:S04]  /*be00*/  @P0 STS.64 [R53], R16 ;  /* 0x0000001035000388 */ /* 0x0009e80000000a00 */
[----:B------:R4:W-:Y:S01]  /*be10*/  @P0 STS [R53+0x8], R45 ;  /* 0x0000082d35000388 */ /* 0x0009e20000000800 */
[----:B------:R-:W-:Y:S01]  /*be20*/  ISETP.GT.U32.AND P0, PT, R4, R29, PT ;  /* 0x0000001d0400720c */ /* 0x000fe20003f04070 */
[----:B------:R-:W-:-:S02]  /*be30*/  @!P5 IMAD.IADD R37, R37, 0x1, -R6 ;  /* 0x000000012525d824 */ /* 0x000fc400078e0a06 */
[----:B------:R4:W-:Y:S01]  /*be40*/  @P4 STS.64 [R55], R14 ;  /* 0x0000000e37004388 */ /* 0x0009e20000000a00 */
[----:B------:R-:W-:Y:S02]  /*be50*/  ISETP.GT.U32.AND.EX P0, PT, R5, RZ, PT, P0 ;  /* 0x000000ff0500720c */ /* 0x000fe40003f04100 */
[----:B------:R-:W-:Y:S01]  /*be60*/  @!P5 LEA R37, R37, UR4, 0x4 ;  /* 0x000000042525dc11 */ /* 0x000fe2000f8e20ff */
[----:B------:R4:W-:Y:S04]  /*be70*/  @P4 STS [R55+0x8], R44 ;  /* 0x0000082c37004388 */ /* 0x0009e80000000800 */
[----:B------:R4:W-:Y:S04]  /*be80*/  @!P3 STS.64 [R41], R12 ;  /* 0x0000000c2900b388 */ /* 0x0009e80000000a00 */
[----:B------:R4:W-:Y:S04]  /*be90*/  @!P3 STS [R41+0x8], R43 ;  /* 0x0000082b2900b388 */ /* 0x0009e80000000800 */
[----:B------:R4:W-:Y:S04]  /*bea0*/  @P6 STS.64 [R39], R10 ;  /* 0x0000000a27006388 */ /* 0x0009e80000000a00 */
[----:B------:R4:W-:Y:S04]  /*beb0*/  @P6 STS [R39+0x8], R42 ;  /* 0x0000082a27006388 */ /* 0x0009e80000000800 */
[----:B------:R4:W-:Y:S04]  /*bec0*/  @!P5 STS.64 [R37], R8 ;  /* 0x000000082500d388 */ /* 0x0009e80000000a00 */
[----:B------:R4:W-:Y:S01]  /*bed0*/  @!P5 STS [R37+0x8], R40 ;  /* 0x000008282500d388 */ /* 0x0009e20000000800 */
[----:B------:R-:W-:Y:S06]  /*bee0*/  BAR.SYNC.DEFER_BLOCKING 0x0 ;  /* 0x0000000000007b1d */ /* 0x000fec0000010000 */
[----:B-12---:R-:W-:Y:S05]  /*bef0*/  @!P0 BRA `(.L_x_1959) ;  /* 0x0000000400488947 */ /* 0x006fea0003800000 */
[----:B----4-:R-:W-:Y:S01]  /*bf00*/  IMAD.MOV.U32 R37, RZ, RZ, R29 ;  /* 0x000000ffff257224 */ /* 0x010fe200078e001d */
        /* <DEDUP_REMOVED lines=28> */
.L_x_1962:
        /* <DEDUP_REMOVED lines=18> */
.L_x_1961:
[----:B------:R-:W-:Y:S05]  /*c1f0*/  BSYNC.RECONVERGENT B2 ;  /* 0x0000000000027941 */ /* 0x000fea0003800200 */
.L_x_1960:
[----:B------:R-:W-:Y:S05]  /*c200*/  @!P0 BRA `(.L_x_1959) ;  /* 0x0000000000848947 */ /* 0x000fea0003800000 */
.L_x_1963:
        /* <DEDUP_REMOVED lines=33> */
.L_x_1959:
[----:B------:R-:W-:Y:S05]  /*c420*/  BSYNC.RECONVERGENT B1 ;  /* 0x0000000000017941 */ /* 0x000fea0003800200 */
.L_x_1958:
[----:B------:R-:W-:Y:S05]  /*c430*/  BRA `(.L_x_1964) ;  /* 0x0000000400c47947 */ /* 0x000fea0003800000 */
.L_x_1957:
[----:B------:R-:W-:Y:S01]  /*c440*/  ISETP.NE.U32.AND P6, PT, R26, R24, PT ;  /* 0x000000181a00720c */ /* 0x000fe20003fc5070 */
[----:B------:R-:W-:Y:S01]  /*c450*/  BSSY.RECONVERGENT B1, `(.L_x_1965) ;  /* 0x000000d000017945 */ /* 0x000fe20003800200 */
[----:B------:R-:W-:Y:S02]  /*c460*/  ISETP.NE.U32.AND P5, PT, R30, R7, PT ;  /* 0x000000071e00720c */ /* 0x000fe40003fa5070 */
[----:B------:R-:W-:Y:S02]  /*c470*/  ISETP.NE.AND.EX P6, PT, R27, R25, PT, P6 ;  /* 0x000000191b00720c */ /* 0x000fe40003fc5360 */
[----:B------:R-:W-:-:S13]  /*c480*/  ISETP.NE.AND.EX P5, PT, R50, RZ, PT, P5 ;  /* 0x000000ff3200720c */ /* 0x000fda0003fa5350 */
[----:B------:R-:W-:Y:S05]  /*c490*/  @!P6 BRA P5, `(.L_x_1966) ;  /* 0x000000000020e947 */ /* 0x000fea0002800000 */
        /* <DEDUP_REMOVED lines=8> */
.L_x_1966:
[----:B------:R-:W-:Y:S05]  /*c520*/  BSYNC.RECONVERGENT B1 ;  /* 0x0000000000017941 */ /* 0x000fea0003800200 */
.L_x_1965:
[----:B0-----:R-:W-:Y:S01]  /*c530*/  IMAD.MOV.U32 R26, RZ, RZ, 0x9 ;  /* 0x00000009ff1a7424 */ /* 0x001fe200078e00ff */
[----:B------:R-:W-:Y:S01]  /*c540*/  BSSY.RECONVERGENT B1, `(.L_x_1967) ;  /* 0x000000c000017945 */ /* 0x000fe20003800200 */
[----:B------:R-:W-:Y:S02]  /*c550*/  ISETP.NE.U32.AND P5, PT, R12, R10, PT ;  /* 0x0000000a0c00720c */ /* 0x000fe40003fa5070 */
[----:B------:R-:W-:Y:S01]  /*c560*/  IMAD R27, R29, R26, 0x6 ;  /* 0x000000061d1b7424 */ /* 0x000fe200078e021a */
[----:B------:R-:W-:Y:S10]  /*c570*/  @!P3 BRA `(.L_x_1968) ;  /* 0x000000000020b947 */ /* 0x000ff40003800000 */
        /* <DEDUP_REMOVED lines=8> */
.L_x_1968:
[----:B------:R-:W-:Y:S05]  /*c600*/  BSYNC.RECONVERGENT B1 ;  /* 0x0000000000017941 */ /* 0x000fea0003800200 */
.L_x_1967:
[----:B------:R-:W-:Y:S01]  /*c610*/  BSSY.RECONVERGENT B1, `(.L_x_1969) ;  /* 0x000000b000017945 */ /* 0x000fe20003800200 */
[----:B------:R-:W-:-:S03]  /*c620*/  ISETP.NE.U32.AND P3, PT, R30, R27, PT ;  /* 0x0000001b1e00720c */ /* 0x000fc60003f65070 */
        /* <DEDUP_REMOVED lines=9> */
.L_x_1970:
[----:B------:R-:W-:Y:S05]  /*c6c0*/  BSYNC.RECONVERGENT B1 ;  /* 0x0000000000017941 */ /* 0x000fea0003800200 */
.L_x_1969:
[----:B------:R-:W-:Y:S01]  /*c6d0*/  BSSY.RECONVERGENT B1, `(.L_x_1971) ;  /* 0x000000c000017945 */ /* 0x000fe20003800200 */
[----:B------:R-:W-:Y:S01]  /*c6e0*/  ISETP.NE.U32.AND P2, PT, R8, R20, PT ;  /* 0x000000140800720c */ /* 0x000fe20003f45070 */
[----:B-1----:R-:W-:Y:S02]  /*c6f0*/  IMAD R23, R29, R26, 0x8 ;  /* 0x000000081d177424 */ /* 0x002fe400078e021a */
        /* <DEDUP_REMOVED lines=9> */
.L_x_1972:
[----:B------:R-:W-:Y:S05]  /*c790*/  BSYNC.RECONVERGENT B1 ;  /* 0x0000000000017941 */ /* 0x000fea0003800200 */
.L_x_1971:
[----:B------:R-:W-:Y:S01]  /*c7a0*/  ISETP.NE.U32.AND P1, PT, R30, R23, PT ;  /* 0x000000171e00720c */ /* 0x000fe20003f25070 */
[----:B------:R-:W-:Y:S01]  /*c7b0*/  BSSY.RECONVERGENT B1, `(.L_x_1973) ;  /* 0x000000e000017945 */ /* 0x000fe20003800200 */
[----:B------:R-:W-:Y:S02]  /*c7c0*/  ISETP.NE.AND.EX P5, PT, R13, R11, PT, P5 ;  /* 0x0000000b0d00720c */ /* 0x000fe40003fa5350 */
[----:B------:R-:W-:Y:S02]  /*c7d0*/  ISETP.NE.AND.EX P2, PT, R9, R21, PT, P2 ;  /* 0x000000150900720c */ /* 0x000fe40003f45320 */
[C---:B------:R-:W-:Y:S02]  /*c7e0*/  ISETP.NE.AND.EX P3, PT, R50.reuse, RZ, PT, P3 ;  /* 0x000000ff3200720c */ /* 0x040fe40003f65330 */
[----:B------:R-:W-:Y:S01]  /*c7f0*/  ISETP.NE.AND.EX P1, PT, R50, RZ, PT, P1 ;  /* 0x000000ff3200720c */ /* 0x000fe20003f25310 */
        /* <DEDUP_REMOVED lines=9> */
.L_x_1974:
[----:B------:R-:W-:Y:S05]  /*c890*/  BSYNC.RECONVERGENT B1 ;  /* 0x0000000000017941 */ /* 0x000fea0003800200 */
.L_x_1973:
        /* <DEDUP_REMOVED lines=10> */
.L_x_1976:
[----:B------:R-:W-:Y:S05]  /*c940*/  BSYNC.RECONVERGENT B1 ;  /* 0x0000000000017941 */ /* 0x000fea0003800200 */
.L_x_1975:
[----:B------:R-:W-:Y:S04]  /*c950*/  BSSY.RECONVERGENT B1, `(.L_x_1977) ;  /* 0x000000a000017945 */ /* 0x000fe80003800200 */
[----:B------:R-:W-:Y:S05]  /*c960*/  @!P5 BRA P3, `(.L_x_1978) ;  /* 0x000000000020d947 */ /* 0x000fea0001800000 */
        /* <DEDUP_REMOVED lines=8> */
.L_x_1978:
[----:B------:R-:W-:Y:S05]  /*c9f0*/  BSYNC.RECONVERGENT B1 ;  /* 0x0000000000017941 */ /* 0x000fea0003800200 */
.L_x_1977:
[----:B------:R-:W-:Y:S01]  /*ca00*/  ISETP.NE.AND P0, PT, R51, RZ, PT ;  /* 0x000000ff3300720c */ /* 0x000fe20003f05270 */
[----:B------:R-:W-:-:S12]  /*ca10*/  BSSY.RECONVERGENT B1, `(.L_x_1979) ;  /* 0x000000a000017945 */ /* 0x000fd80003800200 */
        /* <DEDUP_REMOVED lines=9> */
.L_x_1980:
[----:B------:R-:W-:Y:S05]  /*cab0*/  BSYNC.RECONVERGENT B1 ;  /* 0x0000000000017941 */ /* 0x000fea0003800200 */
.L_x_1979:
        /* <DEDUP_REMOVED lines=9> */
.L_x_1964:
[----:B------:R-:W-:Y:S05]  /*cb50*/  BSYNC.RECONVERGENT B0 ;  /* 0x0000000000007941 */ /* 0x000fea0003800200 */
.L_x_1956:
[----:B------:R-:W-:-:S13]  /*cb60*/  ISETP.NE.AND P0, PT, R29, 0xff, PT ;  /* 0x000000ff1d00780c */ /* 0x000fda0003f05270 */
[----:B------:R-:W-:Y:S05]  /*cb70*/  @P0 EXIT ;  /* 0x000000000000094d */ /* 0x000fea0003800000 */
[----:B0---4-:R-:W0:Y:S01]  /*cb80*/  LDC.64 R8, c[0x0][0x3a8] ;  /* 0x0000ea00ff087b82 */ /* 0x011e220000000a00 */
[----:B------:R-:W-:-:S04]  /*cb90*/  ISETP.NE.U32.AND P0, PT, R30, 0x900, PT ;  /* 0x000009001e00780c */ /* 0x000fc80003f05070 */
[----:B------:R-:W-:-:S13]  /*cba0*/  ISETP.NE.AND.EX P0, PT, R50, RZ, PT, P0 ;  /* 0x000000ff3200720c */ /* 0x000fda0003f05300 */
[----:B------:R-:W-:Y:S05]  /*cbb0*/  @P0 BRA `(.L_x_1981) ;  /* 0x0000000000280947 */ /* 0x000fea0003800000 */
[----:B-123--:R-:W1:Y:S08]  /*cbc0*/  LDC.64 R4, c[0x0][0x398] ;  /* 0x0000e600ff047b82 */ /* 0x00ee700000000a00 */
        /* <DEDUP_REMOVED lines=9> */
.L_x_1981:
[----:B0-----:R-:W-:Y:S01]  /*cc60*/  STG.E.64 desc[UR8][R8.64], R2 ;  /* 0x0000000208007986 */ /* 0x001fe2000c101b08 */
[----:B------:R-:W-:Y:S05]  /*cc70*/  EXIT ;  /* 0x000000000000794d */ /* 0x000fea0003800000 */
.L_x_1840:
[----:B------:R-:W-:Y:S01]  /*cc80*/  BSSY B0, `(.L_x_1982) ;  /* 0x0000006000007945 */ /* 0x000fe20003800000 */
[----:B------:R-:W-:Y:S01]  /*cc90*/  PLOP3.LUT P4, PT, P0, PT, PT, 0x8, 0x80 ;  /* 0x000000000080781c */ /* 0x000fe2000078e170 */
[----:B------:R-:W-:-:S12]  /*cca0*/  IMAD.MOV.U32 R2, RZ, RZ, -0x1 ;  /* 0xffffffffff027424 */ /* 0x000fd800078e00ff */
[----:B0-----:R-:W-:Y:S05]  /*ccb0*/  WARPSYNC.COLLECTIVE R2, `(.L_x_1983) ;  /* 0x0000000002087348 */ /* 0x001fea0003c00000 */
[----:B------:R-:W-:Y:S01]  /*ccc0*/  VOTE.ANY P4, P4 ;  /* 0x0000000000ff7806 */ /* 0x000fe20002080100 */
[----:B0-----:R-:W-:-:S12]  /*ccd0*/  ENDCOLLECTIVE ;  /* 0x000000000000791b */ /* 0x001fd80003800000 */
.L_x_1983:
[----:B------:R-:W-:Y:S05]  /*cce0*/  BSYNC B0 ;  /* 0x0000000000007941 */ /* 0x000fea0003800000 */
.L_x_1982:
[----:B------:R-:W-:Y:S01]  /*ccf0*/  PLOP3.LUT P0, PT, P4, PT, PT, 0x80, 0x8 ;  /* 0x000000000008781c */ /* 0x000fe2000270f070 */
[----:B------:R-:W-:-:S12]  /*cd00*/  BRA `(.L_x_1984) ;  /* 0xffffff6c00947947 */ /* 0x000fd8000383ffff */
.L_x_1842:
[----:B------:R-:W1:Y:S01]  /*cd10*/  S2R R67, SR_GEMASK ;  /* 0x0000000000437919 */ /* 0x000e620000003c00 */
[----:B------:R-:W-:Y:S01]  /*cd20*/  BSSY B0, `(.L_x_1985) ;  /* 0x0000006000007945 */ /* 0x000fe20003800000 */
[----:B------:R-:W-:Y:S01]  /*cd30*/  PLOP3.LUT P4, PT, P0, PT, PT, 0x8, 0x80 ;  /* 0x000000000080781c */ /* 0x000fe2000078e170 */
[----:B------:R-:W-:-:S12]  /*cd40*/  IMAD.MOV.U32 R2, RZ, RZ, -0x1 ;  /* 0xffffffffff027424 */ /* 0x000fd800078e00ff */
[----:B01----:R-:W-:Y:S05]  /*cd50*/  WARPSYNC.COLLECTIVE R2, `(.L_x_1986) ;  /* 0x0000000002087348 */ /* 0x003fea0003c00000 */
[----:B------:R-:W-:Y:S01]  /*cd60*/  VOTE.ANY R2, PT, P4 ;  /* 0x0000000000027806 */ /* 0x000fe200020e0100 */
[----:B01----:R-:W-:Y:S06]  /*cd70*/  ENDCOLLECTIVE ;  /* 0x000000000000791b */ /* 0x003fec0003800000 */
.L_x_1986:
[----:B------:R-:W-:Y:S05]  /*cd80*/  BSYNC B0 ;  /* 0x0000000000007941 */ /* 0x000fea0003800000 */
.L_x_1985:
[----:B------:R-:W-:Y:S01]  /*cd90*/  LOP3.LUT R2, R2, 0x80000000, R67, 0xec, !PT ;  /* 0x8000000002027812 */ /* 0x000fe200078eec43 */
[----:B------:R-:W-:-:S04]  /*cda0*/  IMAD.MOV.U32 R4, RZ, RZ, 0x1 ;  /* 0x00000001ff047424 */ /* 0x000fc800078e00ff */
[----:B------:R-:W-:-:S05]  /*cdb0*/  VIADD R3, R2, 0xffffffff ;  /* 0xffffffff02037836 */ /* 0x000fca0000000000 */
[----:B------:R-:W-:Y:S01]  /*cdc0*/  LOP3.LUT R31, R2, R3, RZ, 0xc, !PT ;  /* 0x00000003021f7212 */ /* 0x000fe200078e0cff */
[----:B------:R-:W-:Y:S02]  /*cdd0*/  IMAD.MOV.U32 R3, RZ, RZ, R61 ;  /* 0x000000ffff037224 */ /* 0x000fe400078e003d */
[----:B------:R-:W-:Y:S01]  /*cde0*/  IMAD.MOV.U32 R2, RZ, RZ, -0x1 ;  /* 0xffffffffff027424 */ /* 0x000fe200078e00ff */
[----:B------:R0:W1:Y:S06]  /*cdf0*/  POPC R7, R31 ;  /* 0x0000001f00077309 */ /* 0x00006c0000000000 */
[----:B01----:R-:W-:Y:S05]  /*ce00*/  WARPSYNC.COLLECTIVE R2, `(.L_x_1987) ;  /* 0x0000000002087348 */ /* 0x003fea0003c00000 */
[----:B-1----:R1:W2:Y:S02]  /*ce10*/  SHFL.DOWN P4, R6, R3, R4, R7 ;  /* 0x0800000403067389 */ /* 0x0022a40000080007 */
[----:B012---:R-:W-:Y:S05]  /*ce20*/  ENDCOLLECTIVE ;  /* 0x000000000000791b */ /* 0x007fea0003800000 */
.L_x_1987:
[----:B------:R-:W-:Y:S02]  /*ce30*/  IMAD.MOV.U32 R3, RZ, RZ, R62 ;  /* 0x000000ffff037224 */ /* 0x000fe400078e003e */
[----:B------:R-:W-:-:S07]  /*ce40*/  IMAD.MOV.U32 R30, RZ, RZ, R6 ;  /* 0x000000ffff1e7224 */ /* 0x000fce00078e0006 */
[----:B------:R-:W-:Y:S05]  /*ce50*/  WARPSYNC.COLLECTIVE R2, `(.L_x_1988) ;  /* 0x0000000002087348 */ /* 0x000fea0003c00000 */
[----:B------:R0:W1:Y:S02]  /*ce60*/  SHFL.DOWN P4, R6, R3, R4, R7 ;  /* 0x0800000403067389 */ /* 0x0000640000080007 */
[----:B01----:R-:W-:Y:S05]  /*ce70*/  ENDCOLLECTIVE ;  /* 0x000000000000791b */ /* 0x003fea0003800000 */
.L_x_1988:
[----:B------:R-:W-:Y:S02]  /*ce80*/  IMAD.MOV.U32 R3, RZ, RZ, R60 ;  /* 0x000000ffff037224 */ /* 0x000fe400078e003c */
[----:B------:R-:W-:-:S07]  /*ce90*/  IMAD.MOV.U32 R31, RZ, RZ, R6 ;  /* 0x000000ffff1f7224 */ /* 0x000fce00078e0006 */
[----:B------:R-:W-:Y:S05]  /*cea0*/  WARPSYNC.COLLECTIVE R2, `(.L_x_1989) ;  /* 0x0000000002087348 */ /* 0x000fea0003c00000 */
[----:B------:R0:W1:Y:S02]  /*ceb0*/  SHFL.DOWN P4, R6, R3, R4, R7 ;  /* 0x0800000403067389 */ /* 0x0000640000080007 */
[----:B01----:R-:W-:Y:S05]  /*cec0*/  ENDCOLLECTIVE ;  /* 0x000000000000791b */ /* 0x003fea0003800000 */
.L_x_1989:
[----:B------:R-:W-:Y:S05]  /*ced0*/  BRA `(.L_x_1990) ;  /* 0xffffff6c00607947 */ /* 0x000fea000383ffff */
.L_x_1843:
[----:B------:R-:W-:Y:S01]  /*cee0*/  BSSY B0, `(.L_x_1991) ;  /* 0x0000006000007945 */ /* 0x000fe20003800000 */
[----:B------:R-:W-:Y:S02]  /*cef0*/  IMAD.MOV.U32 R4, RZ, RZ, 0x1 ;  /* 0x00000001ff047424 */ /* 0x000fe400078e00ff */
[----:B------:R-:W-:-:S07]  /*cf00*/  IMAD.MOV.U32 R2, RZ, RZ, -0x1 ;  /* 0xffffffffff027424 */ /* 0x000fce00078e00ff */
[----:B0-----:R-:W-:Y:S05]  /*cf10*/  WARPSYNC.COLLECTIVE R2, `(.L_x_1992) ;  /* 0x0000000002087348 */ /* 0x001fea0003c00000 */
[----:B------:R1:W2:Y:S02]  /*cf20*/  SHFL.DOWN P4, R6, R3, R4, R7 ;  /* 0x0800000403067389 */ /* 0x0002a40000080007 */
[----:B012---:R-:W-:Y:S05]  /*cf30*/  ENDCOLLECTIVE ;  /* 0x000000000000791b */ /* 0x007fea0003800000 */
.L_x_1992:
[----:B------:R-:W-:Y:S05]  /*cf40*/  BSYNC B0 ;  /* 0x0000000000007941 */ /* 0x000fea0003800000 */
.L_x_1991:
[----:B------:R-:W-:Y:S05]  /*cf50*/  BRA `(.L_x_1993) ;  /* 0xffffff6c00647947 */ /* 0x000fea000383ffff */
.L_x_1844:
[----:B------:R-:W-:Y:S01]  /*cf60*/  BSSY B0, `(.L_x_1994) ;  /* 0x0000007000007945 */ /* 0x000fe20003800000 */
[----:B------:R-:W-:Y:S02]  /*cf70*/  IMAD.MOV.U32 R3, RZ, RZ, R61 ;  /* 0x000000ffff037224 */ /* 0x000fe400078e003d */
[----:B------:R-:W-:Y:S02]  /*cf80*/  IMAD.MOV.U32 R4, RZ, RZ, 0x2 ;  /* 0x00000002ff047424 */ /* 0x000fe400078e00ff */
[----:B------:R-:W-:-:S07]  /*cf90*/  IMAD.MOV.U32 R2, RZ, RZ, -0x1 ;  /* 0xffffffffff027424 */ /* 0x000fce00078e00ff */
[----:B0-----:R-:W-:Y:S05]  /*cfa0*/  WARPSYNC.COLLECTIVE R2, `(.L_x_1995) ;  /* 0x0000000002087348 */ /* 0x001fea0003c00000 */
[----:B------:R1:W2:Y:S02]  /*cfb0*/  SHFL.DOWN P4, R6, R3, R4, R7 ;  /* 0x0800000403067389 */ /* 0x0002a40000080007 */
[----:B012---:R-:W-:Y:S05]  /*cfc0*/  ENDCOLLECTIVE ;  /* 0x000000000000791b */ /* 0x007fea0003800000 */
.L_x_1995:
[----:B------:R-:W-:Y:S05]  /*cfd0*/  BSYNC B0 ;  /* 0x0000000000007941 */ /* 0x000fea0003800000 */
.L_x_1994:
[----:B------:R-:W-:Y:S02]  /*cfe0*/  IMAD.MOV.U32 R3, RZ, RZ, R62 ;  /* 0x000000ffff037224 */ /* 0x000fe400078e003e */
[----:B------:R-:W-:Y:S02]  /*cff0*/  IMAD.MOV.U32 R4, RZ, RZ, 0x2 ;  /* 0x00000002ff047424 */ /* 0x000fe400078e00ff */
[----:B------:R-:W-:Y:S02]  /*d000*/  IMAD.MOV.U32 R2, RZ, RZ, -0x1 ;  /* 0xffffffffff027424 */ /* 0x000fe400078e00ff */
[----:B------:R-:W-:-:S07]  /*d010*/  IMAD.MOV.U32 R30, RZ, RZ, R6 ;  /* 0x000000ffff1e7224 */ /* 0x000fce00078e0006 */
[----:B------:R-:W-:Y:S05]  /*d020*/  WARPSYNC.COLLECTIVE R2, `(.L_x_1996) ;  /* 0x0000000002087348 */ /* 0x000fea0003c00000 */
[----:B------:R0:W1:Y:S02]  /*d030*/  SHFL.DOWN P4, R6, R3, R4, R7 ;  /* 0x0800000403067389 */ /* 0x0000640000080007 */
[----:B01----:R-:W-:Y:S05]  /*d040*/  ENDCOLLECTIVE ;  /* 0x000000000000791b */ /* 0x003fea0003800000 */
.L_x_1996:
[----:B------:R-:W-:Y:S02]  /*d050*/  IMAD.MOV.U32 R3, RZ, RZ, R60 ;  /* 0x000000ffff037224 */ /* 0x000fe400078e003c */
[----:B------:R-:W-:-:S07]  /*d060*/  IMAD.MOV.U32 R31, RZ, RZ, R6 ;  /* 0x000000ffff1f7224 */ /* 0x000fce00078e0006 */
[----:B------:R-:W-:Y:S05]  /*d070*/  WARPSYNC.COLLECTIVE R2, `(.L_x_1997) ;  /* 0x0000000002087348 */ /* 0x000fea0003c00000 */
[----:B------:R0:W1:Y:S02]  /*d080*/  SHFL.DOWN P4, R6, R3, R4, R7 ;  /* 0x0800000403067389 */ /* 0x0000640000080007 */
[----:B01----:R-:W-:Y:S05]  /*d090*/  ENDCOLLECTIVE ;  /* 0x000000000000791b */ /* 0x003fea0003800000 */
.L_x_1997:
[----:B------:R-:W-:Y:S01]  /*d0a0*/  IMAD.MOV.U32 R54, RZ, RZ, R6 ;  /* 0x000000ffff367224 */ /* 0x000fe200078e0006 */
[----:B------:R-:W-:Y:S06]  /*d0b0*/  BRA `(.L_x_1998) ;  /* 0xffffff6c00287947 */ /* 0x000fec000383ffff */
.L_x_1845:
[----:B------:R-:W-:Y:S01]  /*d0c0*/  BSSY B0, `(.L_x_1999) ;  /* 0x0000006000007945 */ /* 0x000fe20003800000 */
[----:B------:R-:W-:Y:S02]  /*d0d0*/  IMAD.MOV.U32 R4, RZ, RZ, 0x2 ;  /* 0x00000002ff047424 */ /* 0x000fe400078e00ff */
[----:B------:R-:W-:-:S07]  /*d0e0*/  IMAD.MOV.U32 R2, RZ, RZ, -0x1 ;  /* 0xffffffffff027424 */ /* 0x000fce00078e00ff */
[----:B01-34-:R-:W-:Y:S05]  /*d0f0*/  WARPSYNC.COLLECTIVE R2, `(.L_x_2000) ;  /* 0x0000000002087348 */ /* 0x01bfea0003c00000 */
[----:B------:R2:W0:Y:S02]  /*d100*/  SHFL.DOWN P4, R6, R3, R4, R7 ;  /* 0x0800000403067389 */ /* 0x0004240000080007 */
[----:B01234-:R-:W-:Y:S05]  /*d110*/  ENDCOLLECTIVE ;  /* 0x000000000000791b */ /* 0x01ffea0003800000 */
.L_x_2000:
[----:B------:R-:W-:Y:S05]  /*d120*/  BSYNC B0 ;  /* 0x0000000000007941 */ /* 0x000fea0003800000 */
.L_x_1999:
[----:B------:R-:W-:Y:S05]  /*d130*/  BRA `(.L_x_2001) ;  /* 0xffffff6c00247947 */ /* 0x000fea000383ffff */
.L_x_1846:
[----:B------:R-:W-:Y:S01]  /*d140*/  BSSY B0, `(.L_x_2002) ;  /* 0x0000007000007945 */ /* 0x000fe20003800000 */
[----:B------:R-:W-:Y:S02]  /*d150*/  IMAD.MOV.U32 R3, RZ, RZ, R61 ;  /* 0x000000ffff037224 */ /* 0x000fe400078e003d */
[----:B------:R-:W-:Y:S02]  /*d160*/  IMAD.MOV.U32 R4, RZ, RZ, 0x4 ;  /* 0x00000004ff047424 */ /* 0x000fe400078e00ff */
[----:B------:R-:W-:-:S07]  /*d170*/  IMAD.MOV.U32 R2, RZ, RZ, -0x1 ;  /* 0xffffffffff027424 */ /* 0x000fce00078e00ff */
[----:B0-----:R-:W-:Y:S05]  /*d180*/  WARPSYNC.COLLECTIVE R2, `(.L_x_2003) ;  /* 0x0000000002087348 */ /* 0x001fea0003c00000 */
[----:B------:R1:W2:Y:S02]  /*d190*/  SHFL.DOWN P4, R6, R3, R4, R7 ;  /* 0x0800000403067389 */ /* 0x0002a40000080007 */
[----:B012---:R-:W-:Y:S05]  /*d1a0*/  ENDCOLLECTIVE ;  /* 0x000000000000791b */ /* 0x007fea0003800000 */
.L_x_2003:
[----:B------:R-:W-:Y:S05]  /*d1b0*/  BSYNC B0 ;  /* 0x0000000000007941 */ /* 0x000fea0003800000 */
.L_x_2002:
[----:B------:R-:W-:Y:S02]  /*d1c0*/  IMAD.MOV.U32 R3, RZ, RZ, R62 ;  /* 0x000000ffff037224 */ /* 0x000fe400078e003e */
[----:B------:R-:W-:Y:S02]  /*d1d0*/  IMAD.MOV.U32 R4, RZ, RZ, 0x4 ;  /* 0x00000004ff047424 */ /* 0x000fe400078e00ff */
[----:B------:R-:W-:Y:S02]  /*d1e0*/  IMAD.MOV.U32 R2, RZ, RZ, -0x1 ;  /* 0xffffffffff027424 */ /* 0x000fe400078e00ff */
[----:B------:R-:W-:-:S07]  /*d1f0*/  IMAD.MOV.U32 R30, RZ, RZ, R6 ;  /* 0x000000ffff1e7224 */ /* 0x000fce00078e0006 */
[----:B------:R-:W-:Y:S05]  /*d200*/  WARPSYNC.COLLECTIVE R2, `(.L_x_2004) ;  /* 0x0000000002087348 */ /* 0x000fea0003c00000 */
[----:B------:R0:W1:Y:S02]  /*d210*/  SHFL.DOWN P4, R6, R3, R4, R7 ;  /* 0x0800000403067389 */ /* 0x0000640000080007 */
[----:B01----:R-:W-:Y:S05]  /*d220*/  ENDCOLLECTIVE ;  /* 0x000000000000791b */ /* 0x003fea0003800000 */
.L_x_2004:
[----:B------:R-:W-:Y:S02]  /*d230*/  IMAD.MOV.U32 R3, RZ, RZ, R60 ;  /* 0x000000ffff037224 */ /* 0x000fe400078e003c */
[----:B------:R-:W-:-:S07]  /*d240*/  IMAD.MOV.U32 R31, RZ, RZ, R6 ;  /* 0x000000ffff1f7224 */ /* 0x000fce00078e0006 */
[----:B------:R-:W-:Y:S05]  /*d250*/  WARPSYNC.COLLECTIVE R2, `(.L_x_2005) ;  /* 0x0000000002087348 */ /* 0x000fea0003c00000 */
[----:B------:R0:W1:Y:S02]  /*d260*/  SHFL.DOWN P4, R6, R3, R4, R7 ;  /* 0x0800000403067389 */ /* 0x0000640000080007 */
[----:B01----:R-:W-:Y:S05]  /*d270*/  ENDCOLLECTIVE ;  /* 0x000000000000791b */ /* 0x003fea0003800000 */
.L_x_2005:
[----:B------:R-:W-:Y:S01]  /*d280*/  IMAD.MOV.U32 R54, RZ, RZ, R6 ;  /* 0x000000ffff367224 */ /* 0x000fe200078e0006 */
[----:B------:R-:W-:Y:S06]  /*d290*/  BRA `(.L_x_2006) ;  /* 0xffffff6800f47947 */ /* 0x000fec000383ffff */
.L_x_1847:
[----:B------:R-:W-:Y:S01]  /*d2a0*/  BSSY B0, `(.L_x_2007) ;  /* 0x0000006000007945 */ /* 0x000fe20003800000 */
[----:B------:R-:W-:Y:S02]  /*d2b0*/  IMAD.MOV.U32 R4, RZ, RZ, 0x4 ;  /* 0x00000004ff047424 */ /* 0x000fe400078e00ff */
[----:B------:R-:W-:-:S07]  /*d2c0*/  IMAD.MOV.U32 R2, RZ, RZ, -0x1 ;  /* 0xffffffffff027424 */ /* 0x000fce00078e00ff */
[----:B01234-:R-:W-:Y:S05]  /*d2d0*/  WARPSYNC.COLLECTIVE R2, `(.L_x_2008) ;  /* 0x0000000002087348 */ /* 0x01ffea0003c00000 */
[----:B------:R0:W0:Y:S02]  /*d2e0*/  SHFL.DOWN P4, R6, R3, R4, R7 ;  /* 0x0800000403067389 */ /* 0x0000240000080007 */
[----:B01234-:R-:W-:Y:S05]  /*d2f0*/  ENDCOLLECTIVE ;  /* 0x000000000000791b */ /* 0x01ffea0003800000 */
.L_x_2008:
[----:B------:R-:W-:Y:S05]  /*d300*/  BSYNC B0 ;  /* 0x0000000000007941 */ /* 0x000fea0003800000 */
.L_x_2007:
[----:B------:R-:W-:Y:S05]  /*d310*/  BRA `(.L_x_2009) ;  /* 0xffffff6800e47947 */ /* 0x000fea000383ffff */
.L_x_1848:
[----:B------:R-:W-:Y:S01]  /*d320*/  BSSY B0, `(.L_x_2010) ;  /* 0x0000007000007945 */ /* 0x000fe20003800000 */
[----:B------:R-:W-:Y:S02]  /*d330*/  IMAD.MOV.U32 R3, RZ, RZ, R61 ;  /* 0x000000ffff037224 */ /* 0x000fe400078e003d */
[----:B------:R-:W-:Y:S02]  /*d340*/  IMAD.MOV.U32 R4, RZ, RZ, 0x8 ;  /* 0x00000008ff047424 */ /* 0x000fe400078e00ff */
[----:B------:R-:W-:-:S07]  /*d350*/  IMAD.MOV.U32 R2, RZ, RZ, -0x1 ;  /* 0xffffffffff027424 */ /* 0x000fce00078e00ff */
[----:B0-----:R-:W-:Y:S05]  /*d360*/  WARPSYNC.COLLECTIVE R2, `(.L_x_2011) ;  /* 0x0000000002087348 */ /* 0x001fea0003c00000 */
[----:B------:R1:W2:Y:S02]  /*d370*/  SHFL.DOWN P4, R6, R3, R4, R7 ;  /* 0x0800000403067389 */ /* 0x0002a40000080007 */
[----:B012---:R-:W-:Y:S05]  /*d380*/  ENDCOLLECTIVE ;  /* 0x000000000000791b */ /* 0x007fea0003800000 */
.L_x_2011:
[----:B------:R-:W-:Y:S05]  /*d390*/  BSYNC B0 ;  /* 0x0000000000007941 */ /* 0x000fea0003800000 */
.L_x_2010:
[----:B------:R-:W-:Y:S02]  /*d3a0*/  IMAD.MOV.U32 R3, RZ, RZ, R62 ;  /* 0x000000ffff037224 */ /* 0x000fe400078e003e */
[----:B------:R-:W-:Y:S02]  /*d3b0*/  IMAD.MOV.U32 R4, RZ, RZ, 0x8 ;  /* 0x00000008ff047424 */ /* 0x000fe400078e00ff */
[----:B------:R-:W-:Y:S02]  /*d3c0*/  IMAD.MOV.U32 R2, RZ, RZ, -0x1 ;  /* 0xffffffffff027424 */ /* 0x000fe400078e00ff */
[----:B------:R-:W-:-:S07]  /*d3d0*/  IMAD.MOV.U32 R30, RZ, RZ, R6 ;  /* 0x000000ffff1e7224 */ /* 0x000fce00078e0006 */
[----:B------:R-:W-:Y:S05]  /*d3e0*/  WARPSYNC.COLLECTIVE R2, `(.L_x_2012) ;  /* 0x0000000002087348 */ /* 0x000fea0003c00000 */
[----:B------:R0:W1:Y:S02]  /*d3f0*/  SHFL.DOWN P4, R6, R3, R4, R7 ;  /* 0x0800000403067389 */ /* 0x0000640000080007 */
[----:B01----:R-:W-:Y:S05]  /*d400*/  ENDCOLLECTIVE ;  /* 0x000000000000791b */ /* 0x003fea0003800000 */
.L_x_2012:
[----:B------:R-:W-:Y:S02]  /*d410*/  IMAD.MOV.U32 R3, RZ, RZ, R60 ;  /* 0x000000ffff037224 */ /* 0x000fe400078e003c */
[----:B------:R-:W-:-:S07]  /*d420*/  IMAD.MOV.U32 R31, RZ, RZ, R6 ;  /* 0x000000ffff1f7224 */ /* 0x000fce00078e0006 */
[----:B------:R-:W-:Y:S05]  /*d430*/  WARPSYNC.COLLECTIVE R2, `(.L_x_2013) ;  /* 0x0000000002087348 */ /* 0x000fea0003c00000 */
[----:B------:R0:W1:Y:S02]  /*d440*/  SHFL.DOWN P4, R6, R3, R4, R7 ;  /* 0x0800000403067389 */ /* 0x0000640000080007 */
[----:B01----:R-:W-:Y:S05]  /*d450*/  ENDCOLLECTIVE ;  /* 0x000000000000791b */ /* 0x003fea0003800000 */
.L_x_2013:
[----:B------:R-:W-:Y:S01]  /*d460*/  IMAD.MOV.U32 R54, RZ, RZ, R6 ;  /* 0x000000ffff367224 */ /* 0x000fe200078e0006 */
[----:B------:R-:W-:Y:S06]  /*d470*/  BRA `(.L_x_2014) ;  /* 0xffffff6800c07947 */ /* 0x000fec000383ffff */
.L_x_1849:
[----:B------:R-:W-:Y:S01]  /*d480*/  BSSY B0, `(.L_x_2015) ;  /* 0x0000006000007945 */ /* 0x000fe20003800000 */
[----:B------:R-:W-:Y:S02]  /*d490*/  IMAD.MOV.U32 R4, RZ, RZ, 0x8 ;  /* 0x00000008ff047424 */ /* 0x000fe400078e00ff */
[----:B------:R-:W-:-:S07]  /*d4a0*/  IMAD.MOV.U32 R2, RZ, RZ, -0x1 ;  /* 0xffffffffff027424 */ /* 0x000fce00078e00ff */
[----:B01234-:R-:W-:Y:S05]  /*d4b0*/  WARPSYNC.COLLECTIVE R2, `(.L_x_2016) ;  /* 0x0000000002087348 */ /* 0x01ffea0003c00000 */
[----:B------:R0:W0:Y:S02]  /*d4c0*/  SHFL.DOWN P4, R6, R3, R4, R7 ;  /* 0x0800000403067389 */ /* 0x0000240000080007 */
[----:B01234-:R-:W-:Y:S05]  /*d4d0*/  ENDCOLLECTIVE ;  /* 0x000000000000791b */ /* 0x01ffea0003800000 */
.L_x_2016:
[----:B------:R-:W-:Y:S05]  /*d4e0*/  BSYNC B0 ;  /* 0x0000000000007941 */ /* 0x000fea0003800000 */
.L_x_2015:
[----:B------:R-:W-:Y:S05]  /*d4f0*/  BRA `(.L_x_2017) ;  /* 0xffffff6800b07947 */ /* 0x000fea000383ffff */
.L_x_1850:
[----:B------:R-:W-:Y:S01]  /*d500*/  BSSY B0, `(.L_x_2018) ;  /* 0x0000007000007945 */ /* 0x000fe20003800000 */
[----:B------:R-:W-:Y:S02]  /*d510*/  IMAD.MOV.U32 R3, RZ, RZ, R61 ;  /* 0x000000ffff037224 */ /* 0x000fe400078e003d */
[----:B------:R-:W-:Y:S02]  /*d520*/  IMAD.MOV.U32 R4, RZ, RZ, 0x10 ;  /* 0x00000010ff047424 */ /* 0x000fe400078e00ff */
[----:B------:R-:W-:-:S07]  /*d530*/  IMAD.MOV.U32 R2, RZ, RZ, -0x1 ;  /* 0xffffffffff027424 */ /* 0x000fce00078e00ff */
[----:B0-----:R-:W-:Y:S05]  /*d540*/  WARPSYNC.COLLECTIVE R2, `(.L_x_2019) ;  /* 0x0000000002087348 */ /* 0x001fea0003c00000 */
[----:B------:R1:W2:Y:S02]  /*d550*/  SHFL.DOWN P4, R6, R3, R4, R7 ;  /* 0x0800000403067389 */ /* 0x0002a40000080007 */
[----:B012---:R-:W-:Y:S05]  /*d560*/  ENDCOLLECTIVE ;  /* 0x000000000000791b */ /* 0x007fea0003800000 */
.L_x_2019:
[----:B------:R-:W-:Y:S05]  /*d570*/  BSYNC B0 ;  /* 0x0000000000007941 */ /* 0x000fea0003800000 */
.L_x_2018:
[----:B------:R-:W-:Y:S02]  /*d580*/  IMAD.MOV.U32 R3, RZ, RZ, R62 ;  /* 0x000000ffff037224 */ /* 0x000fe400078e003e */
[----:B------:R-:W-:Y:S02]  /*d590*/  IMAD.MOV.U32 R4, RZ, RZ, 0x10 ;  /* 0x00000010ff047424 */ /* 0x000fe400078e00ff */
[----:B------:R-:W-:Y:S02]  /*d5a0*/  IMAD.MOV.U32 R2, RZ, RZ, -0x1 ;  /* 0xffffffffff027424 */ /* 0x000fe400078e00ff */
[----:B------:R-:W-:-:S07]  /*d5b0*/  IMAD.MOV.U32 R54, RZ, RZ, R6 ;  /* 0x000000ffff367224 */ /* 0x000fce00078e0006 */
[----:B------:R-:W-:Y:S05]  /*d5c0*/  WARPSYNC.COLLECTIVE R2, `(.L_x_2020) ;  /* 0x0000000002087348 */ /* 0x000fea0003c00000 */
[----:B------:R0:W1:Y:S02]  /*d5d0*/  SHFL.DOWN P4, R6, R3, R4, R7 ;  /* 0x0800000403067389 */ /* 0x0000640000080007 */
[----:B01----:R-:W-:Y:S05]  /*d5e0*/  ENDCOLLECTIVE ;  /* 0x000000000000791b */ /* 0x003fea0003800000 */
.L_x_2020:
[----:B------:R-:W-:Y:S02]  /*d5f0*/  IMAD.MOV.U32 R3, RZ, RZ, R60 ;  /* 0x000000ffff037224 */ /* 0x000fe400078e003c */
[----:B------:R-:W-:-:S07]  /*d600*/  IMAD.MOV.U32 R69, RZ, RZ, R6 ;  /* 0x000000ffff457224 */ /* 0x000fce00078e0006 */
[----:B------:R-:W-:Y:S05]  /*d610*/  WARPSYNC.COLLECTIVE R2, `(.L_x_2021) ;  /* 0x0000000002087348 */ /* 0x000fea0003c00000 */
[----:B------:R0:W1:Y:S02]  /*d620*/  SHFL.DOWN P4, R6, R3, R4, R7 ;  /* 0x0800000403067389 */ /* 0x0000640000080007 */
[----:B01----:R-:W-:Y:S05]  /*d630*/  ENDCOLLECTIVE ;  /* 0x000000000000791b */ /* 0x003fea0003800000 */
.L_x_2021:
[----:B------:R-:W-:Y:S01]  /*d640*/  IMAD.MOV.U32 R68, RZ, RZ, R6 ;  /* 0x000000ffff447224 */ /* 0x000fe200078e0006 */
[----:B------:R-:W-:Y:S06]  /*d650*/  BRA `(.L_x_2022) ;  /* 0xffffff68008c7947 */ /* 0x000fec000383ffff */
.L_x_1851:
[----:B------:R-:W-:Y:S01]  /*d660*/  BSSY B0, `(.L_x_2023) ;  /* 0x0000006000007945 */ /* 0x000fe20003800000 */
[----:B------:R-:W-:Y:S02]  /*d670*/  IMAD.MOV.U32 R4, RZ, RZ, 0x10 ;  /* 0x00000010ff047424 */ /* 0x000fe400078e00ff */
[----:B------:R-:W-:-:S07]  /*d680*/  IMAD.MOV.U32 R2, RZ, RZ, -0x1 ;  /* 0xffffffffff027424 */ /* 0x000fce00078e00ff */
[----:B01234-:R-:W-:Y:S05]  /*d690*/  WARPSYNC.COLLECTIVE R2, `(.L_x_2024) ;  /* 0x0000000002087348 */ /* 0x01ffea0003c00000 */
[----:B------:R0:W0:Y:S02]  /*d6a0*/  SHFL.DOWN P4, R6, R3, R4, R7 ;  /* 0x0800000403067389 */ /* 0x0000240000080007 */
[----:B01234-:R-:W-:Y:S05]  /*d6b0*/  ENDCOLLECTIVE ;  /* 0x000000000000791b */ /* 0x01ffea0003800000 */
.L_x_2024:
[----:B------:R-:W-:Y:S05]  /*d6c0*/  BSYNC B0 ;  /* 0x0000000000007941 */ /* 0x000fea0003800000 */
.L_x_2023:
[----:B------:R-:W-:Y:S05]  /*d6d0*/  BRA `(.L_x_2025) ;  /* 0xffffff6800747947 */ /* 0x000fea000383ffff */
.L_x_1852:
[----:B------:R-:W-:Y:S01]  /*d6e0*/  BSSY B0, `(.L_x_2026) ;  /* 0x0000006000007945 */ /* 0x000fe20003800000 */
[----:B------:R-:W-:Y:S01]  /*d6f0*/  PLOP3.LUT P4, PT, P0, PT, PT, 0x80, 0x8 ;  /* 0x000000000008781c */ /* 0x000fe2000078f070 */
[----:B------:R-:W-:-:S12]  /*d700*/  IMAD.MOV.U32 R2, RZ, RZ, -0x1 ;  /* 0xffffffffff027424 */ /* 0x000fd800078e00ff */
[----:B0-----:R-:W-:Y:S05]  /*d710*/  WARPSYNC.COLLECTIVE R2, `(.L_x_2027) ;  /* 0x0000000002087348 */ /* 0x001fea0003c00000 */
[----:B------:R-:W-:Y:S01]  /*d720*/  VOTE.ALL P4, P4 ;  /* 0x0000000000ff7806 */ /* 0x000fe20002080000 */
[----:B0-----:R-:W-:-:S12]  /*d730*/  ENDCOLLECTIVE ;  /* 0x000000000000791b */ /* 0x001fd80003800000 */
.L_x_2027:
[----:B------:R-:W-:Y:S05]  /*d740*/  BSYNC B0 ;  /* 0x0000000000007941 */ /* 0x000fea0003800000 */
.L_x_2026:
[----:B------:R-:W-:Y:S01]  /*d750*/  PLOP3.LUT P0, PT, P4, PT, PT, 0x80, 0x8 ;  /* 0x000000000008781c */ /* 0x000fe2000270f070 */
[----:B------:R-:W-:-:S12]  /*d760*/  BRA `(.L_x_2028) ;  /* 0xffffff6800987947 */ /* 0x000fd8000383ffff */
.L_x_1854:
[----:B------:R-:W-:Y:S01]  /*d770*/  BSSY B0, `(.L_x_2029) ;  /* 0x0000006000007945 */ /* 0x000fe20003800000 */
[----:B------:R-:W-:Y:S01]  /*d780*/  PLOP3.LUT P4, PT, P0, PT, PT, 0x8, 0x80 ;  /* 0x000000000080781c */ /* 0x000fe2000078e170 */
[----:B------:R-:W-:-:S12]  /*d790*/  IMAD.MOV.U32 R2, RZ, RZ, -0x1 ;  /* 0xffffffffff027424 */ /* 0x000fd800078e00ff */
[----:B0-----:R-:W-:Y:S05]  /*d7a0*/  WARPSYNC.COLLECTIVE R2, `(.L_x_2030) ;  /* 0x0000000002087348 */ /* 0x001fea0003c00000 */
[----:B------:R-:W-:Y:S01]  /*d7b0*/  VOTE.ANY P4, P4 ;  /* 0x0000000000ff7806 */ /* 0x000fe20002080100 */
[----:B0-----:R-:W-:-:S12]  /*d7c0*/  ENDCOLLECTIVE ;  /* 0x000000000000791b */ /* 0x001fd80003800000 */
.L_x_2030:
[----:B------:R-:W-:Y:S05]  /*d7d0*/  BSYNC B0 ;  /* 0x0000000000007941 */ /* 0x000fea0003800000 */
.L_x_2029:
[----:B------:R-:W-:Y:S01]  /*d7e0*/  PLOP3.LUT P0, PT, P4, PT, PT, 0x80, 0x8 ;  /* 0x000000000008781c */ /* 0x000fe2000270f070 */
[----:B------:R-:W-:-:S12]  /*d7f0*/  BRA `(.L_x_2031) ;  /* 0xffffff6800987947 */ /* 0x000fd8000383ffff */
.L_x_1856:
[----:B------:R-:W-:Y:S01]  /*d800*/  BSSY B0, `(.L_x_2032) ;  /* 0x0000006000007945 */ /* 0x000fe20003800000 */
[----:B------:R-:W-:Y:S01]  /*d810*/  PLOP3.LUT P4, PT, P0, PT, PT, 0x8, 0x80 ;  /* 0x000000000080781c */ /* 0x000fe2000078e170 */
[----:B------:R-:W-:-:S12]  /*d820*/  IMAD.MOV.U32 R2, RZ, RZ, -0x1 ;  /* 0xffffffffff027424 */ /* 0x000fd800078e00ff */
[----:B0-----:R-:W-:Y:S05]  /*d830*/  WARPSYNC.COLLECTIVE R2, `(.L_x_2033) ;  /* 0x0000000002087348 */ /* 0x001fea0003c00000 */
[----:B------:R-:W-:Y:S01]  /*d840*/  VOTE.ANY R2, PT, P4 ;  /* 0x0000000000027806 */ /* 0x000fe200020e0100 */
[----:B0-----:R-:W-:Y:S06]  /*d850*/  ENDCOLLECTIVE ;  /* 0x000000000000791b */ /* 0x001fec0003800000 */
.L_x_2033:
[----:B------:R-:W-:Y:S05]  /*d860*/  BSYNC B0 ;  /* 0x0000000000007941 */ /* 0x000fea0003800000 */
.L_x_2032:
        /* <DEDUP_REMOVED lines=10> */
.L_x_2034:
[----:B------:R-:W-:Y:S02]  /*d910*/  IMAD.MOV.U32 R3, RZ, RZ, R55 ;  /* 0x000000ffff037224 */ /* 0x000fe400078e0037 */
[----:B------:R-:W-:-:S07]  /*d920*/  IMAD.MOV.U32 R71, RZ, RZ, R6 ;  /* 0x000000ffff477224 */ /* 0x000fce00078e0006 */
[----:B------:R-:W-:Y:S05]  /*d930*/  WARPSYNC.COLLECTIVE R2, `(.L_x_2035) ;  /* 0x0000000002087348 */ /* 0x000fea0003c00000 */
[----:B------:R0:W1:Y:S02]  /*d940*/  SHFL.DOWN P4, R6, R3, R4, R7 ;  /* 0x0800000403067389 */ /* 0x0000640000080007 */
[----:B01----:R-:W-:Y:S05]  /*d950*/  ENDCOLLECTIVE ;  /* 0x000000000000791b */ /* 0x003fea0003800000 */
.L_x_2035:
[----:B------:R-:W-:Y:S02]  /*d960*/  IMAD.MOV.U32 R3, RZ, RZ, R54 ;  /* 0x000000ffff037224 */ /* 0x000fe400078e0036 */
[----:B------:R-:W-:-:S07]  /*d970*/  IMAD.MOV.U32 R68, RZ, RZ, R6 ;  /* 0x000000ffff447224 */ /* 0x000fce00078e0006 */
[----:B------:R-:W-:Y:S05]  /*d980*/  WARPSYNC.COLLECTIVE R2, `(.L_x_2036) ;  /* 0x0000000002087348 */ /* 0x000fea0003c00000 */
[----:B------:R0:W1:Y:S02]  /*d990*/  SHFL.DOWN P4, R6, R3, R4, R7 ;  /* 0x0800000403067389 */ /* 0x0000640000080007 */
[----:B01----:R-:W-:Y:S05]  /*d9a0*/  ENDCOLLECTIVE ;  /* 0x000000000000791b */ /* 0x003fea0003800000 */
.L_x_2036:
[----:B------:R-:W-:Y:S01]  /*d9b0*/  IMAD.MOV.U32 R70, RZ, RZ, R6 ;  /* 0x000000ffff467224 */ /* 0x000fe200078e0006 */
[----:B------:R-:W-:Y:S06]  /*d9c0*/  BRA `(.L_x_2037) ;  /* 0xffffff6800607947 */ /* 0x000fec000383ffff */
.L_x_1857:
[----:B------:R-:W-:Y:S01]  /*d9d0*/  BSSY B0, `(.L_x_2038) ;  /* 0x0000006000007945 */ /* 0x000fe20003800000 */
[----:B------:R-:W-:Y:S02]  /*d9e0*/  IMAD.MOV.U32 R4, RZ, RZ, 0x1 ;  /* 0x00000001ff047424 */ /* 0x000fe400078e00ff */
[----:B------:R-:W-:-:S07]  /*d9f0*/  IMAD.MOV.U32 R2, RZ, RZ, -0x1 ;  /* 0xffffffffff027424 */ /* 0x000fce00078e00ff */
[----:B01234-:R-:W-:Y:S05]  /*da00*/  WARPSYNC.COLLECTIVE R2, `(.L_x_2039) ;  /* 0x0000000002087348 */ /* 0x01ffea0003c00000 */
[----:B------:R0:W0:Y:S02]  /*da10*/  SHFL.DOWN P4, R6, R3, R4, R7 ;  /* 0x0800000403067389 */ /* 0x0000240000080007 */
[----:B01234-:R-:W-:Y:S05]  /*da20*/  ENDCOLLECTIVE ;  /* 0x000000000000791b */ /* 0x01ffea0003800000 */
.L_x_2039:
[----:B------:R-:W-:Y:S05]  /*da30*/  BSYNC B0 ;  /* 0x0000000000007941 */ /* 0x000fea0003800000 */
.L_x_2038:
[----:B------:R-:W-:Y:S05]  /*da40*/  BRA `(.L_x_2040) ;  /* 0xffffff6800487947 */ /* 0x000fea000383ffff */
.L_x_1858:
[----:B------:R-:W-:Y:S01]  /*da50*/  BSSY B0, `(.L_x_2041) ;  /* 0x0000007000007945 */ /* 0x000fe20003800000 */
[----:B------:R-:W-:Y:S02]  /*da60*/  IMAD.MOV.U32 R3, RZ, RZ, R0 ;  /* 0x000000ffff037224 */ /* 0x000fe400078e0000 */
[----:B------:R-:W-:Y:S02]  /*da70*/  IMAD.MOV.U32 R4, RZ, RZ, 0x2 ;  /* 0x00000002ff047424 */ /* 0x000fe400078e00ff */
[----:B------:R-:W-:-:S07]  /*da80*/  IMAD.MOV.U32 R2, RZ, RZ, -0x1 ;  /* 0xffffffffff027424 */ /* 0x000fce00078e00ff */
[----:B0-----:R-:W-:Y:S05]  /*da90*/  WARPSYNC.COLLECTIVE R2, `(.L_x_2042) ;  /* 0x0000000002087348 */ /* 0x001fea0003c00000 */
[----:B------:R1:W2:Y:S02]  /*daa0*/  SHFL.DOWN P4, R6, R3, R4, R7 ;  /* 0x0800000403067389 */ /* 0x0002a40000080007 */
[----:B012---:R-:W-:Y:S05]  /*dab0*/  ENDCOLLECTIVE ;  /* 0x000000000000791b */ /* 0x007fea0003800000 */
.L_x_2042:
[----:B------:R-:W-:Y:S05]  /*dac0*/  BSYNC B0 ;  /* 0x0000000000007941 */ /* 0x000fea0003800000 */
.L_x_2041:
[----:B------:R-:W-:Y:S02]  /*dad0*/  IMAD.MOV.U32 R3, RZ, RZ, R55 ;  /* 0x000000ffff037224 */ /* 0x000fe400078e0037 */
[----:B------:R-:W-:Y:S02]  /*dae0*/  IMAD.MOV.U32 R4, RZ, RZ, 0x2 ;  /* 0x00000002ff047424 */ /* 0x000fe400078e00ff */
[----:B------:R-:W-:Y:S02]  /*daf0*/  IMAD.MOV.U32 R2, RZ, RZ, -0x1 ;  /* 0xffffffffff027424 */ /* 0x000fe400078e00ff */
[----:B------:R-:W-:-:S07]  /*db00*/  IMAD.MOV.U32 R71, RZ, RZ, R6 ;  /* 0x000000ffff477224 */ /* 0x000fce00078e0006 */
[----:B------:R-:W-:Y:S05]  /*db10*/  WARPSYNC.COLLECTIVE R2, `(.L_x_2043) ;  /* 0x0000000002087348 */ /* 0x000fea0003c00000 */
[----:B------:R0:W1:Y:S02]  /*db20*/  SHFL.DOWN P4, R6, R3, R4, R7 ;  /* 0x0800000403067389 */ /* 0x0000640000080007 */
[----:B01----:R-:W-:Y:S05]  /*db30*/  ENDCOLLECTIVE ;  /* 0x000000000000791b */ /* 0x003fea0003800000 */
.L_x_2043:
[----:B------:R-:W-:Y:S02]  /*db40*/  IMAD.MOV.U32 R3, RZ, RZ, R54 ;  /* 0x000000ffff037224 */ /* 0x000fe400078e0036 */
[----:B------:R-:W-:-:S07]  /*db50*/  IMAD.MOV.U32 R68, RZ, RZ, R6 ;  /* 0x000000ffff447224 */ /* 0x000fce00078e0006 */
[----:B------:R-:W-:Y:S05]  /*db60*/  WARPSYNC.COLLECTIVE R2, `(.L_x_2044) ;  /* 0x0000000002087348 */ /* 0x000fea0003c00000 */
[----:B------:R0:W1:Y:S02]  /*db70*/  SHFL.DOWN P4, R6, R3, R4, R7 ;  /* 0x0800000403067389 */ /* 0x0000640000080007 */
[----:B01----:R-:W-:Y:S05]  /*db80*/  ENDCOLLECTIVE ;  /* 0x000000000000791b */ /* 0x003fea0003800000 */
.L_x_2044:
[----:B------:R-:W-:Y:S01]  /*db90*/  IMAD.MOV.U32 R70, RZ, RZ, R6 ;  /* 0x000000ffff467224 */ /* 0x000fe200078e0006 */
[----:B------:R-:W-:Y:S06]  /*dba0*/  BRA `(.L_x_2045) ;  /* 0xffffff6800287947 */ /* 0x000fec000383ffff */
.L_x_1859:
[----:B------:R-:W-:Y:S01]  /*dbb0*/  BSSY B0, `(.L_x_2046) ;  /* 0x0000006000007945 */ /* 0x000fe20003800000 */
[----:B------:R-:W-:Y:S02]  /*dbc0*/  IMAD.MOV.U32 R4, RZ, RZ, 0x2 ;  /* 0x00000002ff047424 */ /* 0x000fe400078e00ff */
[----:B------:R-:W-:-:S07]  /*dbd0*/  IMAD.MOV.U32 R2, RZ, RZ, -0x1 ;  /* 0xffffffffff027424 */ /* 0x000fce00078e00ff */
[----:B01234-:R-:W-:Y:S05]  /*dbe0*/  WARPSYNC.COLLECTIVE R2, `(.L_x_2047) ;  /* 0x0000000002087348 */ /* 0x01ffea0003c00000 */
[----:B------:R0:W0:Y:S02]  /*dbf0*/  SHFL.DOWN P4, R6, R3, R4, R7 ;  /* 0x0800000403067389 */ /* 0x0000240000080007 */
[----:B01234-:R-:W-:Y:S05]  /*dc00*/  ENDCOLLECTIVE ;  /* 0x000000000000791b */ /* 0x01ffea0003800000 */
.L_x_2047:
[----:B------:R-:W-:Y:S05]  /*dc10*/  BSYNC B0 ;  /* 0x0000000000007941 */ /* 0x000fea0003800000 */
.L_x_2046:
[----:B------:R-:W-:Y:S05]  /*dc20*/  BRA `(.L_x_2048) ;  /* 0xffffff6800107947 */ /* 0x000fea000383ffff */
.L_x_1860:
[----:B------:R-:W-:Y:S01]  /*dc30*/  BSSY B0, `(.L_x_2049) ;  /* 0x0000007000007945 */ /* 0x000fe20003800000 */
[----:B------:R-:W-:Y:S02]  /*dc40*/  IMAD.MOV.U32 R3, RZ, RZ, R0 ;  /* 0x000000ffff037224 */ /* 0x000fe400078e0000 */
[----:B------:R-:W-:Y:S02]  /*dc50*/  IMAD.MOV.U32 R4, RZ, RZ, 0x4 ;  /* 0x00000004ff047424 */ /* 0x000fe400078e00ff */
[----:B------:R-:W-:-:S07]  /*dc60*/  IMAD.MOV.U32 R2, RZ, RZ, -0x1 ;  /* 0xffffffffff027424 */ /* 0x000fce00078e00ff */
[----:B0-----:R-:W-:Y:S05]  /*dc70*/  WARPSYNC.COLLECTIVE R2, `(.L_x_2050) ;  /* 0x0000000002087348 */ /* 0x001fea0003c00000 */
[----:B------:R1:W2:Y:S02]  /*dc80*/  SHFL.DOWN P4, R6, R3, R4, R7 ;  /* 0x0800000403067389 */ /* 0x0002a40000080007 */
[----:B012---:R-:W-:Y:S05]  /*dc90*/  ENDCOLLECTIVE ;  /* 0x000000000000791b */ /* 0x007fea0003800000 */
.L_x_2050:
[----:B------:R-:W-:Y:S05]  /*dca0*/  BSYNC B0 ;  /* 0x0000000000007941 */ /* 0x000fea0003800000 */
.L_x_2049:
[----:B------:R-:W-:Y:S02]  /*dcb0*/  IMAD.MOV.U32 R3, RZ, RZ, R55 ;  /* 0x000000ffff037224 */ /* 0x000fe400078e0037 */
[----:B------:R-:W-:Y:S02]  /*dcc0*/  IMAD.MOV.U32 R4, RZ, RZ, 0x4 ;  /* 0x00000004ff047424 */ /* 0x000fe400078e00ff */
[----:B------:R-:W-:Y:S02]  /*dcd0*/  IMAD.MOV.U32 R2, RZ, RZ, -0x1 ;  /* 0xffffffffff027424 */ /* 0x000fe400078e00ff */
[----:B------:R-:W-:-:S07]  /*dce0*/  IMAD.MOV.U32 R71, RZ, RZ, R6 ;  /* 0x000000ffff477224 */ /* 0x000fce00078e0006 */
[----:B------:R-:W-:Y:S05]  /*dcf0*/  WARPSYNC.COLLECTIVE R2, `(.L_x_2051) ;  /* 0x0000000002087348 */ /* 0x000fea0003c00000 */
[----:B------:R0:W1:Y:S02]  /*dd00*/  SHFL.DOWN P4, R6, R3, R4, R7 ;  /* 0x0800000403067389 */ /* 0x0000640000080007 */
[----:B01----:R-:W-:Y:S05]  /*dd10*/  ENDCOLLECTIVE ;  /* 0x000000000000791b */ /* 0x003fea0003800000 */
.L_x_2051:
[----:B------:R-:W-:Y:S02]  /*dd20*/  IMAD.MOV.U32 R3, RZ, RZ, R54 ;  /* 0x000000ffff037224 */ /* 0x000fe400078e0036 */
[----:B------:R-:W-:-:S07]  /*dd30*/  IMAD.MOV.U32 R68, RZ, RZ, R6 ;  /* 0x000000ffff447224 */ /* 0x000fce00078e0006 */
[----:B------:R-:W-:Y:S05]  /*dd40*/  WARPSYNC.COLLECTIVE R2, `(.L_x_2052) ;  /* 0x0000000002087348 */ /* 0x000fea0003c00000 */
[----:B------:R0:W1:Y:S02]  /*dd50*/  SHFL.DOWN P4, R6, R3, R4, R7 ;  /* 0x0800000403067389 */ /* 0x0000640000080007 */
[----:B01----:R-:W-:Y:S05]  /*dd60*/  ENDCOLLECTIVE ;  /* 0x000000000000791b */ /* 0x003fea0003800000 */
.L_x_2052:
[----:B------:R-:W-:Y:S01]  /*dd70*/  IMAD.MOV.U32 R70, RZ, RZ, R6 ;  /* 0x000000ffff467224 */ /* 0x000fe200078e0006 */
[----:B------:R-:W-:Y:S06]  /*dd80*/  BRA `(.L_x_2053) ;  /* 0xffffff6400f07947 */ /* 0x000fec000383ffff */
.L_x_1861:
[----:B------:R-:W-:Y:S01]  /*dd90*/  BSSY B0, `(.L_x_2054) ;  /* 0x0000006000007945 */ /* 0x000fe20003800000 */
[----:B------:R-:W-:Y:S02]  /*dda0*/  IMAD.MOV.U32 R4, RZ, RZ, 0x4 ;  /* 0x00000004ff047424 */ /* 0x000fe400078e00ff */
[----:B------:R-:W-:-:S07]  /*ddb0*/  IMAD.MOV.U32 R2, RZ, RZ, -0x1 ;  /* 0xffffffffff027424 */ /* 0x000fce00078e00ff */
[----:B01234-:R-:W-:Y:S05]  /*ddc0*/  WARPSYNC.COLLECTIVE R2, `(.L_x_2055) ;  /* 0x0000000002087348 */ /* 0x01ffea0003c00000 */
[----:B------:R0:W0:Y:S02]  /*ddd0*/  SHFL.DOWN P4, R6, R3, R4, R7 ;  /* 0x0800000403067389 */ /* 0x0000240000080007 */
[----:B01234-:R-:W-:Y:S05]  /*dde0*/  ENDCOLLECTIVE ;  /* 0x000000000000791b */ /* 0x01ffea0003800000 */
.L_x_2055:
[----:B------:R-:W-:Y:S05]  /*ddf0*/  BSYNC B0 ;  /* 0x0000000000007941 */ /* 0x000fea0003800000 */
.L_x_2054:
[----:B------:R-:W-:Y:S05]  /*de00*/  BRA `(.L_x_2056) ;  /* 0xffffff6400d87947 */ /* 0x000fea000383ffff */
.L_x_1862:
[----:B------:R-:W-:Y:S01]  /*de10*/  BSSY B0, `(.L_x_2057) ;  /* 0x0000007000007945 */ /* 0x000fe20003800000 */
[----:B------:R-:W-:Y:S02]  /*de20*/  IMAD.MOV.U32 R3, RZ, RZ, R0 ;  /* 0x000000ffff037224 */ /* 0x000fe400078e0000 */
[----:B------:R-:W-:Y:S02]  /*de30*/  IMAD.MOV.U32 R4, RZ, RZ, 0x8 ;  /* 0x00000008ff047424 */ /* 0x000fe400078e00ff */
[----:B------:R-:W-:-:S07]  /*de40*/  IMAD.MOV.U32 R2, RZ, RZ, -0x1 ;  /* 0xffffffffff027424 */ /* 0x000fce00078e00ff */
[----:B0-----:R-:W-:Y:S05]  /*de50*/  WARPSYNC.COLLECTIVE R2, `(.L_x_2058) ;  /* 0x0000000002087348 */ /* 0x001fea0003c00000 */
[----:B------:R1:W2:Y:S02]  /*de60*/  SHFL.DOWN P4, R6, R3, R4, R7 ;  /* 0x0800000403067389 */ /* 0x0002a40000080007 */
[----:B012---:R-:W-:Y:S05]  /*de70*/  ENDCOLLECTIVE ;  /* 0x000000000000791b */ /* 0x007fea0003800000 */
.L_x_2058:
[----:B------:R-:W-:Y:S05]  /*de80*/  BSYNC B0 ;  /* 0x0000000000007941 */ /* 0x000fea0003800000 */
.L_x_2057:
[----:B------:R-:W-:Y:S02]  /*de90*/  IMAD.MOV.U32 R3, RZ, RZ, R55 ;  /* 0x000000ffff037224 */ /* 0x000fe400078e0037 */
[----:B------:R-:W-:Y:S02]  /*dea0*/  IMAD.MOV.U32 R4, RZ, RZ, 0x8 ;  /* 0x00000008ff047424 */ /* 0x000fe400078e00ff */
[----:B------:R-:W-:Y:S02]  /*deb0*/  IMAD.MOV.U32 R2, RZ, RZ, -0x1 ;  /* 0xffffffffff027424 */ /* 0x000fe400078e00ff */
[----:B------:R-:W-:-:S07]  /*dec0*/  IMAD.MOV.U32 R71, RZ, RZ, R6 ;  /* 0x000000ffff477224 */ /* 0x000fce00078e0006 */
[----:B------:R-:W-:Y:S05]  /*ded0*/  WARPSYNC.COLLECTIVE R2, `(.L_x_2059) ;  /* 0x0000000002087348 */ /* 0x000fea0003c00000 */
[----:B------:R0:W1:Y:S02]  /*dee0*/  SHFL.DOWN P4, R6, R3, R4, R7 ;  /* 0x0800000403067389 */ /* 0x0000640000080007 */
[----:B01----:R-:W-:Y:S05]  /*def0*/  ENDCOLLECTIVE ;  /* 0x000000000000791b */ /* 0x003fea0003800000 */
.L_x_2059:
[----:B------:R-:W-:Y:S02]  /*df00*/  IMAD.MOV.U32 R3, RZ, RZ, R54 ;  /* 0x000000ffff037224 */ /* 0x000fe400078e0036 */
[----:B------:R-:W-:-:S07]  /*df10*/  IMAD.MOV.U32 R68, RZ, RZ, R6 ;  /* 0x000000ffff447224 */ /* 0x000fce00078e0006 */
[----:B------:R-:W-:Y:S05]  /*df20*/  WARPSYNC.COLLECTIVE R2, `(.L_x_2060) ;  /* 0x0000000002087348 */ /* 0x000fea0003c00000 */
[----:B------:R0:W1:Y:S02]  /*df30*/  SHFL.DOWN P4, R6, R3, R4, R7 ;  /* 0x0800000403067389 */ /* 0x0000640000080007 */
[----:B01----:R-:W-:Y:S05]  /*df40*/  ENDCOLLECTIVE ;  /* 0x000000000000791b */ /* 0x003fea0003800000 */
.L_x_2060:
[----:B------:R-:W-:Y:S01]  /*df50*/  IMAD.MOV.U32 R70, RZ, RZ, R6 ;  /* 0x000000ffff467224 */ /* 0x000fe200078e0006 */
[----:B------:R-:W-:Y:S06]  /*df60*/  BRA `(.L_x_2061) ;  /* 0xffffff6400b87947 */ /* 0x000fec000383ffff */
.L_x_1863:
[----:B------:R-:W-:Y:S01]  /*df70*/  BSSY B0, `(.L_x_2062) ;  /* 0x0000006000007945 */ /* 0x000fe20003800000 */
[----:B------:R-:W-:Y:S02]  /*df80*/  IMAD.MOV.U32 R4, RZ, RZ, 0x8 ;  /* 0x00000008ff047424 */ /* 0x000fe400078e00ff */
[----:B------:R-:W-:-:S07]  /*df90*/  IMAD.MOV.U32 R2, RZ, RZ, -0x1 ;  /* 0xffffffffff027424 */ /* 0x000fce00078e00ff */
[----:B01234-:R-:W-:Y:S05]  /*dfa0*/  WARPSYNC.COLLECTIVE R2, `(.L_x_2063) ;  /* 0x0000000002087348 */ /* 0x01ffea0003c00000 */
[----:B------:R0:W0:Y:S02]  /*dfb0*/  SHFL.DOWN P4, R6, R3, R4, R7 ;  /* 0x0800000403067389 */ /* 0x0000240000080007 */
[----:B01234-:R-:W-:Y:S05]  /*dfc0*/  ENDCOLLECTIVE ;  /* 0x000000000000791b */ /* 0x01ffea0003800000 */
.L_x_2063:
[----:B------:R-:W-:Y:S05]  /*dfd0*/  BSYNC B0 ;  /* 0x0000000000007941 */ /* 0x000fea0003800000 */
.L_x_2062:
[----:B------:R-:W-:Y:S05]  /*dfe0*/  BRA `(.L_x_2064) ;  /* 0xffffff6400a07947 */ /* 0x000fea000383ffff */
.L_x_1864:
[----:B------:R-:W-:Y:S01]  /*dff0*/  BSSY B0, `(.L_x_2065) ;  /* 0x0000007000007945 */ /* 0x000fe20003800000 */
[----:B------:R-:W-:Y:S02]  /*e000*/  IMAD.MOV.U32 R3, RZ, RZ, R0 ;  /* 0x000000ffff037224 */ /* 0x000fe400078e0000 */
[----:B------:R-:W-:Y:S02]  /*e010*/  IMAD.MOV.U32 R4, RZ, RZ, 0x10 ;  /* 0x00000010ff047424 */ /* 0x000fe400078e00ff */
[----:B------:R-:W-:-:S07]  /*e020*/  IMAD.MOV.U32 R2, RZ, RZ, -0x1 ;  /* 0xffffffffff027424 */ /* 0x000fce00078e00ff */
[----:B0-----:R-:W-:Y:S05]  /*e030*/  WARPSYNC.COLLECTIVE R2, `(.L_x_2066) ;  /* 0x0000000002087348 */ /* 0x001fea0003c00000 */
[----:B------:R1:W2:Y:S02]  /*e040*/  SHFL.DOWN P4, R6, R3, R4, R7 ;  /* 0x0800000403067389 */ /* 0x0002a40000080007 */
[----:B012---:R-:W-:Y:S05]  /*e050*/  ENDCOLLECTIVE ;  /* 0x000000000000791b */ /* 0x007fea0003800000 */
.L_x_2066:
[----:B------:R-:W-:Y:S05]  /*e060*/  BSYNC B0 ;  /* 0x0000000000007941 */ /* 0x000fea0003800000 */
.L_x_2065:
[----:B------:R-:W-:Y:S02]  /*e070*/  IMAD.MOV.U32 R3, RZ, RZ, R55 ;  /* 0x000000ffff037224 */ /* 0x000fe400078e0037 */
[----:B------:R-:W-:Y:S02]  /*e080*/  IMAD.MOV.U32 R4, RZ, RZ, 0x10 ;  /* 0x00000010ff047424 */ /* 0x000fe400078e00ff */
[----:B------:R-:W-:Y:S02]  /*e090*/  IMAD.MOV.U32 R2, RZ, RZ, -0x1 ;  /* 0xffffffffff027424 */ /* 0x000fe400078e00ff */
[----:B------:R-:W-:-:S07]  /*e0a0*/  IMAD.MOV.U32 R71, RZ, RZ, R6 ;  /* 0x000000ffff477224 */ /* 0x000fce00078e0006 */
[----:B------:R-:W-:Y:S05]  /*e0b0*/  WARPSYNC.COLLECTIVE R2, `(.L_x_2067) ;  /* 0x0000000002087348 */ /* 0x000fea0003c00000 */
[----:B------:R0:W1:Y:S02]  /*e0c0*/  SHFL.DOWN P4, R6, R3, R4, R7 ;  /* 0x0800000403067389 */ /* 0x0000640000080007 */
[----:B01----:R-:W-:Y:S05]  /*e0d0*/  ENDCOLLECTIVE ;  /* 0x000000000000791b */ /* 0x003fea0003800000 */
.L_x_2067:
[----:B------:R-:W-:Y:S02]  /*e0e0*/  IMAD.MOV.U32 R3, RZ, RZ, R54 ;  /* 0x000000ffff037224 */ /* 0x000fe400078e0036 */
[----:B------:R-:W-:-:S07]  /*e0f0*/  IMAD.MOV.U32 R68, RZ, RZ, R6 ;  /* 0x000000ffff447224 */ /* 0x000fce00078e0006 */
[----:B------:R-:W-:Y:S05]  /*e100*/  WARPSYNC.COLLECTIVE R2, `(.L_x_2068) ;  /* 0x0000000002087348 */ /* 0x000fea0003c00000 */
[----:B------:R0:W1:Y:S02]  /*e110*/  SHFL.DOWN P4, R6, R3, R4, R7 ;  /* 0x0800000403067389 */ /* 0x0000640000080007 */
[----:B01----:R-:W-:Y:S05]  /*e120*/  ENDCOLLECTIVE ;  /* 0x000000000000791b */ /* 0x003fea0003800000 */
.L_x_2068:
[----:B------:R-:W-:Y:S01]  /*e130*/  IMAD.MOV.U32 R70, RZ, RZ, R6 ;  /* 0x000000ffff467224 */ /* 0x000fe200078e0006 */
[----:B------:R-:W-:Y:S06]  /*e140*/  BRA `(.L_x_2069) ;  /* 0xffffff6400807947 */ /* 0x000fec000383ffff */
.L_x_1865:
[----:B------:R-:W-:Y:S01]  /*e150*/  BSSY B0, `(.L_x_2070) ;  /* 0x0000006000007945 */ /* 0x000fe20003800000 */
[----:B------:R-:W-:Y:S02]  /*e160*/  IMAD.MOV.U32 R4, RZ, RZ, 0x10 ;  /* 0x00000010ff047424 */ /* 0x000fe400078e00ff */
[----:B------:R-:W-:-:S07]  /*e170*/  IMAD.MOV.U32 R2, RZ, RZ, -0x1 ;  /* 0xffffffffff027424 */ /* 0x000fce00078e00ff */
[----:B01234-:R-:W-:Y:S05]  /*e180*/  WARPSYNC.COLLECTIVE R2, `(.L_x_2071) ;  /* 0x0000000002087348 */ /* 0x01ffea0003c00000 */
[----:B------:R0:W0:Y:S02]  /*e190*/  SHFL.DOWN P4, R6, R3, R4, R7 ;  /* 0x0800000403067389 */ /* 0x0000240000080007 */
[----:B01234-:R-:W-:Y:S05]  /*e1a0*/  ENDCOLLECTIVE ;  /* 0x000000000000791b */ /* 0x01ffea0003800000 */
.L_x_2071:
[----:B------:R-:W-:Y:S05]  /*e1b0*/  BSYNC B0 ;  /* 0x0000000000007941 */ /* 0x000fea0003800000 */
.L_x_2070:
[----:B------:R-:W-:Y:S05]  /*e1c0*/  BRA `(.L_x_2072) ;  /* 0xffffff6400687947 */ /* 0x000fea000383ffff */
.L_x_1866:
[----:B------:R-:W-:Y:S01]  /*e1d0*/  BSSY B0, `(.L_x_2073) ;  /* 0x0000006000007945 */ /* 0x000fe20003800000 */
[----:B------:R-:W-:Y:S01]  /*e1e0*/  PLOP3.LUT P4, PT, P0, PT, PT, 0x80, 0x8 ;  /* 0x000000000008781c */ /* 0x000fe2000078f070 */
[----:B------:R-:W-:-:S12]  /*e1f0*/  IMAD.MOV.U32 R2, RZ, RZ, -0x1 ;  /* 0xffffffffff027424 */ /* 0x000fd800078e00ff */
[----:B0-----:R-:W-:Y:S05]  /*e200*/  WARPSYNC.COLLECTIVE R2, `(.L_x_2074) ;  /* 0x0000000002087348 */ /* 0x001fea0003c00000 */
[----:B------:R-:W-:Y:S01]  /*e210*/  VOTE.ALL P4, P4 ;  /* 0x0000000000ff7806 */ /* 0x000fe20002080000 */
[----:B0-----:R-:W-:-:S12]  /*e220*/  ENDCOLLECTIVE ;  /* 0x000000000000791b */ /* 0x001fd80003800000 */
.L_x_2074:
[----:B------:R-:W-:Y:S05]  /*e230*/  BSYNC B0 ;  /* 0x0000000000007941 */ /* 0x000fea0003800000 */
.L_x_2073:
[----:B------:R-:W-:Y:S01]  /*e240*/  PLOP3.LUT P0, PT, P4, PT, PT, 0x80, 0x8 ;  /* 0x000000000008781c */ /* 0x000fe2000270f070 */
[----:B------:R-:W-:-:S12]  /*e250*/  BRA `(.L_x_2075) ;  /* 0xffffff6400947947 */ /* 0x000fd8000383ffff */
.L_x_1924:
[----:B------:R-:W-:Y:S01]  /*e260*/  BSSY B0, `(.L_x_2076) ;  /* 0x0000006000007945 */ /* 0x000fe20003800000 */
[----:B------:R-:W-:Y:S01]  /*e270*/  PLOP3.LUT P4, PT, P4, PT, PT, 0x8, 0x80 ;  /* 0x000000000080781c */ /* 0x000fe2000278e170 */
[----:B------:R-:W-:-:S12]  /*e280*/  IMAD.MOV.U32 R2, RZ, RZ, -0x1 ;  /* 0xffffffffff027424 */ /* 0x000fd800078e00ff */
[----:B--23--:R-:W-:Y:S05]  /*e290*/  WARPSYNC.COLLECTIVE R2, `(.L_x_2077) ;  /* 0x0000000002087348 */ /* 0x00cfea0003c00000 */
[----:B------:R-:W-:Y:S01]  /*e2a0*/  VOTE.ANY P4, P4 ;  /* 0x0000000000ff7806 */ /* 0x000fe20002080100 */
[----:B--23--:R-:W-:-:S12]  /*e2b0*/  ENDCOLLECTIVE ;  /* 0x000000000000791b */ /* 0x00cfd80003800000 */
.L_x_2077:
[----:B------:R-:W-:Y:S05]  /*e2c0*/  BSYNC B0 ;  /* 0x0000000000007941 */ /* 0x000fea0003800000 */
.L_x_2076:
[----:B------:R-:W-:Y:S05]  /*e2d0*/  BRA `(.L_x_2078) ;  /* 0xffffffc000b07947 */ /* 0x000fea000383ffff */
.L_x_1926:
[----:B------:R-:W0:Y:S01]  /*e2e0*/  S2R R64, SR_GEMASK ;  /* 0x0000000000407919 */ /* 0x000e220000003c00 */
[----:B------:R-:W-:Y:S01]  /*e2f0*/  BSSY B0, `(.L_x_2079) ;  /* 0x0000006000007945 */ /* 0x000fe20003800000 */
[----:B------:R-:W-:Y:S01]  /*e300*/  PLOP3.LUT P4, PT, P4, PT, PT, 0x8, 0x80 ;  /* 0x000000000080781c */ /* 0x000fe2000278e170 */
[----:B------:R-:W-:-:S12]  /*e310*/  IMAD.MOV.U32 R2, RZ, RZ, -0x1 ;  /* 0xffffffffff027424 */ /* 0x000fd800078e00ff */
[----:B0-23--:R-:W-:Y:S05]  /*e320*/  WARPSYNC.COLLECTIVE R2, `(.L_x_2080) ;  /* 0x0000000002087348 */ /* 0x00dfea0003c00000 */
[----:B------:R-:W-:Y:S01]  /*e330*/  VOTE.ANY R2, PT, P4 ;  /* 0x0000000000027806 */ /* 0x000fe200020e0100 */
[----:B0-23--:R-:W-:Y:S06]  /*e340*/  ENDCOLLECTIVE ;  /* 0x000000000000791b */ /* 0x00dfec0003800000 */
.L_x_2080:
[----:B------:R-:W-:Y:S05]  /*e350*/  BSYNC B0 ;  /* 0x0000000000007941 */ /* 0x000fea0003800000 */
.L_x_2079:
        /* <DEDUP_REMOVED lines=10> */
.L_x_2081:
[----:B------:R-:W-:Y:S02]  /*e400*/  IMAD.MOV.U32 R3, RZ, RZ, R59 ;  /* 0x000000ffff037224 */ /* 0x000fe400078e003b */
[----:B------:R-:W-:-:S07]  /*e410*/  IMAD.MOV.U32 R29, RZ, RZ, R6 ;  /* 0x000000ffff1d7224 */ /* 0x000fce00078e0006 */
[----:B------:R-:W-:Y:S05]  /*e420*/  WARPSYNC.COLLECTIVE R2, `(.L_x_2082) ;  /* 0x0000000002087348 */ /* 0x000fea0003c00000 */
[----:B------:R0:W1:Y:S02]  /*e430*/  SHFL.DOWN P4, R6, R3, R4, R7 ;  /* 0x0800000403067389 */ /* 0x0000640000080007 */
[----:B01----:R-:W-:Y:S05]  /*e440*/  ENDCOLLECTIVE ;  /* 0x000000000000791b */ /* 0x003fea0003800000 */
.L_x_2082:
[----:B------:R-:W-:Y:S02]  /*e450*/  IMAD.MOV.U32 R3, RZ, RZ, R57 ;  /* 0x000000ffff037224 */ /* 0x000fe400078e0039 */
[----:B------:R-:W-:-:S07]  /*e460*/  IMAD.MOV.U32 R28, RZ, RZ, R6 ;  /* 0x000000ffff1c7224 */ /* 0x000fce00078e0006 */
[----:B------:R-:W-:Y:S05]  /*e470*/  WARPSYNC.COLLECTIVE R2, `(.L_x_2083) ;  /* 0x0000000002087348 */ /* 0x000fea0003c00000 */
[----:B------:R0:W1:Y:S02]  /*e480*/  SHFL.DOWN P4, R6, R3, R4, R7 ;  /* 0x0800000403067389 */ /* 0x0000640000080007 */
[----:B01----:R-:W-:Y:S05]  /*e490*/  ENDCOLLECTIVE ;  /* 0x000000000000791b */ /* 0x003fea0003800000 */
.L_x_2083:
[----:B------:R-:W-:Y:S05]  /*e4a0*/  BRA `(.L_x_2084) ;  /* 0xffffffc0007c7947 */ /* 0x000fea000383ffff */
.L_x_1927:
[----:B------:R-:W-:Y:S01]  /*e4b0*/  BSSY B0, `(.L_x_2085) ;  /* 0x0000006000007945 */ /* 0x000fe20003800000 */
[----:B------:R-:W-:Y:S02]  /*e4c0*/  IMAD.MOV.U32 R4, RZ, RZ, 0x1 ;  /* 0x00000001ff047424 */ /* 0x000fe400078e00ff */
[----:B------:R-:W-:-:S07]  /*e4d0*/  IMAD.MOV.U32 R2, RZ, RZ, -0x1 ;  /* 0xffffffffff027424 */ /* 0x000fce00078e00ff */
[----:B--23--:R-:W-:Y:S05]  /*e4e0*/  WARPSYNC.COLLECTIVE R2, `(.L_x_2086) ;  /* 0x0000000002087348 */ /* 0x00cfea0003c00000 */
[----:B------:R0:W1:Y:S02]  /*e4f0*/  SHFL.DOWN P4, R6, R3, R4, R7 ;  /* 0x0800000403067389 */ /* 0x0000640000080007 */
[----:B0123--:R-:W-:Y:S05]  /*e500*/  ENDCOLLECTIVE ;  /* 0x000000000000791b */ /* 0x00ffea0003800000 */
.L_x_2086:
[----:B------:R-:W-:Y:S05]  /*e510*/  BSYNC B0 ;  /* 0x0000000000007941 */ /* 0x000fea0003800000 */
.L_x_2085:
[----:B------:R-:W-:Y:S05]  /*e520*/  BRA `(.L_x_2087) ;  /* 0xffffffc000807947 */ /* 0x000fea000383ffff */
.L_x_1928:
[----:B------:R-:W-:Y:S01]  /*e530*/  BSSY B0, `(.L_x_2088) ;  /* 0x0000007000007945 */ /* 0x000fe20003800000 */
[----:B------:R-:W-:Y:S02]  /*e540*/  IMAD.MOV.U32 R3, RZ, RZ, R58 ;  /* 0x000000ffff037224 */ /* 0x000fe400078e003a */
[----:B------:R-:W-:Y:S02]  /*e550*/  IMAD.MOV.U32 R4, RZ, RZ, 0x2 ;  /* 0x00000002ff047424 */ /* 0x000fe400078e00ff */
[----:B------:R-:W-:-:S07]  /*e560*/  IMAD.MOV.U32 R2, RZ, RZ, -0x1 ;  /* 0xffffffffff027424 */ /* 0x000fce00078e00ff */
[----:B--23--:R-:W-:Y:S05]  /*e570*/  WARPSYNC.COLLECTIVE R2, `(.L_x_2089) ;  /* 0x0000000002087348 */ /* 0x00cfea0003c00000 */
[----:B------:R0:W1:Y:S02]  /*e580*/  SHFL.DOWN P4, R6, R3, R4, R7 ;  /* 0x0800000403067389 */ /* 0x0000640000080007 */
[----:B0123--:R-:W-:Y:S05]  /*e590*/  ENDCOLLECTIVE ;  /* 0x000000000000791b */ /* 0x00ffea0003800000 */
.L_x_2089:
[----:B------:R-:W-:Y:S05]  /*e5a0*/  BSYNC B0 ;  /* 0x0000000000007941 */ /* 0x000fea0003800000 */
.L_x_2088:
[----:B------:R-:W-:Y:S02]  /*e5b0*/  IMAD.MOV.U32 R3, RZ, RZ, R59 ;  /* 0x000000ffff037224 */ /* 0x000fe400078e003b */
[----:B------:R-:W-:Y:S02]  /*e5c0*/  IMAD.MOV.U32 R4, RZ, RZ, 0x2 ;  /* 0x00000002ff047424 */ /* 0x000fe400078e00ff */
[----:B------:R-:W-:Y:S02]  /*e5d0*/  IMAD.MOV.U32 R2, RZ, RZ, -0x1 ;  /* 0xffffffffff027424 */ /* 0x000fe400078e00ff */
[----:B------:R-:W-:-:S07]  /*e5e0*/  IMAD.MOV.U32 R29, RZ, RZ, R6 ;  /* 0x000000ffff1d7224 */ /* 0x000fce00078e0006 */
[----:B------:R-:W-:Y:S05]  /*e5f0*/  WARPSYNC.COLLECTIVE R2, `(.L_x_2090) ;  /* 0x0000000002087348 */ /* 0x000fea0003c00000 */
[----:B------:R0:W1:Y:S02]  /*e600*/  SHFL.DOWN P4, R6, R3, R4, R7 ;  /* 0x0800000403067389 */ /* 0x0000640000080007 */
[----:B01----:R-:W-:Y:S05]  /*e610*/  ENDCOLLECTIVE ;  /* 0x000000000000791b */ /* 0x003fea0003800000 */
.L_x_2090:
[----:B------:R-:W-:Y:S02]  /*e620*/  IMAD.MOV.U32 R3, RZ, RZ, R57 ;  /* 0x000000ffff037224 */ /* 0x000fe400078e0039 */
[----:B------:R-:W-:-:S07]  /*e630*/  IMAD.MOV.U32 R28, RZ, RZ, R6 ;  /* 0x000000ffff1c7224 */ /* 0x000fce00078e0006 */
[----:B------:R-:W-:Y:S05]  /*e640*/  WARPSYNC.COLLECTIVE R2, `(.L_x_2091) ;  /* 0x0000000002087348 */ /* 0x000fea0003c00000 */
[----:B------:R0:W1:Y:S02]  /*e650*/  SHFL.DOWN P4, R6, R3, R4, R7 ;  /* 0x0800000403067389 */ /* 0x0000640000080007 */
[----:B01----:R-:W-:Y:S05]  /*e660*/  ENDCOLLECTIVE ;  /* 0x000000000000791b */ /* 0x003fea0003800000 */
.L_x_2091:
[----:B------:R-:W-:Y:S05]  /*e670*/  BRA `(.L_x_2092) ;  /* 0xffffffc000487947 */ /* 0x000fea000383ffff */
.L_x_1929:
[----:B------:R-:W-:Y:S01]  /*e680*/  BSSY B0, `(.L_x_2093) ;  /* 0x0000006000007945 */ /* 0x000fe20003800000 */
[----:B------:R-:W-:Y:S02]  /*e690*/  IMAD.MOV.U32 R4, RZ, RZ, 0x2 ;  /* 0x00000002ff047424 */ /* 0x000fe400078e00ff */
[----:B------:R-:W-:-:S07]  /*e6a0*/  IMAD.MOV.U32 R2, RZ, RZ, -0x1 ;  /* 0xffffffffff027424 */ /* 0x000fce00078e00ff */
[----:B--23--:R-:W-:Y:S05]  /*e6b0*/  WARPSYNC.COLLECTIVE R2, `(.L_x_2094) ;  /* 0x0000000002087348 */ /* 0x00cfea0003c00000 */
[----:B------:R0:W1:Y:S02]  /*e6c0*/  SHFL.DOWN P4, R6, R3, R4, R7 ;  /* 0x0800000403067389 */ /* 0x0000640000080007 */
[----:B0123--:R-:W-:Y:S05]  /*e6d0*/  ENDCOLLECTIVE ;  /* 0x000000000000791b */ /* 0x00ffea0003800000 */
.L_x_2094:
[----:B------:R-:W-:Y:S05]  /*e6e0*/  BSYNC B0 ;  /* 0x0000000000007941 */ /* 0x000fea0003800000 */
.L_x_2093:
[----:B------:R-:W-:Y:S05]  /*e6f0*/  BRA `(.L_x_2095) ;  /* 0xffffffc0004c7947 */ /* 0x000fea000383ffff */
.L_x_1930:
[----:B------:R-:W-:Y:S01]  /*e700*/  BSSY B0, `(.L_x_2096) ;  /* 0x0000007000007945 */ /* 0x000fe20003800000 */
[----:B------:R-:W-:Y:S02]  /*e710*/  IMAD.MOV.U32 R3, RZ, RZ, R58 ;  /* 0x000000ffff037224 */ /* 0x000fe400078e003a */
[----:B------:R-:W-:Y:S02]  /*e720*/  IMAD.MOV.U32 R4, RZ, RZ, 0x4 ;  /* 0x00000004ff047424 */ /* 0x000fe400078e00ff */
[----:B------:R-:W-:-:S07]  /*e730*/  IMAD.MOV.U32 R2, RZ, RZ, -0x1 ;  /* 0xffffffffff027424 */ /* 0x000fce00078e00ff */
[----:B--23--:R-:W-:Y:S05]  /*e740*/  WARPSYNC.COLLECTIVE R2, `(.L_x_2097) ;  /* 0x0000000002087348 */ /* 0x00cfea0003c00000 */
[----:B------:R0:W1:Y:S02]  /*e750*/  SHFL.DOWN P4, R6, R3, R4, R7 ;  /* 0x0800000403067389 */ /* 0x0000640000080007 */
[----:B0123--:R-:W-:Y:S05]  /*e760*/  ENDCOLLECTIVE ;  /* 0x000000000000791b */ /* 0x00ffea0003800000 */
.L_x_2097:
[----:B------:R-:W-:Y:S05]  /*e770*/  BSYNC B0 ;  /* 0x0000000000007941 */ /* 0x000fea0003800000 */
.L_x_2096:
[----:B------:R-:W-:Y:S02]  /*e780*/  IMAD.MOV.U32 R3, RZ, RZ, R59 ;  /* 0x000000ffff037224 */ /* 0x000fe400078e003b */
[----:B------:R-:W-:Y:S02]  /*e790*/  IMAD.MOV.U32 R4, RZ, RZ, 0x4 ;  /* 0x00000004ff047424 */ /* 0x000fe400078e00ff */
[----:B------:R-:W-:Y:S02]  /*e7a0*/  IMAD.MOV.U32 R2, RZ, RZ, -0x1 ;  /* 0xffffffffff027424 */ /* 0x000fe400078e00ff */
[----:B------:R-:W-:-:S07]  /*e7b0*/  IMAD.MOV.U32 R29, RZ, RZ, R6 ;  /* 0x000000ffff1d7224 */ /* 0x000fce00078e0006 */
[----:B------:R-:W-:Y:S05]  /*e7c0*/  WARPSYNC.COLLECTIVE R2, `(.L_x_2098) ;  /* 0x0000000002087348 */ /* 0x000fea0003c00000 */
[----:B------:R0:W1:Y:S02]  /*e7d0*/  SHFL.DOWN P4, R6, R3, R4, R7 ;  /* 0x0800000403067389 */ /* 0x0000640000080007 */
[----:B01----:R-:W-:Y:S05]  /*e7e0*/  ENDCOLLECTIVE ;  /* 0x000000000000791b */ /* 0x003fea0003800000 */
.L_x_2098:
[----:B------:R-:W-:Y:S02]  /*e7f0*/  IMAD.MOV.U32 R3, RZ, RZ, R57 ;  /* 0x000000ffff037224 */ /* 0x000fe400078e0039 */
[----:B------:R-:W-:-:S07]  /*e800*/  IMAD.MOV.U32 R28, RZ, RZ, R6 ;  /* 0x000000ffff1c7224 */ /* 0x000fce00078e0006 */
[----:B------:R-:W-:Y:S05]  /*e810*/  WARPSYNC.COLLECTIVE R2, `(.L_x_2099) ;  /* 0x0000000002087348 */ /* 0x000fea0003c00000 */
[----:B------:R0:W1:Y:S02]  /*e820*/  SHFL.DOWN P4, R6, R3, R4, R7 ;  /* 0x0800000403067389 */ /* 0x0000640000080007 */
[----:B01----:R-:W-:Y:S05]  /*e830*/  ENDCOLLECTIVE ;  /* 0x000000000000791b */ /* 0x003fea0003800000 */
.L_x_2099:
[----:B------:R-:W-:Y:S05]  /*e840*/  BRA `(.L_x_2100) ;  /* 0xffffffc000187947 */ /* 0x000fea000383ffff */
.L_x_1931:
[----:B------:R-:W-:Y:S01]  /*e850*/  BSSY B0, `(.L_x_2101) ;  /* 0x0000006000007945 */ /* 0x000fe20003800000 */
[----:B------:R-:W-:Y:S02]  /*e860*/  IMAD.MOV.U32 R4, RZ, RZ, 0x4 ;  /* 0x00000004ff047424 */ /* 0x000fe400078e00ff */
[----:B------:R-:W-:-:S07]  /*e870*/  IMAD.MOV.U32 R2, RZ, RZ, -0x1 ;  /* 0xffffffffff027424 */ /* 0x000fce00078e00ff */
[----:B--23--:R-:W-:Y:S05]  /*e880*/  WARPSYNC.COLLECTIVE R2, `(.L_x_2102) ;  /* 0x0000000002087348 */ /* 0x00cfea0003c00000 */
[----:B------:R0:W1:Y:S02]  /*e890*/  SHFL.DOWN P4, R6, R3, R4, R7 ;  /* 0x0800000403067389 */ /* 0x0000640000080007 */
[----:B0123--:R-:W-:Y:S05]  /*e8a0*/  ENDCOLLECTIVE ;  /* 0x000000000000791b */ /* 0x00ffea0003800000 */
.L_x_2102:
[----:B------:R-:W-:Y:S05]  /*e8b0*/  BSYNC B0 ;  /* 0x0000000000007941 */ /* 0x000fea0003800000 */
.L_x_2101:
[----:B------:R-:W-:Y:S05]  /*e8c0*/  BRA `(.L_x_2103) ;  /* 0xffffffc0001c7947 */ /* 0x000fea000383ffff */
.L_x_1932:
[----:B------:R-:W-:Y:S01]  /*e8d0*/  BSSY B0, `(.L_x_2104) ;  /* 0x0000007000007945 */ /* 0x000fe20003800000 */
[----:B------:R-:W-:Y:S02]  /*e8e0*/  IMAD.MOV.U32 R3, RZ, RZ, R58 ;  /* 0x000000ffff037224 */ /* 0x000fe400078e003a */
[----:B------:R-:W-:Y:S02]  /*e8f0*/  IMAD.MOV.U32 R4, RZ, RZ, 0x8 ;  /* 0x00000008ff047424 */ /* 0x000fe400078e00ff */
[----:B------:R-:W-:-:S07]  /*e900*/  IMAD.MOV.U32 R2, RZ, RZ, -0x1 ;  /* 0xffffffffff027424 */ /* 0x000fce00078e00ff */
[----:B--23--:R-:W-:Y:S05]  /*e910*/  WARPSYNC.COLLECTIVE R2, `(.L_x_2105) ;  /* 0x0000000002087348 */ /* 0x00cfea0003c00000 */
[----:B------:R0:W1:Y:S02]  /*e920*/  SHFL.DOWN P4, R6, R3, R4, R7 ;  /* 0x0800000403067389 */ /* 0x0000640000080007 */
[----:B0123--:R-:W-:Y:S05]  /*e930*/  ENDCOLLECTIVE ;  /* 0x000000000000791b */ /* 0x00ffea0003800000 */
.L_x_2105:
[----:B------:R-:W-:Y:S05]  /*e940*/  BSYNC B0 ;  /* 0x0000000000007941 */ /* 0x000fea0003800000 */
.L_x_2104:
[----:B------:R-:W-:Y:S02]  /*e950*/  IMAD.MOV.U32 R3, RZ, RZ, R59 ;  /* 0x000000ffff037224 */ /* 0x000fe400078e003b */
[----:B------:R-:W-:Y:S02]  /*e960*/  IMAD.MOV.U32 R4, RZ, RZ, 0x8 ;  /* 0x00000008ff047424 */ /* 0x000fe400078e00ff */
[----:B------:R-:W-:Y:S02]  /*e970*/  IMAD.MOV.U32 R2, RZ, RZ, -0x1 ;  /* 0xffffffffff027424 */ /* 0x000fe400078e00ff */
[----:B------:R-:W-:-:S07]  /*e980*/  IMAD.MOV.U32 R29, RZ, RZ, R6 ;  /* 0x000000ffff1d7224 */ /* 0x000fce00078e0006 */
[----:B------:R-:W-:Y:S05]  /*e990*/  WARPSYNC.COLLECTIVE R2, `(.L_x_2106) ;  /* 0x0000000002087348 */ /* 0x000fea0003c00000 */
[----:B------:R0:W1:Y:S02]  /*e9a0*/  SHFL.DOWN P4, R6, R3, R4, R7 ;  /* 0x0800000403067389 */ /* 0x0000640000080007 */
[----:B01----:R-:W-:Y:S05]  /*e9b0*/  ENDCOLLECTIVE ;  /* 0x000000000000791b */ /* 0x003fea0003800000 */
.L_x_2106:
[----:B------:R-:W-:Y:S02]  /*e9c0*/  IMAD.MOV.U32 R3, RZ, RZ, R57 ;  /* 0x000000ffff037224 */ /* 0x000fe400078e0039 */
[----:B------:R-:W-:-:S07]  /*e9d0*/  IMAD.MOV.U32 R28, RZ, RZ, R6 ;  /* 0x000000ffff1c7224 */ /* 0x000fce00078e0006 */
[----:B------:R-:W-:Y:S05]  /*e9e0*/  WARPSYNC.COLLECTIVE R2, `(.L_x_2107) ;  /* 0x0000000002087348 */ /* 0x000fea0003c00000 */
[----:B------:R0:W1:Y:S02]  /*e9f0*/  SHFL.DOWN P4, R6, R3, R4, R7 ;  /* 0x0800000403067389 */ /* 0x0000640000080007 */
[----:B01----:R-:W-:Y:S05]  /*ea00*/  ENDCOLLECTIVE ;  /* 0x000000000000791b */ /* 0x003fea0003800000 */
.L_x_2107:
[----:B------:R-:W-:Y:S05]  /*ea10*/  BRA `(.L_x_2108) ;  /* 0xffffffbc00e87947 */ /* 0x000fea000383ffff */
.L_x_1933:
[----:B------:R-:W-:Y:S01]  /*ea20*/  BSSY B0, `(.L_x_2109) ;  /* 0x0000006000007945 */ /* 0x000fe20003800000 */
[----:B------:R-:W-:Y:S02]  /*ea30*/  IMAD.MOV.U32 R4, RZ, RZ, 0x8 ;  /* 0x00000008ff047424 */ /* 0x000fe400078e00ff */
[----:B------:R-:W-:-:S07]  /*ea40*/  IMAD.MOV.U32 R2, RZ, RZ, -0x1 ;  /* 0xffffffffff027424 */ /* 0x000fce00078e00ff */
[----:B--23--:R-:W-:Y:S05]  /*ea50*/  WARPSYNC.COLLECTIVE R2, `(.L_x_2110) ;  /* 0x0000000002087348 */ /* 0x00cfea0003c00000 */
[----:B------:R0:W1:Y:S02]  /*ea60*/  SHFL.DOWN P4, R6, R3, R4, R7 ;  /* 0x0800000403067389 */ /* 0x0000640000080007 */
[----:B0123--:R-:W-:Y:S05]  /*ea70*/  ENDCOLLECTIVE ;  /* 0x000000000000791b */ /* 0x00ffea0003800000 */
.L_x_2110:
[----:B------:R-:W-:Y:S05]  /*ea80*/  BSYNC B0 ;  /* 0x0000000000007941 */ /* 0x000fea0003800000 */
.L_x_2109:
[----:B------:R-:W-:Y:S05]  /*ea90*/  BRA `(.L_x_2111) ;  /* 0xffffffbc00ec7947 */ /* 0x000fea000383ffff */
.L_x_1934:
[----:B------:R-:W-:Y:S01]  /*eaa0*/  BSSY B0, `(.L_x_2112) ;  /* 0x0000007000007945 */ /* 0x000fe20003800000 */
[----:B------:R-:W-:Y:S02]  /*eab0*/  IMAD.MOV.U32 R3, RZ, RZ, R58 ;  /* 0x000000ffff037224 */ /* 0x000fe400078e003a */
[----:B------:R-:W-:Y:S02]  /*eac0*/  IMAD.MOV.U32 R4, RZ, RZ, 0x10 ;  /* 0x00000010ff047424 */ /* 0x000fe400078e00ff */
[----:B------:R-:W-:-:S07]  /*ead0*/  IMAD.MOV.U32 R2, RZ, RZ, -0x1 ;  /* 0xffffffffff027424 */ /* 0x000fce00078e00ff */
[----:B--23--:R-:W-:Y:S05]  /*eae0*/  WARPSYNC.COLLECTIVE R2, `(.L_x_2113) ;  /* 0x0000000002087348 */ /* 0x00cfea0003c00000 */
[----:B------:R0:W1:Y:S02]  /*eaf0*/  SHFL.DOWN P4, R6, R3, R4, R7 ;  /* 0x0800000403067389 */ /* 0x0000640000080007 */
[----:B0123--:R-:W-:Y:S05]  /*eb00*/  ENDCOLLECTIVE ;  /* 0x000000000000791b */ /* 0x00ffea0003800000 */
.L_x_2113:
[----:B------:R-:W-:Y:S05]  /*eb10*/  BSYNC B0 ;  /* 0x0000000000007941 */ /* 0x000fea0003800000 */
.L_x_2112:
[----:B------:R-:W-:Y:S02]  /*eb20*/  IMAD.MOV.U32 R3, RZ, RZ, R59 ;  /* 0x000000ffff037224 */ /* 0x000fe400078e003b */
[----:B------:R-:W-:Y:S02]  /*eb30*/  IMAD.MOV.U32 R4, RZ, RZ, 0x10 ;  /* 0x00000010ff047424 */ /* 0x000fe400078e00ff */
[----:B------:R-:W-:Y:S02]  /*eb40*/  IMAD.MOV.U32 R2, RZ, RZ, -0x1 ;  /* 0xffffffffff027424 */ /* 0x000fe400078e00ff */
[----:B------:R-:W-:-:S07]  /*eb50*/  IMAD.MOV.U32 R65, RZ, RZ, R6 ;  /* 0x000000ffff417224 */ /* 0x000fce00078e0006 */
[----:B------:R-:W-:Y:S05]  /*eb60*/  WARPSYNC.COLLECTIVE R2, `(.L_x_2114) ;  /* 0x0000000002087348 */ /* 0x000fea0003c00000 */
[----:B------:R0:W1:Y:S02]  /*eb70*/  SHFL.DOWN P4, R6, R3, R4, R7 ;  /* 0x0800000403067389 */ /* 0x0000640000080007 */
[----:B01----:R-:W-:Y:S05]  /*eb80*/  ENDCOLLECTIVE ;  /* 0x000000000000791b */ /* 0x003fea0003800000 */
.L_x_2114:
[----:B------:R-:W-:Y:S02]  /*eb90*/  IMAD.MOV.U32 R3, RZ, RZ, R57 ;  /* 0x000000ffff037224 */ /* 0x000fe400078e0039 */
[----:B------:R-:W-:-:S07]  /*eba0*/  IMAD.MOV.U32 R52, RZ, RZ, R6 ;  /* 0x000000ffff347224 */ /* 0x000fce00078e0006 */
[----:B------:R-:W-:Y:S05]  /*ebb0*/  WARPSYNC.COLLECTIVE R2, `(.L_x_2115) ;  /* 0x0000000002087348 */ /* 0x000fea0003c00000 */
[----:B------:R0:W1:Y:S02]  /*ebc0*/  SHFL.DOWN P4, R6, R3, R4, R7 ;  /* 0x0800000403067389 */ /* 0x0000640000080007 */
[----:B01----:R-:W-:Y:S05]  /*ebd0*/  ENDCOLLECTIVE ;  /* 0x000000000000791b */ /* 0x003fea0003800000 */
.L_x_2115:
[----:B------:R-:W-:Y:S05]  /*ebe0*/  BRA `(.L_x_2116) ;  /* 0xffffffbc00b87947 */ /* 0x000fea000383ffff */
.L_x_1935:
[----:B------:R-:W-:Y:S01]  /*ebf0*/  BSSY B0, `(.L_x_2117) ;  /* 0x0000006000007945 */ /* 0x000fe20003800000 */
[----:B------:R-:W-:Y:S02]  /*ec00*/  IMAD.MOV.U32 R4, RZ, RZ, 0x10 ;  /* 0x00000010ff047424 */ /* 0x000fe400078e00ff */
[----:B------:R-:W-:-:S07]  /*ec10*/  IMAD.MOV.U32 R2, RZ, RZ, -0x1 ;  /* 0xffffffffff027424 */ /* 0x000fce00078e00ff */
[----:B--23--:R-:W-:Y:S05]  /*ec20*/  WARPSYNC.COLLECTIVE R2, `(.L_x_2118) ;  /* 0x0000000002087348 */ /* 0x00cfea0003c00000 */
[----:B------:R0:W1:Y:S02]  /*ec30*/  SHFL.DOWN P4, R6, R3, R4, R7 ;  /* 0x0800000403067389 */ /* 0x0000640000080007 */
[----:B0123--:R-:W-:Y:S05]  /*ec40*/  ENDCOLLECTIVE ;  /* 0x000000000000791b */ /* 0x00ffea0003800000 */
.L_x_2118:
[----:B------:R-:W-:Y:S05]  /*ec50*/  BSYNC B0 ;  /* 0x0000000000007941 */ /* 0x000fea0003800000 */
.L_x_2117:
[----:B------:R-:W-:Y:S05]  /*ec60*/  BRA `(.L_x_2119) ;  /* 0xffffffbc00d47947 */ /* 0x000fea000383ffff */
.L_x_1936:
[----:B------:R-:W-:Y:S01]  /*ec70*/  BSSY B0, `(.L_x_2120) ;  /* 0x0000006000007945 */ /* 0x000fe20003800000 */
[----:B------:R-:W-:Y:S01]  /*ec80*/  PLOP3.LUT P4, PT, P5, PT, PT, 0x80, 0x8 ;  /* 0x000000000008781c */ /* 0x000fe20002f8f070 */
[----:B------:R-:W-:-:S12]  /*ec90*/  IMAD.MOV.U32 R2, RZ, RZ, -0x1 ;  /* 0xffffffffff027424 */ /* 0x000fd800078e00ff */
[----:B--23--:R-:W-:Y:S05]  /*eca0*/  WARPSYNC.COLLECTIVE R2, `(.L_x_2121) ;  /* 0x0000000002087348 */ /* 0x00cfea0003c00000 */
[----:B------:R-:W-:Y:S01]  /*ecb0*/  VOTE.ALL P4, P4 ;  /* 0x0000000000ff7806 */ /* 0x000fe20002080000 */
[----:B--23--:R-:W-:-:S12]  /*ecc0*/  ENDCOLLECTIVE ;  /* 0x000000000000791b */ /* 0x00cfd80003800000 */
.L_x_2121:
[----:B------:R-:W-:Y:S05]  /*ecd0*/  BSYNC B0 ;  /* 0x0000000000007941 */ /* 0x000fea0003800000 */
.L_x_2120:
[----:B------:R-:W-:Y:S01]  /*ece0*/  PLOP3.LUT P5, PT, P4, PT, PT, 0x80, 0x8 ;  /* 0x000000000008781c */ /* 0x000fe200027af070 */
[----:B------:R-:W-:-:S12]  /*ecf0*/  BRA `(.L_x_2122) ;  /* 0xffffffbc00c47947 */ /* 0x000fd8000383ffff */
.L_x_1938:
[----:B------:R-:W-:Y:S01]  /*ed00*/  BSSY B0, `(.L_x_2123) ;  /* 0x0000006000007945 */ /* 0x000fe20003800000 */
[----:B------:R-:W-:Y:S01]  /*ed10*/  PLOP3.LUT P4, PT, P4, PT, PT, 0x8, 0x80 ;  /* 0x000000000080781c */ /* 0x000fe2000278e170 */
[----:B------:R-:W-:-:S12]  /*ed20*/  IMAD.MOV.U32 R2, RZ, RZ, -0x1 ;  /* 0xffffffffff027424 */ /* 0x000fd800078e00ff */
[----:B--23--:R-:W-:Y:S05]  /*ed30*/  WARPSYNC.COLLECTIVE R2, `(.L_x_2124) ;  /* 0x0000000002087348 */ /* 0x00cfea0003c00000 */
[----:B------:R-:W-:Y:S01]  /*ed40*/  VOTE.ANY P4, P4 ;  /* 0x0000000000ff7806 */ /* 0x000fe20002080100 */
[----:B--23--:R-:W-:-:S12]  /*ed50*/  ENDCOLLECTIVE ;  /* 0x000000000000791b */ /* 0x00cfd80003800000 */
.L_x_2124:
[----:B------:R-:W-:Y:S05]  /*ed60*/  BSYNC B0 ;  /* 0x0000000000007941 */ /* 0x000fea0003800000 */
.L_x_2123:
[----:B------:R-:W-:Y:S05]  /*ed70*/  BRA `(.L_x_2125) ;  /* 0xffffffbc00c47947 */ /* 0x000fea000383ffff */
.L_x_1940:
[----:B------:R-:W-:Y:S01]  /*ed80*/  BSSY B0, `(.L_x_2126) ;  /* 0x0000006000007945 */ /* 0x000fe20003800000 */
[----:B------:R-:W-:Y:S01]  /*ed90*/  PLOP3.LUT P4, PT, P4, PT, PT, 0x8, 0x80 ;  /* 0x000000000080781c */ /* 0x000fe2000278e170 */
[----:B------:R-:W-:-:S12]  /*eda0*/  IMAD.MOV.U32 R2, RZ, RZ, -0x1 ;  /* 0xffffffffff027424 */ /* 0x000fd800078e00ff */
[----:B--23--:R-:W-:Y:S05]  /*edb0*/  WARPSYNC.COLLECTIVE R2, `(.L_x_2127) ;  /* 0x0000000002087348 */ /* 0x00cfea0003c00000 */
[----:B------:R-:W-:Y:S01]  /*edc0*/  VOTE.ANY R2, PT, P4 ;  /* 0x0000000000027806 */ /* 0x000fe200020e0100 */
[----:B--23--:R-:W-:Y:S06]  /*edd0*/  ENDCOLLECTIVE ;  /* 0x000000000000791b */ /* 0x00cfec0003800000 */
.L_x_2127:
[----:B------:R-:W-:Y:S05]  /*ede0*/  BSYNC B0 ;  /* 0x0000000000007941 */ /* 0x000fea0003800000 */
.L_x_2126:
        /* <DEDUP_REMOVED lines=10> */
.L_x_2128:
[----:B------:R-:W-:Y:S02]  /*ee90*/  IMAD.MOV.U32 R3, RZ, RZ, R52 ;  /* 0x000000ffff037224 */ /* 0x000fe400078e0034 */
[----:B------:R-:W-:-:S07]  /*eea0*/  IMAD.MOV.U32 R68, RZ, RZ, R6 ;  /* 0x000000ffff447224 */ /* 0x000fce00078e0006 */
[----:B------:R-:W-:Y:S05]  /*eeb0*/  WARPSYNC.COLLECTIVE R2, `(.L_x_2129) ;  /* 0x0000000002087348 */ /* 0x000fea0003c00000 */
[----:B------:R0:W1:Y:S02]  /*eec0*/  SHFL.DOWN P4, R6, R3, R4, R7 ;  /* 0x0800000403067389 */ /* 0x0000640000080007 */
[----:B01----:R-:W-:Y:S05]  /*eed0*/  ENDCOLLECTIVE ;  /* 0x000000000000791b */ /* 0x003fea0003800000 */
.L_x_2129:
[----:B------:R-:W-:Y:S02]  /*eee0*/  IMAD.MOV.U32 R3, RZ, RZ, R66 ;  /* 0x000000ffff037224 */ /* 0x000fe400078e0042 */
[----:B------:R-:W-:-:S07]  /*eef0*/  IMAD.MOV.U32 R67, RZ, RZ, R6 ;  /* 0x000000ffff437224 */ /* 0x000fce00078e0006 */
[----:B------:R-:W-:Y:S05]  /*ef00*/  WARPSYNC.COLLECTIVE R2, `(.L_x_2130) ;  /* 0x0000000002087348 */ /* 0x000fea0003c00000 */
[----:B------:R0:W1:Y:S02]  /*ef10*/  SHFL.DOWN P4, R6, R3, R4, R7 ;  /* 0x0800000403067389 */ /* 0x0000640000080007 */
[----:B01----:R-:W-:Y:S05]  /*ef20*/  ENDCOLLECTIVE ;  /* 0x000000000000791b */ /* 0x003fea0003800000 */
.L_x_2130:
[----:B------:R-:W-:Y:S01]  /*ef30*/  IMAD.MOV.U32 R69, RZ, RZ, R6 ;  /* 0x000000ffff457224 */ /* 0x000fe200078e0006 */
[----:B------:R-:W-:Y:S06]  /*ef40*/  BRA `(.L_x_2131) ;  /* 0xffffffbc008c7947 */ /* 0x000fec000383ffff */
.L_x_1941:
[----:B------:R-:W-:Y:S01]  /*ef50*/  BSSY B0, `(.L_x_2132) ;  /* 0x0000006000007945 */ /* 0x000fe20003800000 */
[----:B------:R-:W-:Y:S02]  /*ef60*/  IMAD.MOV.U32 R4, RZ, RZ, 0x1 ;  /* 0x00000001ff047424 */ /* 0x000fe400078e00ff */
[----:B------:R-:W-:-:S07]  /*ef70*/  IMAD.MOV.U32 R2, RZ, RZ, -0x1 ;  /* 0xffffffffff027424 */ /* 0x000fce00078e00ff */
[----:B--23--:R-:W-:Y:S05]  /*ef80*/  WARPSYNC.COLLECTIVE R2, `(.L_x_2133) ;  /* 0x0000000002087348 */ /* 0x00cfea0003c00000 */
[----:B------:R0:W1:Y:S02]  /*ef90*/  SHFL.DOWN P4, R6, R3, R4, R7 ;  /* 0x0800000403067389 */ /* 0x0000640000080007 */
[----:B0123--:R-:W-:Y:S05]  /*efa0*/  ENDCOLLECTIVE ;  /* 0x000000000000791b */ /* 0x00ffea0003800000 */
.L_x_2133:
[----:B------:R-:W-:Y:S05]  /*efb0*/  BSYNC B0 ;  /* 0x0000000000007941 */ /* 0x000fea0003800000 */
.L_x_2132:
[----:B------:R-:W-:Y:S05]  /*efc0*/  BRA `(.L_x_2134) ;  /* 0xffffffbc008c7947 */ /* 0x000fea000383ffff */
.L_x_1942:
[----:B------:R-:W-:Y:S01]  /*efd0*/  BSSY B0, `(.L_x_2135) ;  /* 0x0000007000007945 */ /* 0x000fe20003800000 */
[----:B------:R-:W-:Y:S02]  /*efe0*/  IMAD.MOV.U32 R3, RZ, RZ, R53 ;  /* 0x000000ffff037224 */ /* 0x000fe400078e0035 */
[----:B------:R-:W-:Y:S02]  /*eff0*/  IMAD.MOV.U32 R4, RZ, RZ, 0x2 ;  /* 0x00000002ff047424 */ /* 0x000fe400078e00ff */
[----:B------:R-:W-:-:S07]  /*f000*/  IMAD.MOV.U32 R2, RZ, RZ, -0x1 ;  /* 0xffffffffff027424 */ /* 0x000fce00078e00ff */
[----:B--23--:R-:W-:Y:S05]  /*f010*/  WARPSYNC.COLLECTIVE R2, `(.L_x_2136) ;  /* 0x0000000002087348 */ /* 0x00cfea0003c00000 */
[----:B------:R0:W1:Y:S02]  /*f020*/  SHFL.DOWN P4, R6, R3, R4, R7 ;  /* 0x0800000403067389 */ /* 0x0000640000080007 */
[----:B0123--:R-:W-:Y:S05]  /*f030*/  ENDCOLLECTIVE ;  /* 0x000000000000791b */ /* 0x00ffea0003800000 */
.L_x_2136:
[----:B------:R-:W-:Y:S05]  /*f040*/  BSYNC B0 ;  /* 0x0000000000007941 */ /* 0x000fea0003800000 */
.L_x_2135:
[----:B------:R-:W-:Y:S02]  /*f050*/  IMAD.MOV.U32 R3, RZ, RZ, R52 ;  /* 0x000000ffff037224 */ /* 0x000fe400078e0034 */
[----:B------:R-:W-:Y:S02]  /*f060*/  IMAD.MOV.U32 R4, RZ, RZ, 0x2 ;  /* 0x00000002ff047424 */ /* 0x000fe400078e00ff */
[----:B------:R-:W-:Y:S02]  /*f070*/  IMAD.MOV.U32 R2, RZ, RZ, -0x1 ;  /* 0xffffffffff027424 */ /* 0x000fe400078e00ff */
[----:B------:R-:W-:-:S07]  /*f080*/  IMAD.MOV.U32 R68, RZ, RZ, R6 ;  /* 0x000000ffff447224 */ /* 0x000fce00078e0006 */
[----:B------:R-:W-:Y:S05]  /*f090*/  WARPSYNC.COLLECTIVE R2, `(.L_x_2137) ;  /* 0x0000000002087348 */ /* 0x000fea0003c00000 */
[----:B------:R0:W1:Y:S02]  /*f0a0*/  SHFL.DOWN P4, R6, R3, R4, R7 ;  /* 0x0800000403067389 */ /* 0x0000640000080007 */
[----:B01----:R-:W-:Y:S05]  /*f0b0*/  ENDCOLLECTIVE ;  /* 0x000000000000791b */ /* 0x003fea0003800000 */
.L_x_2137:
[----:B------:R-:W-:Y:S02]  /*f0c0*/  IMAD.MOV.U32 R3, RZ, RZ, R66 ;  /* 0x000000ffff037224 */ /* 0x000fe400078e0042 */
[----:B------:R-:W-:-:S07]  /*f0d0*/  IMAD.MOV.U32 R67, RZ, RZ, R6 ;  /* 0x000000ffff437224 */ /* 0x000fce00078e0006 */
[----:B------:R-:W-:Y:S05]  /*f0e0*/  WARPSYNC.COLLECTIVE R2, `(.L_x_2138) ;  /* 0x0000000002087348 */ /* 0x000fea0003c00000 */
[----:B------:R0:W1:Y:S02]  /*f0f0*/  SHFL.DOWN P4, R6, R3, R4, R7 ;  /* 0x0800000403067389 */ /* 0x0000640000080007 */
[----:B01----:R-:W-:Y:S05]  /*f100*/  ENDCOLLECTIVE ;  /* 0x000000000000791b */ /* 0x003fea0003800000 */
.L_x_2138:
[----:B------:R-:W-:Y:S01]  /*f110*/  IMAD.MOV.U32 R69, RZ, RZ, R6 ;  /* 0x000000ffff457224 */ /* 0x000fe200078e0006 */
[----:B------:R-:W-:Y:S06]  /*f120*/  BRA `(.L_x_2139) ;  /* 0xffffffbc00547947 */ /* 0x000fec000383ffff */
.L_x_1943:
[----:B------:R-:W-:Y:S01]  /*f130*/  BSSY B0, `(.L_x_2140) ;  /* 0x0000006000007945 */ /* 0x000fe20003800000 */
[----:B------:R-:W-:Y:S02]  /*f140*/  IMAD.MOV.U32 R4, RZ, RZ, 0x2 ;  /* 0x00000002ff047424 */ /* 0x000fe400078e00ff */
[----:B------:R-:W-:-:S07]  /*f150*/  IMAD.MOV.U32 R2, RZ, RZ, -0x1 ;  /* 0xffffffffff027424 */ /* 0x000fce00078e00ff */
[----:B--23--:R-:W-:Y:S05]  /*f160*/  WARPSYNC.COLLECTIVE R2, `(.L_x_2141) ;  /* 0x0000000002087348 */ /* 0x00cfea0003c00000 */
[----:B------:R0:W1:Y:S02]  /*f170*/  SHFL.DOWN P4, R6, R3, R4, R7 ;  /* 0x0800000403067389 */ /* 0x0000640000080007 */
[----:B0123--:R-:W-:Y:S05]  /*f180*/  ENDCOLLECTIVE ;  /* 0x000000000000791b */ /* 0x00ffea0003800000 */
.L_x_2141:
[----:B------:R-:W-:Y:S05]  /*f190*/  BSYNC B0 ;  /* 0x0000000000007941 */ /* 0x000fea0003800000 */
.L_x_2140:
[----:B------:R-:W-:Y:S05]  /*f1a0*/  BRA `(.L_x_2142) ;  /* 0xffffffbc00547947 */ /* 0x000fea000383ffff */
.L_x_1944:
[----:B------:R-:W-:Y:S01]  /*f1b0*/  BSSY B0, `(.L_x_2143) ;  /* 0x0000007000007945 */ /* 0x000fe20003800000 */
[----:B------:R-:W-:Y:S02]  /*f1c0*/  IMAD.MOV.U32 R3, RZ, RZ, R53 ;  /* 0x000000ffff037224 */ /* 0x000fe400078e0035 */
[----:B------:R-:W-:Y:S02]  /*f1d0*/  IMAD.MOV.U32 R4, RZ, RZ, 0x4 ;  /* 0x00000004ff047424 */ /* 0x000fe400078e00ff */
[----:B------:R-:W-:-:S07]  /*f1e0*/  IMAD.MOV.U32 R2, RZ, RZ, -0x1 ;  /* 0xffffffffff027424 */ /* 0x000fce00078e00ff */
[----:B--23--:R-:W-:Y:S05]  /*f1f0*/  WARPSYNC.COLLECTIVE R2, `(.L_x_2144) ;  /* 0x0000000002087348 */ /* 0x00cfea0003c00000 */
[----:B------:R0:W1:Y:S02]  /*f200*/  SHFL.DOWN P4, R6, R3, R4, R7 ;  /* 0x0800000403067389 */ /* 0x0000640000080007 */
[----:B0123--:R-:W-:Y:S05]  /*f210*/  ENDCOLLECTIVE ;  /* 0x000000000000791b */ /* 0x00ffea0003800000 */
.L_x_2144:
[----:B------:R-:W-:Y:S05]  /*f220*/  BSYNC B0 ;  /* 0x0000000000007941 */ /* 0x000fea0003800000 */
.L_x_2143:
[----:B------:R-:W-:Y:S02]  /*f230*/  IMAD.MOV.U32 R3, RZ, RZ, R52 ;  /* 0x000000ffff037224 */ /* 0x000fe400078e0034 */
[----:B------:R-:W-:Y:S02]  /*f240*/  IMAD.MOV.U32 R4, RZ, RZ, 0x4 ;  /* 0x00000004ff047424 */ /* 0x000fe400078e00ff */
[----:B------:R-:W-:Y:S02]  /*f250*/  IMAD.MOV.U32 R2, RZ, RZ, -0x1 ;  /* 0xffffffffff027424 */ /* 0x000fe400078e00ff */
[----:B------:R-:W-:-:S07]  /*f260*/  IMAD.MOV.U32 R68, RZ, RZ, R6 ;  /* 0x000000ffff447224 */ /* 0x000fce00078e0006 */
[----:B------:R-:W-:Y:S05]  /*f270*/  WARPSYNC.COLLECTIVE R2, `(.L_x_2145) ;  /* 0x0000000002087348 */ /* 0x000fea0003c00000 */
[----:B------:R0:W1:Y:S02]  /*f280*/  SHFL.DOWN P4, R6, R3, R4, R7 ;  /* 0x0800000403067389 */ /* 0x0000640000080007 */
[----:B01----:R-:W-:Y:S05]  /*f290*/  ENDCOLLECTIVE ;  /* 0x000000000000791b */ /* 0x003fea0003800000 */
.L_x_2145:
[----:B------:R-:W-:Y:S02]  /*f2a0*/  IMAD.MOV.U32 R3, RZ, RZ, R66 ;  /* 0x000000ffff037224 */ /* 0x000fe400078e0042 */
[----:B------:R-:W-:-:S07]  /*f2b0*/  IMAD.MOV.U32 R67, RZ, RZ, R6 ;  /* 0x000000ffff437224 */ /* 0x000fce00078e0006 */
[----:B------:R-:W-:Y:S05]  /*f2c0*/  WARPSYNC.COLLECTIVE R2, `(.L_x_2146) ;  /* 0x0000000002087348 */ /* 0x000fea0003c00000 */
[----:B------:R0:W1:Y:S02]  /*f2d0*/  SHFL.DOWN P4, R6, R3, R4, R7 ;  /* 0x0800000403067389 */ /* 0x0000640000080007 */
[----:B01----:R-:W-:Y:S05]  /*f2e0*/  ENDCOLLECTIVE ;  /* 0x000000000000791b */ /* 0x003fea0003800000 */
.L_x_2146:
[----:B------:R-:W-:Y:S01]  /*f2f0*/  IMAD.MOV.U32 R69, RZ, RZ, R6 ;  /* 0x000000ffff457224 */ /* 0x000fe200078e0006 */
[----:B------:R-:W-:Y:S06]  /*f300*/  BRA `(.L_x_2147) ;  /* 0xffffffbc001c7947 */ /* 0x000fec000383ffff */
.L_x_1945:
[----:B------:R-:W-:Y:S01]  /*f310*/  BSSY B0, `(.L_x_2148) ;  /* 0x0000006000007945 */ /* 0x000fe20003800000 */
[----:B------:R-:W-:Y:S02]  /*f320*/  IMAD.MOV.U32 R4, RZ, RZ, 0x4 ;  /* 0x00000004ff047424 */ /* 0x000fe400078e00ff */
[----:B------:R-:W-:-:S07]  /*f330*/  IMAD.MOV.U32 R2, RZ, RZ, -0x1 ;  /* 0xffffffffff027424 */ /* 0x000fce00078e00ff */
[----:B--23--:R-:W-:Y:S05]  /*f340*/  WARPSYNC.COLLECTIVE R2, `(.L_x_2149) ;  /* 0x0000000002087348 */ /* 0x00cfea0003c00000 */
[----:B------:R0:W1:Y:S02]  /*f350*/  SHFL.DOWN P4, R6, R3, R4, R7 ;  /* 0x0800000403067389 */ /* 0x0000640000080007 */
[----:B0123--:R-:W-:Y:S05]  /*f360*/  ENDCOLLECTIVE ;  /* 0x000000000000791b */ /* 0x00ffea0003800000 */
.L_x_2149:
[----:B------:R-:W-:Y:S05]  /*f370*/  BSYNC B0 ;  /* 0x0000000000007941 */ /* 0x000fea0003800000 */
.L_x_2148:
[----:B------:R-:W-:Y:S05]  /*f380*/  BRA `(.L_x_2150) ;  /* 0xffffffbc001c7947 */ /* 0x000fea000383ffff */
.L_x_1946:
[----:B------:R-:W-:Y:S01]  /*f390*/  BSSY B0, `(.L_x_2151) ;  /* 0x0000007000007945 */ /* 0x000fe20003800000 */
[----:B------:R-:W-:Y:S02]  /*f3a0*/  IMAD.MOV.U32 R3, RZ, RZ, R53 ;  /* 0x000000ffff037224 */ /* 0x000fe400078e0035 */
[----:B------:R-:W-:Y:S02]  /*f3b0*/  IMAD.MOV.U32 R4, RZ, RZ, 0x8 ;  /* 0x00000008ff047424 */ /* 0x000fe400078e00ff */
[----:B------:R-:W-:-:S07]  /*f3c0*/  IMAD.MOV.U32 R2, RZ, RZ, -0x1 ;  /* 0xffffffffff027424 */ /* 0x000fce00078e00ff */
[----:B--23--:R-:W-:Y:S05]  /*f3d0*/  WARPSYNC.COLLECTIVE R2, `(.L_x_2152) ;  /* 0x0000000002087348 */ /* 0x00cfea0003c00000 */
[----:B------:R0:W1:Y:S02]  /*f3e0*/  SHFL.DOWN P4, R6, R3, R4, R7 ;  /* 0x0800000403067389 */ /* 0x0000640000080007 */
[----:B0123--:R-:W-:Y:S05]  /*f3f0*/  ENDCOLLECTIVE ;  /* 0x000000000000791b */ /* 0x00ffea0003800000 */
.L_x_2152:
[----:B------:R-:W-:Y:S05]  /*f400*/  BSYNC B0 ;  /* 0x0000000000007941 */ /* 0x000fea0003800000 */
.L_x_2151:
[----:B------:R-:W-:Y:S02]  /*f410*/  IMAD.MOV.U32 R3, RZ, RZ, R52 ;  /* 0x000000ffff037224 */ /* 0x000fe400078e0034 */
[----:B------:R-:W-:Y:S02]  /*f420*/  IMAD.MOV.U32 R4, RZ, RZ, 0x8 ;  /* 0x00000008ff047424 */ /* 0x000fe400078e00ff */
[----:B------:R-:W-:Y:S02]  /*f430*/  IMAD.MOV.U32 R2, RZ, RZ, -0x1 ;  /* 0xffffffffff027424 */ /* 0x000fe400078e00ff */
[----:B------:R-:W-:-:S07]  /*f440*/  IMAD.MOV.U32 R68, RZ, RZ, R6 ;  /* 0x000000ffff447224 */ /* 0x000fce00078e0006 */
[----:B------:R-:W-:Y:S05]  /*f450*/  WARPSYNC.COLLECTIVE R2, `(.L_x_2153) ;  /* 0x0000000002087348 */ /* 0x000fea0003c00000 */
[----:B------:R0:W1:Y:S02]  /*f460*/  SHFL.DOWN P4, R6, R3, R4, R7 ;  /* 0x0800000403067389 */ /* 0x0000640000080007 */
[----:B01----:R-:W-:Y:S05]  /*f470*/  ENDCOLLECTIVE ;  /* 0x000000000000791b */ /* 0x003fea0003800000 */
.L_x_2153:
[----:B------:R-:W-:Y:S02]  /*f480*/  IMAD.MOV.U32 R3, RZ, RZ, R66 ;  /* 0x000000ffff037224 */ /* 0x000fe400078e0042 */
[----:B------:R-:W-:-:S07]  /*f490*/  IMAD.MOV.U32 R67, RZ, RZ, R6 ;  /* 0x000000ffff437224 */ /* 0x000fce00078e0006 */
[----:B------:R-:W-:Y:S05]  /*f4a0*/  WARPSYNC.COLLECTIVE R2, `(.L_x_2154) ;  /* 0x0000000002087348 */ /* 0x000fea0003c00000 */
[----:B------:R0:W1:Y:S02]  /*f4b0*/  SHFL.DOWN P4, R6, R3, R4, R7 ;  /* 0x0800000403067389 */ /* 0x0000640000080007 */
[----:B01----:R-:W-:Y:S05]  /*f4c0*/  ENDCOLLECTIVE ;  /* 0x000000000000791b */ /* 0x003fea0003800000 */
.L_x_2154:
[----:B------:R-:W-:Y:S01]  /*f4d0*/  IMAD.MOV.U32 R69, RZ, RZ, R6 ;  /* 0x000000ffff457224 */ /* 0x000fe200078e0006 */
[----:B------:R-:W-:Y:S06]  /*f4e0*/  BRA `(.L_x_2155) ;  /* 0xffffffb800e47947 */ /* 0x000fec000383ffff */
.L_x_1947:
[----:B------:R-:W-:Y:S01]  /*f4f0*/  BSSY B0, `(.L_x_2156) ;  /* 0x0000006000007945 */ /* 0x000fe20003800000 */
[----:B------:R-:W-:Y:S02]  /*f500*/  IMAD.MOV.U32 R4, RZ, RZ, 0x8 ;  /* 0x00000008ff047424 */ /* 0x000fe400078e00ff */
[----:B------:R-:W-:-:S07]  /*f510*/  IMAD.MOV.U32 R2, RZ, RZ, -0x1 ;  /* 0xffffffffff027424 */ /* 0x000fce00078e00ff */
[----:B--23--:R-:W-:Y:S05]  /*f520*/  WARPSYNC.COLLECTIVE R2, `(.L_x_2157) ;  /* 0x0000000002087348 */ /* 0x00cfea0003c00000 */
[----:B------:R0:W1:Y:S02]  /*f530*/  SHFL.DOWN P4, R6, R3, R4, R7 ;  /* 0x0800000403067389 */ /* 0x0000640000080007 */
[----:B0123--:R-:W-:Y:S05]  /*f540*/  ENDCOLLECTIVE ;  /* 0x000000000000791b */ /* 0x00ffea0003800000 */
.L_x_2157:
[----:B------:R-:W-:Y:S05]  /*f550*/  BSYNC B0 ;  /* 0x0000000000007941 */ /* 0x000fea0003800000 */
.L_x_2156:
[----:B------:R-:W-:Y:S05]  /*f560*/  BRA `(.L_x_2158) ;  /* 0xffffffb800e47947 */ /* 0x000fea000383ffff */
.L_x_1948:
[----:B------:R-:W-:Y:S01]  /*f570*/  BSSY B0, `(.L_x_2159) ;  /* 0x0000007000007945 */ /* 0x000fe20003800000 */
[----:B------:R-:W-:Y:S02]  /*f580*/  IMAD.MOV.U32 R3, RZ, RZ, R53 ;  /* 0x000000ffff037224 */ /* 0x000fe400078e0035 */
[----:B------:R-:W-:Y:S02]  /*f590*/  IMAD.MOV.U32 R4, RZ, RZ, 0x10 ;  /* 0x00000010ff047424 */ /* 0x000fe400078e00ff */
[----:B------:R-:W-:-:S07]  /*f5a0*/  IMAD.MOV.U32 R2, RZ, RZ, -0x1 ;  /* 0xffffffffff027424 */ /* 0x000fce00078e00ff */
[----:B--23--:R-:W-:Y:S05]  /*f5b0*/  WARPSYNC.COLLECTIVE R2, `(.L_x_2160) ;  /* 0x0000000002087348 */ /* 0x00cfea0003c00000 */
[----:B------:R0:W1:Y:S02]  /*f5c0*/  SHFL.DOWN P4, R6, R3, R4, R7 ;  /* 0x0800000403067389 */ /* 0x0000640000080007 */
[----:B0123--:R-:W-:Y:S05]  /*f5d0*/  ENDCOLLECTIVE ;  /* 0x000000000000791b */ /* 0x00ffea0003800000 */
.L_x_2160:
[----:B------:R-:W-:Y:S05]  /*f5e0*/  BSYNC B0 ;  /* 0x0000000000007941 */ /* 0x000fea0003800000 */
.L_x_2159:
[----:B------:R-:W-:Y:S02]  /*f5f0*/  IMAD.MOV.U32 R3, RZ, RZ, R52 ;  /* 0x000000ffff037224 */ /* 0x000fe400078e0034 */
[----:B------:R-:W-:Y:S02]  /*f600*/  IMAD.MOV.U32 R4, RZ, RZ, 0x10 ;  /* 0x00000010ff047424 */ /* 0x000fe400078e00ff */
[----:B------:R-:W-:Y:S02]  /*f610*/  IMAD.MOV.U32 R2, RZ, RZ, -0x1 ;  /* 0xffffffffff027424 */ /* 0x000fe400078e00ff */
[----:B------:R-:W-:-:S07]  /*f620*/  IMAD.MOV.U32 R68, RZ, RZ, R6 ;  /* 0x000000ffff447224 */ /* 0x000fce00078e0006 */
[----:B------:R-:W-:Y:S05]  /*f630*/  WARPSYNC.COLLECTIVE R2, `(.L_x_2161) ;  /* 0x0000000002087348 */ /* 0x000fea0003c00000 */
[----:B------:R0:W1:Y:S02]  /*f640*/  SHFL.DOWN P4, R6, R3, R4, R7 ;  /* 0x0800000403067389 */ /* 0x0000640000080007 */
[----:B01----:R-:W-:Y:S05]  /*f650*/  ENDCOLLECTIVE ;  /* 0x000000000000791b */ /* 0x003fea0003800000 */
.L_x_2161:
[----:B------:R-:W-:Y:S02]  /*f660*/  IMAD.MOV.U32 R3, RZ, RZ, R66 ;  /* 0x000000ffff037224 */ /* 0x000fe400078e0042 */
[----:B------:R-:W-:-:S07]  /*f670*/  IMAD.MOV.U32 R67, RZ, RZ, R6 ;  /* 0x000000ffff437224 */ /* 0x000fce00078e0006 */
[----:B------:R-:W-:Y:S05]  /*f680*/  WARPSYNC.COLLECTIVE R2, `(.L_x_2162) ;  /* 0x0000000002087348 */ /* 0x000fea0003c00000 */
[----:B------:R0:W1:Y:S02]  /*f690*/  SHFL.DOWN P4, R6, R3, R4, R7 ;  /* 0x0800000403067389 */ /* 0x0000640000080007 */
[----:B01----:R-:W-:Y:S05]  /*f6a0*/  ENDCOLLECTIVE ;  /* 0x000000000000791b */ /* 0x003fea0003800000 */
.L_x_2162:
[----:B------:R-:W-:Y:S01]  /*f6b0*/  IMAD.MOV.U32 R69, RZ, RZ, R6 ;  /* 0x000000ffff457224 */ /* 0x000fe200078e0006 */
[----:B------:R-:W-:Y:S06]  /*f6c0*/  BRA `(.L_x_2163) ;  /* 0xffffffb800ac7947 */ /* 0x000fec000383ffff */
.L_x_1949:
[----:B------:R-:W-:Y:S01]  /*f6d0*/  BSSY B0, `(.L_x_2164) ;  /* 0x0000006000007945 */ /* 0x000fe20003800000 */
[----:B------:R-:W-:Y:S02]  /*f6e0*/  IMAD.MOV.U32 R4, RZ, RZ, 0x10 ;  /* 0x00000010ff047424 */ /* 0x000fe400078e00ff */
[----:B------:R-:W-:-:S07]  /*f6f0*/  IMAD.MOV.U32 R2, RZ, RZ, -0x1 ;  /* 0xffffffffff027424 */ /* 0x000fce00078e00ff */
[----:B01234-:R-:W-:Y:S05]  /*f700*/  WARPSYNC.COLLECTIVE R2, `(.L_x_2165) ;  /* 0x0000000002087348 */ /* 0x01ffea0003c00000 */
[----:B------:R0:W0:Y:S02]  /*f710*/  SHFL.DOWN P4, R6, R3, R4, R7 ;  /* 0x0800000403067389 */ /* 0x0000240000080007 */
[----:B01234-:R-:W-:Y:S05]  /*f720*/  ENDCOLLECTIVE ;  /* 0x000000000000791b */ /* 0x01ffea0003800000 */
.L_x_2165:
[----:B------:R-:W-:Y:S05]  /*f730*/  BSYNC B0 ;  /* 0x0000000000007941 */ /* 0x000fea0003800000 */
.L_x_2164:
[----:B------:R-:W-:Y:S05]  /*f740*/  BRA `(.L_x_2166) ;  /* 0xffffffb800987947 */ /* 0x000fea000383ffff */
.L_x_1950:
[----:B------:R-:W-:Y:S01]  /*f750*/  BSSY B0, `(.L_x_2167) ;  /* 0x0000005000007945 */ /* 0x000fe20003800000 */
[----:B------:R-:W-:-:S07]  /*f760*/  IMAD.MOV.U32 R2, RZ, RZ, -0x1 ;  /* 0xffffffffff027424 */ /* 0x000fce00078e00ff */
[----:B--23--:R-:W-:Y:S05]  /*f770*/  WARPSYNC.COLLECTIVE R2, `(.L_x_2168) ;  /* 0x0000000002087348 */ /* 0x00cfea0003c00000 */
[----:B------:R-:W-:Y:S01]  /*f780*/  VOTE.ALL P4, P4 ;  /* 0x0000000000ff7806 */ /* 0x000fe20002080000 */
[----:B--23--:R-:W-:-:S12]  /*f790*/  ENDCOLLECTIVE ;  /* 0x000000000000791b */ /* 0x00cfd80003800000 */
.L_x_2168:
[----:B------:R-:W-:Y:S05]  /*f7a0*/  BSYNC B0 ;  /* 0x0000000000007941 */ /* 0x000fea0003800000 */
.L_x_2167:
[----:B------:R-:W-:Y:S05]  /*f7b0*/  BRA `(.L_x_2169) ;  /* 0xffffffb800c87947 */ /* 0x000fea000383ffff */
.L_x_2170:
        /* <DEDUP_REMOVED lines=12> */
.L_x_2386:


//--------------------- .text._ZN6thrust24THRUST_300001_SM_1000_NS8cuda_cub4core6detail13_kernel_agentINS1_15__reduce_by_key9InitAgentIN3cub18CUB_300001_SM_100024ReduceByKeyScanTileStateIilLb1EEElPlEEJSA_lSB_EEEvDpT0_ --------------------------
	.section	.text._ZN6thrust24THRUST_300001_SM_1000_NS8cuda_cub4core6detail13_kernel_agentINS1_15__reduce_by_key9InitAgentIN3cub18CUB_300001_SM_100024ReduceByKeyScanTileStateIilLb1EEElPlEEJSA_lSB_EEEvDpT0_,"ax",@progbits
	.align	128
        .global         _ZN6thrust24THRUST_300001_SM_1000_NS8cuda_cub4core6detail13_kernel_agentINS1_15__reduce_by_key9InitAgentIN3cub18CUB_300001_SM_100024ReduceByKeyScanTileStateIilLb1EEElPlEEJSA_lSB_EEEvDpT0_
        .type           _ZN6thrust24THRUST_300001_SM_1000_NS8cuda_cub4core6detail13_kernel_agentINS1_15__reduce_by_key9InitAgentIN3cub18CUB_300001_SM_100024ReduceByKeyScanTileStateIilLb1EEElPlEEJSA_lSB_EEEvDpT0_,@function
        .size           _ZN6thrust24THRUST_300001_SM_1000_NS8cuda_cub4core6detail13_kernel_agentINS1_15__reduce_by_key9InitAgentIN3cub18CUB_300001_SM_100024ReduceByKeyScanTileStateIilLb1EEElPlEEJSA_lSB_EEEvDpT0_,(.L_x_2387 - _ZN6thrust24THRUST_300001_SM_1000_NS8cuda_cub4core6detail13_kernel_agentINS1_15__reduce_by_key9InitAgentIN3cub18CUB_300001_SM_100024ReduceByKeyScanTileStateIilLb1EEElPlEEJSA_lSB_EEEvDpT0_)
        .other          _ZN6thrust24THRUST_300001_SM_1000_NS8cuda_cub4core6detail13_kernel_agentINS1_15__reduce_by_key9InitAgentIN3cub18CUB_300001_SM_100024ReduceByKeyScanTileStateIilLb1EEElPlEEJSA_lSB_EEEvDpT0_,@"STO_CUDA_ENTRY STV_DEFAULT"
_ZN6thrust24THRUST_300001_SM_1000_NS8cuda_cub4core6detail13_kernel_agentINS1_15__reduce_by_key9InitAgentIN3cub18CUB_300001_SM_100024ReduceByKeyScanTileStateIilLb1EEElPlEEJSA_lSB_EEEvDpT0_:
.text._ZN6thrust24THRUST_300001_SM_1000_NS8cuda_cub4core6detail13_kernel_agentINS1_15__reduce_by_key9InitAgentIN3cub18CUB_300001_SM_100024ReduceByKeyScanTileStateIilLb1EEElPlEEJSA_lSB_EEEvDpT0_:
[----:B------:R-:W-:Y:S01]  /*0000*/  LDC R1, c[0x0][0x37c] ;  /* 0x0000df00ff017b82 */ /* 0x000fe20000000800 */
[----:B------:R-:W0:Y:S07]  /*0010*/  S2R R0, SR_TID.X ;  /* 0x0000000000007919 */ /* 0x000e2e0000002100 */
[----:B------:R-:W1:Y:S01]  /*0020*/  S2UR UR6, SR_CTAID.X ;  /* 0x00000000000679c3 */ /* 0x000e620000002500 */
[----:B------:R-:W2:Y:S01]  /*0030*/  LDCU UR4, c[0x0][0x388] ;  /* 0x00007100ff0477ac */ /* 0x000ea20008000800 */
[----:B------:R-:W-:-:S06]  /*0040*/  CS2R R10, SRZ ;  /* 0x00000000000a7805 */ /* 0x000fcc000001ff00 */
[----:B------:R-:W1:Y:S01]  /*0050*/  LDC R7, c[0x0][0x360] ;  /* 0x0000d800ff077b82 */ /* 0x000e620000000800 */
[C---:B0-----:R-:W-:Y:S01]  /*0060*/  ISETP.GT.U32.AND P0, PT, R0.reuse, 0x1f, PT ;  /* 0x0000001f0000780c */ /* 0x041fe20003f04070 */
[----:B-1----:R-:W-:Y:S01]  /*0070*/  IMAD R7, R7, UR6, R0 ;  /* 0x0000000607077c24 */ /* 0x002fe2000f8e0200 */
[----:B------:R-:W-:Y:S02]  /*0080*/  LOP3.LUT P2, RZ, R0, UR6, RZ, 0xfc, !PT ;  /* 0x0000000600ff7c12 */ /* 0x000fe4000f84fcff */
[----:B------:R-:W-:Y:S02]  /*0090*/  ISETP.NE.OR P0, PT, RZ, UR6, P0 ;  /* 0x00000006ff007c0c */ /* 0x000fe40008705670 */
[----:B--2---:R-:W-:Y:S01]  /*00a0*/  ISETP.GE.AND P1, PT, R7, UR4, PT ;  /* 0x0000000407007c0c */ /* 0x004fe2000bf26270 */
[----:B------:R-:W0:Y:S10]  /*00b0*/  LDCU.64 UR4, c[0x0][0x358] ;  /* 0x00006b00ff0477ac */ /* 0x000e340008000a00 */
[----:B------:R-:W1:Y:S02]  /*00c0*/  @!P0 LDC.64 R4, c[0x0][0x380] ;  /* 0x0000e000ff048b82 */ /* 0x000e640000000a00 */
[----:B------:R-:W-:-:S02]  /*00d0*/  @!P1 IMAD.MOV.U32 R8, RZ, RZ, 0x0 ;  /* 0x00000000ff089424 */ /* 0x000fc400078e00ff */
[----:B------:R-:W-:-:S04]  /*00e0*/  @!P1 IMAD.MOV.U32 R9, RZ, RZ, 0x63 ;  /* 0x00000063ff099424 */ /* 0x000fc800078e00ff */
[----:B------:R-:W2:Y:S01]  /*00f0*/  @!P1 LDC.64 R2, c[0x0][0x380] ;  /* 0x0000e000ff029b82 */ /* 0x000ea20000000a00 */
[----:B-1----:R-:W-:-:S04]  /*0100*/  @!P0 IMAD.WIDE.U32 R4, R0, 0x10, R4 ;  /* 0x0000001000048825 */ /* 0x002fc800078e0004 */
[----:B--2---:R-:W-:-:S05]  /*0110*/  @!P1 IMAD.WIDE R2, R7, 0x10, R2 ;  /* 0x0000001007029825 */ /* 0x004fca00078e0202 */
[----:B0-----:R0:W-:Y:S04]  /*0120*/  @!P1 STG.E.128 desc[UR4][R2.64+0x200], R8 ;  /* 0x0002000802009986 */ /* 0x0011e8000c101d04 */
[----:B------:R0:W-:Y:S01]  /*0130*/  @!P0 STG.E.128 desc[UR4][R4.64], RZ ;  /* 0x000000ff04008986 */ /* 0x0001e2000c101d04 */
[----:B------:R-:W-:Y:S05]  /*0140*/  @P2 EXIT ;  /* 0x000000000000294d */ /* 0x000fea0003800000 */
[----:B0-----:R-:W0:Y:S02]  /*0150*/  LDC.64 R2, c[0x0][0x390] ;  /* 0x0000e400ff027b82 */ /* 0x001e240000000a00 */
[----:B0-----:R-:W-:Y:S01]  /*0160*/  STG.E.64 desc[UR4][R2.64], RZ ;  /* 0x000000ff02007986 */ /* 0x001fe2000c101b04 */
[----:B------:R-:W-:Y:S05]  /*0170*/  EXIT ;  /* 0x000000000000794d */ /* 0x000fea0003800000 */
.L_x_2171:
        /* <DEDUP_REMOVED lines=16> */
.L_x_2387:


//--------------------- .text._ZN6thrust24THRUST_300001_SM_1000_NS8cuda_cub4core6detail13_kernel_agentINS1_15__reduce_by_key16ReduceByKeyAgentINS0_6detail15normal_iteratorINS0_10device_ptrImEEEENS0_17constant_iteratorIiNS0_11use_defaultESD_EESB_NS8_INS9_IiEEEEN4cuda3std3__48equal_toImEENSJ_4plusIiEEPiiEEJSB_SE_SB_SG_SO_N3cub18CUB_300001_SM_100024ReduceByKeyScanTileStateIiiLb1EEESL_SN_iiEEEvDpT0_ --------------------------
	.section	.text._ZN6thrust24THRUST_300001_SM_1000_NS8cuda_cub4core6detail13_kernel_agentINS1_15__reduce_by_key16ReduceByKeyAgentINS0_6detail15normal_iteratorINS0_10device_ptrImEEEENS0_17constant_iteratorIiNS0_11use_defaultESD_EESB_NS8_INS9_IiEEEEN4cuda3std3__48equal_toImEENSJ_4plusIiEEPiiEEJSB_SE_SB_SG_SO_N3cub18CUB_300001_SM_100024ReduceByKeyScanTileStateIiiLb1EEESL_SN_iiEEEvDpT0_,"ax",@progbits
	.align	128
        .global         _ZN6thrust24THRUST_300001_SM_1000_NS8cuda_cub4core6detail13_kernel_agentINS1_15__reduce_by_key16ReduceByKeyAgentINS0_6detail15normal_iteratorINS0_10device_ptrImEEEENS0_17constant_iteratorIiNS0_11use_defaultESD_EESB_NS8_INS9_IiEEEEN4cuda3std3__48equal_toImEENSJ_4plusIiEEPiiEEJSB_SE_SB_SG_SO_N3cub18CUB_300001_SM_100024ReduceByKeyScanTileStateIiiLb1EEESL_SN_iiEEEvDpT0_
        .type           _ZN6thrust24THRUST_300001_SM_1000_NS8cuda_cub4core6detail13_kernel_agentINS1_15__reduce_by_key16ReduceByKeyAgentINS0_6detail15normal_iteratorINS0_10device_ptrImEEEENS0_17constant_iteratorIiNS0_11use_defaultESD_EESB_NS8_INS9_IiEEEEN4cuda3std3__48equal_toImEENSJ_4plusIiEEPiiEEJSB_SE_SB_SG_SO_N3cub18CUB_300001_SM_100024ReduceByKeyScanTileStateIiiLb1EEESL_SN_iiEEEvDpT0_,@function
        .size           _ZN6thrust24THRUST_300001_SM_1000_NS8cuda_cub4core6detail13_kernel_agentINS1_15__reduce_by_key16ReduceByKeyAgentINS0_6detail15normal_iteratorINS0_10device_ptrImEEEENS0_17constant_iteratorIiNS0_11use_defaultESD_EESB_NS8_INS9_IiEEEEN4cuda3std3__48equal_toImEENSJ_4plusIiEEPiiEEJSB_SE_SB_SG_SO_N3cub18CUB_300001_SM_100024ReduceByKeyScanTileStateIiiLb1EEESL_SN_iiEEEvDpT0_,(.L_x_2388 - _ZN6thrust24THRUST_300001_SM_1000_NS8cuda_cub4core6detail13_kernel_agentINS1_15__reduce_by_key16ReduceByKeyAgentINS0_6detail15normal_iteratorINS0_10device_ptrImEEEENS0_17constant_iteratorIiNS0_11use_defaultESD_EESB_NS8_INS9_IiEEEEN4cuda3std3__48equal_toImEENSJ_4plusIiEEPiiEEJSB_SE_SB_SG_SO_N3cub18CUB_300001_SM_100024ReduceByKeyScanTileStateIiiLb1EEESL_SN_iiEEEvDpT0_)
        .other          _ZN6thrust24THRUST_300001_SM_1000_NS8cuda_cub4core6detail13_kernel_agentINS1_15__reduce_by_key16ReduceByKeyAgentINS0_6detail15normal_iteratorINS0_10device_ptrImEEEENS0_17constant_iteratorIiNS0_11use_defaultESD_EESB_NS8_INS9_IiEEEEN4cuda3std3__48equal_toImEENSJ_4plusIiEEPiiEEJSB_SE_SB_SG_SO_N3cub18CUB_300001_SM_100024ReduceByKeyScanTileStateIiiLb1EEESL_SN_iiEEEvDpT0_,@"STO_CUDA_ENTRY STV_DEFAULT"
_ZN6thrust24THRUST_300001_SM_1000_NS8cuda_cub4core6detail13_kernel_agentINS1_15__reduce_by_key16ReduceByKeyAgentINS0_6detail15normal_iteratorINS0_10device_ptrImEEEENS0_17constant_iteratorIiNS0_11use_defaultESD_EESB_NS8_INS9_IiEEEEN4cuda3std3__48equal_toImEENSJ_4plusIiEEPiiEEJSB_SE_SB_SG_SO_N3cub18CUB_300001_SM_100024ReduceByKeyScanTileStateIiiLb1EEESL_SN_iiEEEvDpT0_:
.text._ZN6thrust24THRUST_300001_SM_1000_NS8cuda_cub4core6detail13_kernel_agentINS1_15__reduce_by_key16ReduceByKeyAgentINS0_6detail15normal_iteratorINS0_10device_ptrImEEEENS0_17constant_iteratorIiNS0_11use_defaultESD_EESB_NS8_INS9_IiEEEEN4cuda3std3__48equal_toImEENSJ_4plusIiEEPiiEEJSB_SE_SB_SG_SO_N3cub18CUB_300001_SM_100024ReduceByKeyScanTileStateIiiLb1EEESL_SN_iiEEEvDpT0_:
        /* <DEDUP_REMOVED lines=11> */
[----:B------:R-:W1:Y:S01]  /*00b0*/  LDC.64 R4, c[0x0][0x380] ;  /* 0x0000e000ff047b82 */ /* 0x000e620000000a00 */
[----:B------:R-:W2:Y:S07]  /*00c0*/  S2R R3, SR_LANEID ;  /* 0x0000000000037919 */ /* 0x000eae0000000000 */
[----:B------:R-:W3:Y:S01]  /*00d0*/  S2UR UR5, SR_CgaCtaId ;  /* 0x00000000000579c3 */ /* 0x000ee20000008800 */
[----:B------:R-:W-:-:S07]  /*00e0*/  UMOV UR4, 0x400 ;  /* 0x0000040000047882 */ /* 0x000fce0000000000 */
[----:B------:R-:W4:Y:S01]  /*00f0*/  LDC R27, c[0x0][0x390] ;  /* 0x0000e400ff1b7b82 */ /* 0x000f220000000800 */
[C---:B0-----:R-:W-:Y:S02]  /*0100*/  LOP3.LUT R0, R59.reuse, 0x1f, RZ, 0xc0, !PT ;  /* 0x0000001f3b007812 */ /* 0x041fe400078ec0ff */
[----:B------:R-:W-:-:S03]  /*0110*/  LOP3.LUT R2, R59, 0x3e0, RZ, 0xc0, !PT ;  /* 0x000003e03b027812 */ /* 0x000fc600078ec0ff */
[----:B------:R-:W-:-:S04]  /*0120*/  IMAD.IADD R25, R25, 0x1, R0 ;  /* 0x0000000119197824 */ /* 0x000fc800078e0200 */
[----:B------:R-:W-:-:S04]  /*0130*/  IMAD R25, R2, 0x9, R25 ;  /* 0x0000000902197824 */ /* 0x000fc800078e0219 */
[----:B-1----:R-:W-:-:S05]  /*0140*/  IMAD.WIDE.U32 R4, R25, 0x8, R4 ;  /* 0x0000000819047825 */ /* 0x002fca00078e0004 */
[----:B------:R-:W5:Y:S04]  /*0150*/  LDG.E.64.CONSTANT R6, desc[UR10][R4.64] ;  /* 0x0000000a04067981 */ /* 0x000f68000c1e9b00 */
[----:B------:R-:W4:Y:S04]  /*0160*/  LDG.E.64.CONSTANT R8, desc[UR10][R4.64+0x100] ;  /* 0x0001000a04087981 */ /* 0x000f28000c1e9b00 */
[----:B------:R-:W4:Y:S04]  /*0170*/  LDG.E.64.CONSTANT R10, desc[UR10][R4.64+0x200] ;  /* 0x0002000a040a7981 */ /* 0x000f28000c1e9b00 */
[----:B------:R-:W4:Y:S04]  /*0180*/  LDG.E.64.CONSTANT R12, desc[UR10][R4.64+0x300] ;  /* 0x0003000a040c7981 */ /* 0x000f28000c1e9b00 */
[----:B------:R-:W4:Y:S04]  /*0190*/  LDG.E.64.CONSTANT R14, desc[UR10][R4.64+0x400] ;  /* 0x0004000a040e7981 */ /* 0x000f28000c1e9b00 */
[----:B------:R-:W4:Y:S04]  /*01a0*/  LDG.E.64.CONSTANT R16, desc[UR10][R4.64+0x500] ;  /* 0x0005000a04107981 */ /* 0x000f28000c1e9b00 */
[----:B------:R-:W4:Y:S04]  /*01b0*/  LDG.E.64.CONSTANT R18, desc[UR10][R4.64+0x600] ;  /* 0x0006000a04127981 */ /* 0x000f28000c1e9b00 */
[----:B------:R-:W4:Y:S04]  /*01c0*/  LDG.E.64.CONSTANT R20, desc[UR10][R4.64+0x700] ;  /* 0x0007000a04147981 */ /* 0x000f28000c1e9b00 */
[----:B------:R0:W4:Y:S01]  /*01d0*/  LDG.E.64.CONSTANT R22, desc[UR10][R4.64+0x800] ;  /* 0x0008000a04167981 */ /* 0x000122000c1e9b00 */
[----:B------:R-:W-:Y:S01]  /*01e0*/  SHF.R.U32.HI R0, RZ, 0x5, R59 ;  /* 0x00000005ff007819 */ /* 0x000fe2000001163b */
[----:B---3--:R-:W-:Y:S01]  /*01f0*/  ULEA UR4, UR5, UR4, 0x18 ;  /* 0x0000000405047291 */ /* 0x008fe2000f8ec0ff */
[----:B------:R-:W-:-:S03]  /*0200*/  ISETP.NE.AND P2, PT, R59, RZ, PT ;  /* 0x000000ff3b00720c */ /* 0x000fc60003f45270 */
[----:B--2---:R-:W-:-:S04]  /*0210*/  IMAD R2, R0, 0x120, R3 ;  /* 0x0000012000027824 */ /* 0x004fc800078e0203 */
[----:B0-----:R-:W-:Y:S01]  /*0220*/  IMAD R4, R3, 0x8, R2 ;  /* 0x0000000803047824 */ /* 0x001fe200078e0202 */
[----:B------:R-:W-:-:S05]  /*0230*/  LEA R25, R2, UR4, 0x3 ;  /* 0x0000000402197c11 */ /* 0x000fca000f8e18ff */
[--C-:B------:R-:W-:Y:S01]  /*0240*/  IMAD R5, R3, 0x40, R25.reuse ;  /* 0x0000004003057824 */ /* 0x100fe200078e0219 */
[----:B-----5:R0:W-:Y:S04]  /*0250*/  STS.64 [R25], R6 ;  /* 0x0000000619007388 */ /* 0x0201e80000000a00 */
[----:B----4-:R1:W-:Y:S04]  /*0260*/  STS.64 [R25+0x100], R8 ;  /* 0x0001000819007388 */ /* 0x0103e80000000a00 */
[----:B------:R-:W-:Y:S04]  /*0270*/  STS.64 [R25+0x200], R10 ;  /* 0x0002000a19007388 */ /* 0x000fe80000000a00 */
[----:B------:R-:W-:Y:S01]  /*0280*/  STS.64 [R25+0x300], R12 ;  /* 0x0003000c19007388 */ /* 0x000fe20000000a00 */
[----:B0-----:R-:W-:-:S02]  /*0290*/  IMAD R6, R2, -0x4, R25 ;  /* 0xfffffffc02067824 */ /* 0x001fc400078e0219 */
[----:B------:R-:W-:Y:S01]  /*02a0*/  IMAD R7, R4, -0x4, R5 ;  /* 0xfffffffc04077824 */ /* 0x000fe200078e0205 */
[----:B------:R-:W-:Y:S01]  /*02b0*/  STS.64 [R25+0x400], R14 ;  /* 0x0004000e19007388 */ /* 0x000fe20000000a00 */
[----:B-1----:R-:W-:-:S03]  /*02c0*/  LEA R9, R59, UR4, 0x3 ;  /* 0x000000043b097c11 */ /* 0x002fc6000f8e18ff */
        /* <DEDUP_REMOVED lines=13> */
[----:B------:R-:W4:Y:S01]  /*03a0*/  LDS.64 R46, [R5+0x38] ;  /* 0x00003800052e7984 */ /* 0x000f220000000a00 */
[----:B------:R-:W-:Y:S01]  /*03b0*/  BAR.SYNC.DEFER_BLOCKING 0x0 ;  /* 0x0000000000007b1d */ /* 0x000fe20000010000 */
[----:B0-----:R-:W-:-:S04]  /*03c0*/  ISETP.NE.U32.AND P1, PT, R32, R34, PT ;  /* 0x000000222000720c */ /* 0x001fc80003f25070 */
[----:B------:R-:W-:Y:S02]  /*03d0*/  ISETP.NE.AND.EX P3, PT, R33, R35, PT, P1 ;  /* 0x000000232100720c */ /* 0x000fe40003f65310 */
[----:B-1----:R-:W-:Y:S02]  /*03e0*/  ISETP.NE.U32.AND P6, PT, R34, R36, PT ;  /* 0x000000242200720c */ /* 0x002fe40003fc5070 */
[----:B--2---:R-:W-:Y:S02]  /*03f0*/  ISETP.NE.U32.AND P5, PT, R36, R38, PT ;  /* 0x000000262400720c */ /* 0x004fe40003fa5070 */
[----:B------:R-:W-:Y:S01]  /*0400*/  ISETP.NE.AND.EX P6, PT, R35, R37, PT, P6 ;  /* 0x000000252300720c */ /* 0x000fe20003fc5360 */
[----:B------:R-:W-:Y:S01]  /*0410*/  STS [R6], R27 ;  /* 0x0000001b06007388 */ /* 0x000fe20000000800 */
[----:B------:R-:W-:Y:S02]  /*0420*/  ISETP.NE.AND.EX P5, PT, R37, R39, PT, P5 ;  /* 0x000000272500720c */ /* 0x000fe40003fa5350 */
[----:B---3--:R-:W-:Y:S01]  /*0430*/  ISETP.NE.U32.AND P4, PT, R38, R40, PT ;  /* 0x000000282600720c */ /* 0x008fe20003f85070 */
[----:B------:R-:W-:Y:S01]  /*0440*/  STS [R6+0x80], R27 ;  /* 0x0000801b06007388 */ /* 0x000fe20000000800 */
[----:B------:R-:W-:-:S02]  /*0450*/  P2R R13, PR, RZ, 0x8 ;  /* 0x00000008ff0d7803 */ /* 0x000fc40000000000 */
[----:B------:R-:W-:Y:S01]  /*0460*/  ISETP.NE.AND.EX P4, PT, R39, R41, PT, P4 ;  /* 0x000000292700720c */ /* 0x000fe20003f85340 */
[----:B------:R-:W-:Y:S01]  /*0470*/  STS [R6+0x100], R27 ;  /* 0x0001001b06007388 */ /* 0x000fe20000000800 */
[----:B------:R-:W-:Y:S02]  /*0480*/  P2R R58, PR, RZ, 0x20 ;  /* 0x00000020ff3a7803 */ /* 0x000fe40000000000 */
[----:B------:R-:W-:Y:S01]  /*0490*/  P2R R57, PR, RZ, 0x40 ;  /* 0x00000040ff397803 */ /* 0x000fe20000000000 */
[----:B------:R-:W-:Y:S01]  /*04a0*/  STS [R6+0x180], R27 ;  /* 0x0001801b06007388 */ /* 0x000fe20000000800 */
[----:B----4-:R-:W-:-:S03]  /*04b0*/  ISETP.NE.U32.AND P1, PT, R44, R46, PT ;  /* 0x0000002e2c00720c */ /* 0x010fc60003f25070 */
[----:B------:R-:W-:Y:S01]  /*04c0*/  STS [R6+0x200], R27 ;  /* 0x0002001b06007388 */ /* 0x000fe20000000800 */
[----:B------:R-:W-:-:S03]  /*04d0*/  ISETP.NE.AND.EX P1, PT, R45, R47, PT, P1 ;  /* 0x0000002f2d00720c */ /* 0x000fc60003f25310 */
        /* <DEDUP_REMOVED lines=10> */
[----:B------:R-:W-:Y:S04]  /*0580*/  LDS R56, [R7+0x10] ;  /* 0x0000100007387984 */ /* 0x000fe80000000800 */
[----:B------:R-:W-:Y:S04]  /*0590*/  LDS R2, [R7+0x14] ;  /* 0x0000140007027984 */ /* 0x000fe80000000800 */
[----:B------:R-:W-:Y:S04]  /*05a0*/  LDS R4, [R7+0x18] ;  /* 0x0000180007047984 */ /* 0x000fe80000000800 */
[----:B------:R-:W-:Y:S04]  /*05b0*/  LDS R5, [R7+0x1c] ;  /* 0x00001c0007057984 */ /* 0x000fe80000000800 */
[----:B------:R-:W-:Y:S01]  /*05c0*/  LDS R12, [R7+0x20] ;  /* 0x00002000070c7984 */ /* 0x000fe20000000800 */
[----:B------:R-:W-:Y:S01]  /*05d0*/  BAR.SYNC.DEFER_BLOCKING 0x0 ;  /* 0x0000000000007b1d */ /* 0x000fe20000010000 */
[----:B-1----:R-:W-:-:S05]  /*05e0*/  SEL R8, R30, RZ, !P3 ;  /* 0x000000ff1e087207 */ /* 0x002fca0005800000 */
[----:B0-----:R-:W-:Y:S01]  /*05f0*/  IMAD.IADD R8, R31, 0x1, R8 ;  /* 0x000000011f087824 */ /* 0x001fe200078e0208 */
[----:B------:R-:W-:Y:S01]  /*0600*/  STS.64 [R9+0x880], R10 ;  /* 0x0008800a09007388 */ /* 0x000fe20000000a00 */
[----:B------:R-:W-:Y:S06]  /*0610*/  BAR.SYNC.DEFER_BLOCKING 0x0 ;  /* 0x0000000000007b1d */ /* 0x000fec0000010000 */
[----:B------:R0:W1:Y:S02]  /*0620*/  @P2 LDS.64 R48, [R9+0x878] ;  /* 0x0008780009302984 */ /* 0x0000640000000a00 */
[----:B0-----:R-:W-:-:S05]  /*0630*/  SEL R9, R8, RZ, !P6 ;  /* 0x000000ff08097207 */ /* 0x001fca0007000000 */
[----:B--2---:R-:W-:-:S05]  /*0640*/  IMAD.IADD R9, R50, 0x1, R9 ;  /* 0x0000000132097824 */ /* 0x004fca00078e0209 */
[----:B------:R-:W-:-:S05]  /*0650*/  SEL R14, R9, RZ, !P5 ;  /* 0x000000ff090e7207 */ /* 0x000fca0006800000 */
[----:B---3--:R-:W-:Y:S01]  /*0660*/  IMAD.IADD R14, R51, 0x1, R14 ;  /* 0x00000001330e7824 */ /* 0x008fe200078e020e */
[----:B-1----:R-:W-:-:S04]  /*0670*/  @P2 ISETP.NE.U32.AND P0, PT, R48, R32, PT ;  /* 0x000000203000220c */ /* 0x002fc80003f05070 */
[----:B------:R-:W-:-:S04]  /*0680*/  @P2 ISETP.NE.AND.EX P0, PT, R49, R33, PT, P0 ;  /* 0x000000213100220c */ /* 0x000fc80003f05300 */
[----:B------:R-:W-:Y:S02]  /*0690*/  @P2 SEL R6, RZ, 0x1, !P0 ;  /* 0x00000001ff062807 */ /* 0x000fe40004000000 */
[----:B------:R-:W-:Y:S02]  /*06a0*/  ISETP.NE.U32.AND P2, PT, R42, R44, PT ;  /* 0x0000002c2a00720c */ /* 0x000fe40003f45070 */
[----:B------:R-:W-:Y:S01]  /*06b0*/  ISETP.NE.U32.AND P0, PT, R46, R10, PT ;  /* 0x0000000a2e00720c */ /* 0x000fe20003f05070 */
[----:B------:R-:W-:Y:S01]  /*06c0*/  VIADD R7, R6, 0x1 ;  /* 0x0000000106077836 */ /* 0x000fe20000000000 */
[----:B------:R-:W-:Y:S01]  /*06d0*/  ISETP.NE.AND.EX P2, PT, R43, R45, PT, P2 ;  /* 0x0000002d2b00720c */ /* 0x000fe20003f45320 */
[----:B------:R-:W-:Y:S01]  /*06e0*/  @!P3 IMAD.MOV R7, RZ, RZ, R6 ;  /* 0x000000ffff07b224 */ /* 0x000fe200078e0206 */
[----:B------:R-:W-:Y:S02]  /*06f0*/  ISETP.NE.U32.AND P3, PT, R40, R42, PT ;  /* 0x0000002a2800720c */ /* 0x000fe40003f65070 */
[----:B------:R-:W-:Y:S01]  /*0700*/  ISETP.NE.AND.EX P0, PT, R47, R11, PT, P0 ;  /* 0x0000000b2f00720c */ /* 0x000fe20003f05300 */
[----:B------:R-:W-:Y:S01]  /*0710*/  VIADD R8, R7, 0x1 ;  /* 0x0000000107087836 */ /* 0x000fe20000000000 */
[----:B------:R-:W-:Y:S01]  /*0720*/  ISETP.NE.AND.EX P3, PT, R41, R43, PT, P3 ;  /* 0x0000002b2900720c */ /* 0x000fe20003f65330 */
[----:B------:R-:W-:Y:S01]  /*0730*/  @!P6 IMAD.MOV R8, RZ, RZ, R7 ;  /* 0x000000ffff08e224 */ /* 0x000fe200078e0207 */
[----:B------:R-:W-:-:S03]  /*0740*/  ISETP.NE.AND P6, PT, R0, 0x3, PT ;  /* 0x000000030000780c */ /* 0x000fc60003fc5270 */
[----:B------:R-:W-:Y:S02]  /*0750*/  VIADD R9, R8, 0x1 ;  /* 0x0000000108097836 */ /* 0x000fe40000000000 */
[----:B------:R-:W-:Y:S01]  /*0760*/  @!P5 IMAD.MOV R9, RZ, RZ, R8 ;  /* 0x000000ffff09d224 */ /* 0x000fe200078e0208 */
[----:B------:R-:W-:Y:S02]  /*0770*/  ISETP.NE.AND P5, PT, R13, RZ, PT ;  /* 0x000000ff0d00720c */ /* 0x000fe40003fa5270 */
[----:B------:R-:W-:Y:S01]  /*0780*/  SEL R13, R14, RZ, !P4 ;  /* 0x000000ff0e0d7207 */ /* 0x000fe20006000000 */
[----:B------:R-:W-:Y:S02]  /*0790*/  VIADD R52, R9, 0x1 ;  /* 0x0000000109347836 */ /* 0x000fe40000000000 */
[----:B------:R-:W-:Y:S02]  /*07a0*/  @!P4 IMAD.MOV R52, RZ, RZ, R9 ;  /* 0x000000ffff34c224 */ /* 0x000fe400078e0209 */
[----:B------:R-:W-:-:S02]  /*07b0*/  IMAD.IADD R13, R56, 0x1, R13 ;  /* 0x00000001380d7824 */ /* 0x000fc400078e020d */
[----:B------:R-:W-:Y:S02]  /*07c0*/  VIADD R53, R52, 0x1 ;  /* 0x0000000134357836 */ /* 0x000fe40000000000 */
[----:B------:R-:W-:Y:S01]  /*07d0*/  @!P3 IMAD.MOV R53, RZ, RZ, R52 ;  /* 0x000000ffff35b224 */ /* 0x000fe200078e0234 */
[----:B------:R-:W-:-:S03]  /*07e0*/  SEL R13, R13, RZ, !P3 ;  /* 0x000000ff0d0d7207 */ /* 0x000fc60005800000 */
[----:B------:R-:W-:Y:S02]  /*07f0*/  VIADD R54, R53, 0x1 ;  /* 0x0000000135367836 */ /* 0x000fe40000000000 */
[----:B------:R-:W-:Y:S02]  /*0800*/  IMAD.IADD R13, R2, 0x1, R13 ;  /* 0x00000001020d7824 */ /* 0x000fe400078e020d */
[----:B------:R-:W-:-:S03]  /*0810*/  @!P2 IMAD.MOV R54, RZ, RZ, R53 ;  /* 0x000000ffff36a224 */ /* 0x000fc600078e0235 */
[----:B------:R-:W-:Y:S01]  /*0820*/  SEL R13, R13, RZ, !P2 ;  /* 0x000000ff0d0d7207 */ /* 0x000fe20005000000 */
[----:B------:R-:W-:Y:S02]  /*0830*/  VIADD R55, R54, 0x1 ;  /* 0x0000000136377836 */ /* 0x000fe40000000000 */
[----:B------:R-:W-:Y:S02]  /*0840*/  @!P1 IMAD.MOV R55, RZ, RZ, R54 ;  /* 0x000000ffff379224 */ /* 0x000fe400078e0236 */
[----:B------:R-:W-:-:S05]  /*0850*/  IMAD.IADD R13, R4, 0x1, R13 ;  /* 0x00000001040d7824 */ /* 0x000fca00078e020d */
[----:B------:R-:W-:Y:S01]  /*0860*/  SEL R14, R13, RZ, !P1 ;  /* 0x000000ff0d0e7207 */ /* 0x000fe20004800000 */
[----:B------:R-:W-:Y:S02]  /*0870*/  VIADD R13, R55, 0x1 ;  /* 0x00000001370d7836 */ /* 0x000fe40000000000 */
[----:B------:R-:W-:Y:S02]  /*0880*/  @!P0 IMAD.MOV R13, RZ, RZ, R55 ;  /* 0x000000ffff0d8224 */ /* 0x000fe400078e0237 */
[----:B------:R-:W-:-:S05]  /*0890*/  IMAD.IADD R14, R5, 0x1, R14 ;  /* 0x00000001050e7824 */ /* 0x000fca00078e020e */
[----:B------:R-:W-:Y:S02]  /*08a0*/  SEL R15, R14, RZ, !P0 ;  /* 0x000000ff0e0f7207 */ /* 0x000fe40004000000 */
[----:B------:R-:W-:-:S03]  /*08b0*/  ISETP.NE.AND P0, PT, R13, RZ, PT ;  /* 0x000000ff0d00720c */ /* 0x000fc60003f05270 */
[----:B------:R-:W-:-:S05]  /*08c0*/  IMAD.IADD R12, R12, 0x1, R15 ;  /* 0x000000010c0c7824 */ /* 0x000fca00078e020f */
[----:B------:R-:W0:Y:S02]  /*08d0*/  SHFL.UP PT, R14, R12, 0x1, RZ ;  /* 0x042000000c0e7989 */ /* 0x000e2400000e00ff */
[----:B0-----:R-:W-:Y:S02]  /*08e0*/  SEL R15, R14, RZ, !P0 ;  /* 0x000000ff0e0f7207 */ /* 0x001fe40004000000 */
[----:B------:R-:W0:Y:S01]  /*08f0*/  SHFL.UP PT, R14, R13, 0x1, RZ ;  /* 0x042000000d0e7989 */ /* 0x000e2200000e00ff */
[----:B------:R-:W-:-:S04]  /*0900*/  ISETP.GE.AND P0, PT, R3, 0x1, PT ;  /* 0x000000010300780c */ /* 0x000fc80003f06270 */
[----:B------:R-:W-:-:S05]  /*0910*/  SEL R15, R15, RZ, P0 ;  /* 0x000000ff0f0f7207 */ /* 0x000fca0000000000 */
[----:B------:R-:W-:-:S05]  /*0920*/  IMAD.IADD R15, R12, 0x1, R15 ;  /* 0x000000010c0f7824 */ /* 0x000fca00078e020f */
[----:B------:R-:W1:Y:S01]  /*0930*/  SHFL.UP PT, R16, R15, 0x2, RZ ;  /* 0x044000000f107989 */ /* 0x000e6200000e00ff */
[----:B0-----:R-:W-:-:S05]  /*0940*/  SEL R14, R14, RZ, P0 ;  /* 0x000000ff0e0e7207 */ /* 0x001fca0000000000 */
[----:B------:R-:W-:-:S05]  /*0950*/  IMAD.IADD R14, R14, 0x1, R13 ;  /* 0x000000010e0e7824 */ /* 0x000fca00078e020d */
[----:B------:R-:W0:Y:S01]  /*0960*/  SHFL.UP PT, R12, R14, 0x2, RZ ;  /* 0x044000000e0c7989 */ /* 0x000e2200000e00ff */
[----:B------:R-:W-:-:S04]  /*0970*/  ISETP.NE.AND P0, PT, R14, RZ, PT ;  /* 0x000000ff0e00720c */ /* 0x000fc80003f05270 */
[----:B-1----:R-:W-:Y:S02]  /*0980*/  SEL R16, R16, RZ, !P0 ;  /* 0x000000ff10107207 */ /* 0x002fe40004000000 */
[----:B------:R-:W-:-:S04]  /*0990*/  ISETP.GE.AND P0, PT, R3, 0x2, PT ;  /* 0x000000020300780c */ /* 0x000fc80003f06270 */
[----:B------:R-:W-:-:S05]  /*09a0*/  SEL R16, R16, RZ, P0 ;  /* 0x000000ff10107207 */ /* 0x000fca0000000000 */
[----:B------:R-:W-:Y:S01]  /*09b0*/  IMAD.IADD R16, R15, 0x1, R16 ;  /* 0x000000010f107824 */ /* 0x000fe200078e0210 */
[----:B0-----:R-:W-:-:S04]  /*09c0*/  SEL R13, R12, RZ, P0 ;  /* 0x000000ff0c0d7207 */ /* 0x001fc80000000000 */
[----:B------:R-:W0:Y:S01]  /*09d0*/  SHFL.UP PT, R12, R16, 0x4, RZ ;  /* 0x04800000100c7989 */ /* 0x000e2200000e00ff */
[----:B------:R-:W-:-:S05]  /*09e0*/  IMAD.IADD R13, R14, 0x1, R13 ;  /* 0x000000010e0d7824 */ /* 0x000fca00078e020d */
[----:B------:R-:W-:-:S04]  /*09f0*/  ISETP.NE.AND P0, PT, R13, RZ, PT ;  /* 0x000000ff0d00720c */ /* 0x000fc80003f05270 */
        /* <DEDUP_REMOVED lines=8> */
[----:B------:R-:W-:-:S04]  /*0a80*/  ISETP.NE.AND P0, PT, R12, RZ, PT ;  /* 0x000000ff0c00720c */ /* 0x000fc80003f05270 */
[----:B-1----:R-:W-:Y:S02]  /*0a90*/  SEL R16, R14, RZ, !P0 ;  /* 0x000000ff0e107207 */ /* 0x002fe40004000000 */
[----:B------:R-:W0:Y:S01]  /*0aa0*/  SHFL.UP PT, R14, R12, 0x8, RZ ;  /* 0x050000000c0e7989 */ /* 0x000e2200000e00ff */
[----:B------:R-:W-:-:S04]  /*0ab0*/  ISETP.GE.AND P0, PT, R3, 0x8, PT ;  /* 0x000000080300780c */ /* 0x000fc80003f06270 */
[----:B------:R-:W-:-:S05]  /*0ac0*/  SEL R16, R16, RZ, P0 ;  /* 0x000000ff10107207 */ /* 0x000fca0000000000 */
[----:B------:R-:W-:Y:S01]  /*0ad0*/  IMAD.IADD R16, R15, 0x1, R16 ;  /* 0x000000010f107824 */ /* 0x000fe200078e0210 */
[----:B0-----:R-:W-:-:S04]  /*0ae0*/  SEL R13, R14, RZ, P0 ;  /* 0x000000ff0e0d7207 */ /* 0x001fc80000000000 */
[----:B------:R-:W0:Y:S01]  /*0af0*/  SHFL.UP PT, R14, R16, 0x10, RZ ;  /* 0x06000000100e7989 */ /* 0x000e2200000e00ff */
[----:B------:R-:W-:-:S05]  /*0b00*/  IMAD.IADD R17, R12, 0x1, R13 ;  /* 0x000000010c117824 */ /* 0x000fca00078e020d */
[----:B------:R-:W1:Y:S01]  /*0b10*/  SHFL.UP PT, R13, R17, 0x10, RZ ;  /* 0x06000000110d7989 */ /* 0x000e6200000e00ff */
[----:B------:R-:W-:-:S04]  /*0b20*/  ISETP.NE.AND P0, PT, R17, RZ, PT ;  /* 0x000000ff1100720c */ /* 0x000fc80003f05270 */
[----:B0-----:R-:W-:Y:S02]  /*0b30*/  SEL R14, R14, RZ, !P0 ;  /* 0x000000ff0e0e7207 */ /* 0x001fe40004000000 */
[----:B------:R-:W-:-:S04]  /*0b40*/  ISETP.GE.AND P0, PT, R3, 0x10, PT ;  /* 0x000000100300780c */ /* 0x000fc80003f06270 */
[----:B------:R-:W-:Y:S02]  /*0b50*/  SEL R29, R14, RZ, P0 ;  /* 0x000000ff0e1d7207 */ /* 0x000fe40000000000 */
[----:B-1----:R-:W-:Y:S02]  /*0b60*/  SEL R28, R13, RZ, P0 ;  /* 0x000000ff0d1c7207 */ /* 0x002fe40000000000 */
[----:B------:R-:W-:Y:S01]  /*0b70*/  ISETP.NE.AND P0, PT, R3, 0x1f, PT ;  /* 0x0000001f0300780c */ /* 0x000fe20003f05270 */
[----:B------:R-:W-:Y:S02]  /*0b80*/  IMAD.IADD R29, R16, 0x1, R29 ;  /* 0x00000001101d7824 */ /* 0x000fe400078e021d */
[----:B------:R-:W-:-:S10]  /*0b90*/  IMAD.IADD R28, R17, 0x1, R28 ;  /* 0x00000001111c7824 */ /* 0x000fd400078e021c */
[----:B------:R-:W-:-:S05]  /*0ba0*/  @!P0 LEA R20, R0, UR4, 0x3 ;  /* 0x0000000400148c11 */ /* 0x000fca000f8e18ff */
[----:B------:R-:W-:Y:S01]  /*0bb0*/  @!P0 STS.64 [R20], R28 ;  /* 0x0000001c14008388 */ /* 0x000fe20000000a00 */
[----:B------:R-:W-:Y:S06]  /*0bc0*/  BAR.SYNC.DEFER_BLOCKING 0x0 ;  /* 0x0000000000007b1d */ /* 0x000fec0000010000 */
[----:B------:R-:W0:Y:S04]  /*0bd0*/  LDS.128 R12, [UR4] ;  /* 0x00000004ff0c7984 */ /* 0x000e280008000c00 */
[----:B------:R-:W1:Y:S01]  /*0be0*/  LDS.128 R16, [UR4+0x10] ;  /* 0x00001004ff107984 */ /* 0x000e620008000c00 */
[----:B0-----:R-:W-:-:S04]  /*0bf0*/  ISETP.NE.AND P0, PT, R14, RZ, PT ;  /* 0x000000ff0e00720c */ /* 0x001fc80003f05270 */
[----:B------:R-:W-:Y:S02]  /*0c00*/  SEL R22, R13, RZ, !P0 ;  /* 0x000000ff0d167207 */ /* 0x000fe40004000000 */
[----:B-1----:R-:W-:-:S03]  /*0c10*/  ISETP.NE.AND P0, PT, R16, RZ, PT ;  /* 0x000000ff1000720c */ /* 0x002fc60003f05270 */
[----:B------:R-:W-:Y:S02]  /*0c20*/  IMAD.IADD R24, R15, 0x1, R22 ;  /* 0x000000010f187824 */ /* 0x000fe400078e0216 */
[----:B------:R-:W0:Y:S03]  /*0c30*/  LDS.128 R20, [UR4+0x20] ;  /* 0x00002004ff147984 */ /* 0x000e260008000c00 */
[----:B------:R-:W-:Y:S02]  /*0c40*/  SEL R60, R24, RZ, !P0 ;  /* 0x000000ff183c7207 */ /* 0x000fe40004000000 */
[----:B------:R-:W-:-:S03]  /*0c50*/  ISETP.NE.AND P0, PT, R18, RZ, PT ;  /* 0x000000ff1200720c */ /* 0x000fc60003f05270 */
[----:B------:R-:W-:Y:S02]  /*0c60*/  IMAD.IADD R60, R17, 0x1, R60 ;  /* 0x00000001113c7824 */ /* 0x000fe400078e023c */
[----:B------:R-:W-:-:S03]  /*0c70*/  IMAD.IADD R17, R12, 0x1, R14 ;  /* 0x000000010c117824 */ /* 0x000fc600078e020e */
[----:B------:R-:W-:-:S05]  /*0c80*/  SEL R26, R60, RZ, !P0 ;  /* 0x000000ff3c1a7207 */ /* 0x000fca0004000000 */
[----:B------:R-:W-:Y:S01]  /*0c90*/  IMAD.IADD R15, R19, 0x1, R26 ;  /* 0x00000001130f7824 */ /* 0x000fe200078e021a */
[----:B0-----:R-:W-:-:S04]  /*0ca0*/  ISETP.NE.AND P0, PT, R20, RZ, PT ;  /* 0x000000ff1400720c */ /* 0x001fc80003f05270 */
[----:B------:R-:W-:Y:S02]  /*0cb0*/  SEL R26, R15, RZ, !P0 ;  /* 0x000000ff0f1a7207 */ /* 0x000fe40004000000 */
[----:B------:R-:W-:-:S03]  /*0cc0*/  ISETP.NE.AND P0, PT, R0, 0x2, PT ;  /* 0x000000020000780c */ /* 0x000fc60003f05270 */
[----:B------:R-:W-:Y:S01]  /*0cd0*/  IMAD.IADD R21, R21, 0x1, R26 ;  /* 0x0000000115157824 */ /* 0x000fe200078e021a */
[----:B------:R-:W-:Y:S02]  /*0ce0*/  SEL R25, R24, R13, !P0 ;  /* 0x0000000d18197207 */ /* 0x000fe40004000000 */
[----:B------:R-:W-:Y:S02]  /*0cf0*/  SEL R19, R17, R12, !P0 ;  /* 0x0000000c11137207 */ /* 0x000fe40004000000 */
[----:B------:R-:W-:Y:S02]  /*0d00*/  SEL R60, R60, R25, !P6 ;  /* 0x000000193c3c7207 */ /* 0x000fe40007000000 */
[----:B------:R-:W0:Y:S01]  /*0d10*/  LDS.128 R24, [UR4+0x30] ;  /* 0x00003004ff187984 */ /* 0x000e220008000c00 */
[----:B------:R-:W-:-:S04]  /*0d20*/  ISETP.NE.AND P0, PT, R22, RZ, PT ;  /* 0x000000ff1600720c */ /* 0x000fc80003f05270 */
[----:B------:R-:W-:-:S05]  /*0d30*/  SEL R13, R21, RZ, !P0 ;  /* 0x000000ff150d7207 */ /* 0x000fca0004000000 */
[----:B------:R-:W-:Y:S02]  /*0d40*/  IMAD.IADD R61, R23, 0x1, R13 ;  /* 0x00000001173d7824 */ /* 0x000fe400078e020d */
[----:B------:R-:W1:Y:S04]  /*0d50*/  SHFL.UP PT, R13, R28, 0x1, RZ ;  /* 0x042000001c0d7989 */ /* 0x000e6800000e00ff */
[----:B------:R2:W3:Y:S01]  /*0d60*/  SHFL.UP PT, R28, R29, 0x1, RZ ;  /* 0x042000001d1c7989 */ /* 0x0004e200000e00ff */
[----:B0-----:R-:W-:-:S04]  /*0d70*/  ISETP.NE.AND P0, PT, R24, RZ, PT ;  /* 0x000000ff1800720c */ /* 0x001fc80003f05270 */
[----:B------:R-:W-:Y:S02]  /*0d80*/  SEL R23, R61, RZ, !P0 ;  /* 0x000000ff3d177207 */ /* 0x000fe40004000000 */
[----:B------:R-:W-:-:S03]  /*0d90*/  ISETP.NE.AND P0, PT, R0, 0x4, PT ;  /* 0x000000040000780c */ /* 0x000fc60003f05270 */
[----:B------:R-:W-:Y:S01]  /*0da0*/  IMAD.IADD R25, R25, 0x1, R23 ;  /* 0x0000000119197824 */ /* 0x000fe200078e0217 */
[----:B------:R-:W-:Y:S01]  /*0db0*/  SEL R60, R15, R60, !P0 ;  /* 0x0000003c0f3c7207 */ /* 0x000fe20004000000 */
[----:B------:R-:W-:Y:S01]  /*0dc0*/  IMAD.IADD R23, R17, 0x1, R16 ;  /* 0x0000000111177824 */ /* 0x000fe200078e0210 */
[----:B------:R-:W-:-:S04]  /*0dd0*/  ISETP.NE.AND P0, PT, R0, 0x5, PT ;  /* 0x000000050000780c */ /* 0x000fc80003f05270 */
[----:B------:R-:W-:Y:S02]  /*0de0*/  SEL R60, R21, R60, !P0 ;  /* 0x0000003c153c7207 */ /* 0x000fe40004000000 */
[----:B------:R-:W-:Y:S02]  /*0df0*/  ISETP.NE.AND P0, PT, R0, 0x6, PT ;  /* 0x000000060000780c */ /* 0x000fe40003f05270 */
[----:B------:R-:W-:Y:S01]  /*0e00*/  SEL R19, R23, R19, !P6 ;  /* 0x0000001317137207 */ /* 0x000fe20007000000 */
[----:B------:R-:W-:Y:S01]  /*0e10*/  IMAD.IADD R23, R18, 0x1, R23 ;  /* 0x0000000112177824 */ /* 0x000fe200078e0217 */
[----:B------:R-:W-:Y:S02]  /*0e20*/  SEL R60, R61, R60, !P0 ;  /* 0x0000003c3d3c7207 */ /* 0x000fe40004000000 */
[----:B------:R-:W-:Y:S01]  /*0e30*/  ISETP.NE.AND P0, PT, R0, 0x7, PT ;  /* 0x000000070000780c */ /* 0x000fe20003f05270 */
[----:B--2---:R-:W-:Y:S01]  /*0e40*/  IMAD.IADD R29, R23, 0x1, R20 ;  /* 0x00000001171d7824 */ /* 0x004fe200078e0214 */
[----:B------:R-:W-:-:S02]  /*0e50*/  ISETP.NE.AND P6, PT, R57, RZ, PT ;  /* 0x000000ff3900720c */ /* 0x000fc40003fc5270 */
[----:B------:R-:W-:Y:S02]  /*0e60*/  SEL R60, R25, R60, !P0 ;  /* 0x0000003c193c7207 */ /* 0x000fe40004000000 */
[----:B------:R-:W-:-:S04]  /*0e70*/  ISETP.GE.U32.AND P0, PT, R59, 0x20, PT ;  /* 0x000000203b00780c */ /* 0x000fc80003f06070 */
[----:B------:R-:W-:Y:S02]  /*0e80*/  SEL R15, R60, RZ, P0 ;  /* 0x000000ff3c0f7207 */ /* 0x000fe40000000000 */
[----:B-1----:R-:W-:-:S04]  /*0e90*/  ISETP.NE.AND P0, PT, R13, RZ, PT ;  /* 0x000000ff0d00720c */ /* 0x002fc80003f05270 */
[----:B------:R-:W-:Y:S02]  /*0ea0*/  SEL R21, R15, RZ, !P0 ;  /* 0x000000ff0f157207 */ /* 0x000fe40004000000 */
[----:B------:R-:W-:-:S13]  /*0eb0*/  ISETP.NE.AND P0, PT, R3, RZ, PT ;  /* 0x000000ff0300720c */ /* 0x000fda0003f05270 */
[----:B---3--:R-:W-:Y:S01]  /*0ec0*/  @P0 IMAD.IADD R15, R28, 0x1, R21 ;  /* 0x000000011c0f0824 */ /* 0x008fe200078e0215 */
[----:B------:R-:W-:-:S04]  /*0ed0*/  ISETP.NE.AND P0, PT, R6, RZ, PT ;  /* 0x000000ff0600720c */ /* 0x000fc80003f05270 */
[----:B------:R-:W-:-:S05]  /*0ee0*/  SEL R21, R15, RZ, !P0 ;  /* 0x000000ff0f157207 */ /* 0x000fca0004000000 */
[----:B------:R-:W-:-:S05]  /*0ef0*/  IMAD.IADD R21, R30, 0x1, R21 ;  /* 0x000000011e157824 */ /* 0x000fca00078e0215 */
[----:B------:R-:W-:Y:S02]  /*0f00*/  SEL R28, R21, RZ, !P5 ;  /* 0x000000ff151c7207 */ /* 0x000fe40006800000 */
[----:B------:R-:W-:-:S03]  /*0f10*/  ISETP.NE.AND P5, PT, R58, RZ, PT ;  /* 0x000000ff3a00720c */ /* 0x000fc60003fa5270 */
[----:B------:R-:W-:-:S05]  /*0f20*/  IMAD.IADD R17, R31, 0x1, R28 ;  /* 0x000000011f117824 */ /* 0x000fca00078e021c */
[----:B------:R-:W-:Y:S02]  /*0f30*/  SEL R31, R17, RZ, !P6 ;  /* 0x000000ff111f7207 */ /* 0x000fe40007000000 */
[----:B------:R-:W-:-:S04]  /*0f40*/  ISETP.NE.AND P6, PT, R0, 0x4, PT ;  /* 0x000000040000780c */ /* 0x000fc80003fc5270 */
[----:B------:R-:W-:Y:S01]  /*0f50*/  SEL R28, R23, R19, !P6 ;  /* 0x00000013171c7207 */ /* 0x000fe20007000000 */
[----:B------:R-:W-:Y:S01]  /*0f60*/  IMAD.IADD R19, R50, 0x1, R31 ;  /* 0x0000000132137824 */ /* 0x000fe200078e021f */
[----:B------:R-:W-:-:S04]  /*0f70*/  ISETP.NE.AND P6, PT, R0, 0x5, PT ;  /* 0x000000050000780c */ /* 0x000fc80003fc5270 */
[----:B------:R-:W-:Y:S02]  /*0f80*/  SEL R30, R19, RZ, !P5 ;  /* 0x000000ff131e7207 */ /* 0x000fe40006800000 */
[----:B------:R-:W-:Y:S01]  /*0f90*/  SEL R28, R29, R28, !P6 ;  /* 0x0000001c1d1c7207 */ /* 0x000fe20007000000 */
[----:B------:R-:W-:Y:S01]  /*0fa0*/  IMAD.IADD R29, R22, 0x1, R29 ;  /* 0x00000001161d7824 */ /* 0x000fe200078e021d */
[----:B------:R-:W-:Y:S01]  /*0fb0*/  ISETP.NE.AND P6, PT, R0, 0x6, PT ;  /* 0x000000060000780c */ /* 0x000fe20003fc5270 */
[----:B------:R-:W-:Y:S01]  /*0fc0*/  IMAD.IADD R23, R51, 0x1, R30 ;  /* 0x0000000133177824 */ /* 0x000fe200078e021e */
[----:B------:R-:W-:Y:S02]  /*0fd0*/  ISETP.NE.AND P5, PT, R3, RZ, PT ;  /* 0x000000ff0300720c */ /* 0x000fe40003fa5270 */
[----:B------:R-:W-:Y:S02]  /*0fe0*/  SEL R57, R29, R28, !P6 ;  /* 0x0000001c1d397207 */ /* 0x000fe40007000000 */
[----:B------:R-:W-:-:S02]  /*0ff0*/  SEL R31, R23, RZ, !P4 ;  /* 0x000000ff171f7207 */ /* 0x000fc40006000000 */
[----:B------:R-:W-:Y:S02]  /*1000*/  ISETP.NE.AND P4, PT, R0, 0x7, PT ;  /* 0x000000070000780c */ /* 0x000fe40003f85270 */
[----:B------:R-:W-:Y:S01]  /*1010*/  ISETP.GE.U32.AND P6, PT, R59, 0x20, PT ;  /* 0x000000203b00780c */ /* 0x000fe20003fc6070 */
[----:B------:R-:W-:Y:S01]  /*1020*/  IMAD.IADD R56, R56, 0x1, R31 ;  /* 0x0000000138387824 */ /* 0x000fe200078e021f */
[----:B------:R-:W-:-:S04]  /*1030*/  SEL R13, R13, RZ, P5 ;  /* 0x000000ff0d0d7207 */ /* 0x000fc80002800000 */
[----:B------:R-:W-:Y:S02]  /*1040*/  SEL R61, R56, RZ, !P3 ;  /* 0x000000ff383d7207 */ /* 0x000fe40005800000 */
[----:B------:R-:W-:-:S03]  /*1050*/  ISETP.NE.AND P3, PT, R26, RZ, PT ;  /* 0x000000ff1a00720c */ /* 0x000fc60003f65270 */
[----:B------:R-:W-:Y:S01]  /*1060*/  IMAD.IADD R2, R2, 0x1, R61 ;  /* 0x0000000102027824 */ /* 0x000fe200078e023d */
[----:B------:R-:W-:Y:S01]  /*1070*/  SEL R28, R25, RZ, !P3 ;  /* 0x000000ff191c7207 */ /* 0x000fe20005800000 */
[----:B------:R-:W-:Y:S01]  /*1080*/  IMAD.IADD R25, R29, 0x1, R24 ;  /* 0x000000011d197824 */ /* 0x000fe200078e0218 */
[----:B------:R-:W-:-:S03]  /*1090*/  ISETP.NE.AND P3, PT, R59, RZ, PT ;  /* 0x000000ff3b00720c */ /* 0x000fc60003f65270 */
[----:B------:R-:W-:Y:S01]  /*10a0*/  IMAD.IADD R29, R27, 0x1, R28 ;  /* 0x000000011b1d7824 */ /* 0x000fe200078e021c */
[----:B------:R-:W-:Y:S01]  /*10b0*/  SEL R27, R2, RZ, !P2 ;  /* 0x000000ff021b7207 */ /* 0x000fe20005000000 */
[----:B------:R-:W-:Y:S01]  /*10c0*/  IMAD.IADD R28, R26, 0x1, R25 ;  /* 0x000000011a1c7824 */ /* 0x000fe200078e0219 */
[----:B------:R-:W-:-:S03]  /*10d0*/  SEL R57, R25, R57, !P4 ;  /* 0x0000003919397207 */ /* 0x000fc60006000000 */
[----:B------:R-:W-:Y:S01]  /*10e0*/  IMAD.IADD R4, R4, 0x1, R27 ;  /* 0x0000000104047824 */ /* 0x000fe200078e021b */
[----:B------:R-:W-:-:S03]  /*10f0*/  SEL R0, R57, RZ, P6 ;  /* 0x000000ff39007207 */ /* 0x000fc60003000000 */
[----:B------:R-:W0:Y:S01]  /*1100*/  @!P3 LDC.64 R50, c[0x0][0x3b0] ;  /* 0x0000ec00ff32bb82 */ /* 0x000e220000000a00 */
[----:B------:R-:W-:Y:S01]  /*1110*/  @!P3 IMAD.MOV.U32 R30, RZ, RZ, 0x65 ;  /* 0x00000065ff1eb424 */ /* 0x000fe200078e00ff */
[----:B------:R-:W-:Y:S01]  /*1120*/  SEL R58, R4, RZ, !P1 ;  /* 0x000000ff043a7207 */ /* 0x000fe20004800000 */
[----:B------:R-:W-:Y:S01]  /*1130*/  @!P3 IMAD.MOV.U32 R31, RZ, RZ, 0x0 ;  /* 0x00000000ff1fb424 */ /* 0x000fe200078e00ff */
[----:B------:R-:W-:Y:S01]  /*1140*/  ISETP.GE.AND P1, PT, R28, 0x101, PT ;  /* 0x000001011c00780c */ /* 0x000fe20003f26270 */
[----:B------:R-:W-:Y:S02]  /*1150*/  IMAD.IADD R0, R0, 0x1, R13 ;  /* 0x0000000100007824 */ /* 0x000fe400078e020d */
[----:B------:R-:W-:Y:S02]  /*1160*/  IMAD.IADD R5, R5, 0x1, R58 ;  /* 0x0000000105057824 */ /* 0x000fe400078e023a */
[----:B------:R-:W-:Y:S02]  /*1170*/  IMAD.IADD R6, R0, 0x1, R6 ;  /* 0x0000000100067824 */ /* 0x000fe400078e0206 */
[----:B------:R-:W-:-:S02]  /*1180*/  IMAD.IADD R7, R7, 0x1, R0 ;  /* 0x0000000107077824 */ /* 0x000fc400078e0200 */
[--C-:B------:R-:W-:Y:S02]  /*1190*/  IMAD.IADD R8, R8, 0x1, R0.reuse ;  /* 0x0000000108087824 */ /* 0x100fe400078e0200 */
[--C-:B------:R-:W-:Y:S02]  /*11a0*/  IMAD.IADD R9, R9, 0x1, R0.reuse ;  /* 0x0000000109097824 */ /* 0x100fe400078e0200 */
[--C-:B------:R-:W-:Y:S02]  /*11b0*/  IMAD.IADD R52, R52, 0x1, R0.reuse ;  /* 0x0000000134347824 */ /* 0x100fe400078e0200 */
[--C-:B------:R-:W-:Y:S02]  /*11c0*/  IMAD.IADD R53, R53, 0x1, R0.reuse ;  /* 0x0000000135357824 */ /* 0x100fe400078e0200 */
[--C-:B------:R-:W-:Y:S02]  /*11d0*/  IMAD.IADD R54, R54, 0x1, R0.reuse ;  /* 0x0000000136367824 */ /* 0x100fe400078e0200 */
[----:B------:R-:W-:Y:S01]  /*11e0*/  IMAD.IADD R55, R55, 0x1, R0 ;  /* 0x0000000137377824 */ /* 0x000fe200078e0200 */
[----:B0-----:R0:W-:Y:S01]  /*11f0*/  @!P3 ST.E.128.STRONG.GPU desc[UR10][R50.64+0x200], R28 ;  /* 0x0002001c3200b985 */ /* 0x0011e2000c10fd0a */
[----:B------:R-:W-:Y:S05]  /*1200*/  @!P1 BRA `(.L_x_2174) ;  /* 0x0000000c00e09947 */ /* 0x000fea0003800000 */
[----:B------:R-:W-:Y:S01]  /*1210*/  BAR.SYNC.DEFER_BLOCKING 0x0 ;  /* 0x0000000000007b1d */ /* 0x000fe20000010000 */
[----:B------:R-:W-:Y:S02]  /*1220*/  ISETP.NE.U32.AND P2, PT, R32, R34, PT ;  /* 0x000000222000720c */ /* 0x000fe40003f45070 */
[----:B------:R-:W-:Y:S02]  /*1230*/  @P0 LEA R0, R0, UR4, 0x4 ;  /* 0x0000000400000c11 */ /* 0x000fe4000f8e20ff */
[----:B------:R-:W-:Y:S02]  /*1240*/  ISETP.NE.AND.EX P2, PT, R33, R35, PT, P2 ;  /* 0x000000232100720c */ /* 0x000fe40003f45320 */
[----:B------:R-:W-:Y:S02]  /*1250*/  ISETP.NE.U32.AND P1, PT, R34, R36, PT ;  /* 0x000000242200720c */ /* 0x000fe40003f25070 */
[----:B------:R-:W-:Y:S02]  /*1260*/  ISETP.NE.U32.AND P4, PT, R36, R38, PT ;  /* 0x000000262400720c */ /* 0x000fe40003f85070 */
[----:B------:R-:W-:-:S02]  /*1270*/  ISETP.NE.U32.AND P5, PT, R40, R42, PT ;  /* 0x0000002a2800720c */ /* 0x000fc40003fa5070 */
[----:B------:R-:W-:Y:S02]  /*1280*/  ISETP.NE.U32.AND P3, PT, R38, R40, PT ;  /* 0x000000282600720c */ /* 0x000fe40003f65070 */
[----:B------:R-:W-:Y:S02]  /*1290*/  ISETP.NE.AND.EX P1, PT, R35, R37, PT, P1 ;  /* 0x000000252300720c */ /* 0x000fe40003f25310 */
[----:B------:R-:W-:Y:S02]  /*12a0*/  ISETP.NE.AND.EX P4, PT, R37, R39, PT, P4 ;  /* 0x000000272500720c */ /* 0x000fe40003f85340 */
[----:B------:R-:W-:Y:S02]  /*12b0*/  @P2 LEA R6, R6, UR4, 0x4 ;  /* 0x0000000406062c11 */ /* 0x000fe4000f8e20ff */
[----:B------:R-:W-:Y:S02]  /*12c0*/  ISETP.NE.U32.AND P6, PT, R44, R46, PT ;  /* 0x0000002e2c00720c */ /* 0x000fe40003fc5070 */
[----:B------:R-:W-:Y:S01]  /*12d0*/  ISETP.NE.AND.EX P3, PT, R39, R41, PT, P3 ;  /* 0x000000292700720c */ /* 0x000fe20003f65330 */
[----:B------:R1:W-:Y:S01]  /*12e0*/  @P0 STS.64 [R0], R48 ;  /* 0x0000003000000388 */ /* 0x0003e20000000a00 */
[----:B------:R-:W-:-:S03]  /*12f0*/  ISETP.NE.AND.EX P6, PT, R45, R47, PT, P6 ;  /* 0x0000002f2d00720c */ /* 0x000fc60003fc5360 */
[----:B------:R1:W-:Y:S01]  /*1300*/  @P0 STS [R0+0x8], R15 ;  /* 0x0000080f00000388 */ /* 0x0003e20000000800 */
[----:B------:R-:W-:Y:S02]  /*1310*/  ISETP.NE.U32.AND P0, PT, R42, R44, PT ;  /* 0x0000002c2a00720c */ /* 0x000fe40003f05070 */
[----:B------:R-:W-:Y:S01]  /*1320*/  @P1 LEA R7, R7, UR4, 0x4 ;  /* 0x0000000407071c11 */ /* 0x000fe2000f8e20ff */
[----:B------:R1:W-:Y:S01]  /*1330*/  @P2 STS.64 [R6], R32 ;  /* 0x0000002006002388 */ /* 0x0003e20000000a00 */
[----:B------:R-:W-:Y:S02]  /*1340*/  ISETP.NE.AND.EX P0, PT, R43, R45, PT, P0 ;  /* 0x0000002d2b00720c */ /* 0x000fe40003f05300 */
[----:B------:R-:W-:Y:S01]  /*1350*/  @P4 LEA R8, R8, UR4, 0x4 ;  /* 0x0000000408084c11 */ /* 0x000fe2000f8e20ff */
[----:B------:R1:W-:Y:S01]  /*1360*/  @P2 STS [R6+0x8], R21 ;  /* 0x0000081506002388 */ /* 0x0003e20000000800 */
[----:B------:R-:W-:Y:S02]  /*1370*/  ISETP.NE.AND.EX P2, PT, R41, R43, PT, P5 ;  /* 0x0000002b2900720c */ /* 0x000fe40003f45350 */
[----:B------:R-:W-:Y:S01]  /*1380*/  ISETP.NE.U32.AND P5, PT, R46, R10, PT ;  /* 0x0000000a2e00720c */ /* 0x000fe20003fa5070 */
[----:B------:R1:W-:Y:S01]  /*1390*/  @P1 STS.64 [R7], R34 ;  /* 0x0000002207001388 */ /* 0x0003e20000000a00 */
[----:B------:R-:W-:-:S02]  /*13a0*/  @P3 LEA R9, R9, UR4, 0x4 ;  /* 0x0000000409093c11 */ /* 0x000fc4000f8e20ff */
[----:B------:R-:W-:Y:S01]  /*13b0*/  ISETP.NE.AND.EX P5, PT, R47, R11, PT, P5 ;  /* 0x0000000b2f00720c */ /* 0x000fe20003fa5350 */
[----:B------:R1:W-:Y:S01]  /*13c0*/  @P1 STS [R7+0x8], R17 ;  /* 0x0000081107001388 */ /* 0x0003e20000000800 */
[----:B------:R-:W-:Y:S02]  /*13d0*/  @P6 LEA R11, R54, UR4, 0x4 ;  /* 0x00000004360b6c11 */ /* 0x000fe4000f8e20ff */
[----:B------:R-:W-:Y:S01]  /*13e0*/  @P0 LEA R53, R53, UR4, 0x4 ;  /* 0x0000000435350c11 */ /* 0x000fe2000f8e20ff */
[----:B------:R1:W-:Y:S01]  /*13f0*/  @P4 STS.64 [R8], R36 ;  /* 0x0000002408004388 */ /* 0x0003e20000000a00 */
[----:B------:R-:W-:Y:S02]  /*1400*/  ISETP.GE.U32.AND P1, PT, R59, R28, PT ;  /* 0x0000001c3b00720c */ /* 0x000fe40003f26070 */
[----:B------:R-:W-:Y:S01]  /*1410*/  @P2 LEA R3, R52, UR4, 0x4 ;  /* 0x0000000434032c11 */ /* 0x000fe2000f8e20ff */
[----:B------:R1:W-:Y:S04]  /*1420*/  @P4 STS [R8+0x8], R19 ;  /* 0x0000081308004388 */ /* 0x0003e80000000800 */
[----:B------:R-:W-:Y:S01]  /*1430*/  @P5 LEA R55, R55, UR4, 0x4 ;  /* 0x0000000437375c11 */ /* 0x000fe2000f8e20ff */
        /* <DEDUP_REMOVED lines=11> */
[----:B------:R-:W-:Y:S05]  /*14f0*/  @P1 EXIT ;  /* 0x000000000000194d */ /* 0x000fea0003800000 */
[----:B-1----:R-:W-:Y:S01]  /*1500*/  IADD3 R3, PT, PT, R18, R14, R16 ;  /* 0x0000000e12037210 */ /* 0x002fe20007ffe010 */
[----:B------:R-:W-:Y:S01]  /*1510*/  BSSY.RECONVERGENT B0, `(.L_x_2175) ;  /* 0x0000025000007945 */ /* 0x000fe20003800200 */
[----:B------:R-:W-:Y:S02]  /*1520*/  LOP3.LUT R0, RZ, R59, RZ, 0x33, !PT ;  /* 0x0000003bff007212 */ /* 0x000fe400078e33ff */
[----:B------:R-:W-:-:S04]  /*1530*/  IADD3 R3, PT, PT, R22, R3, R20 ;  /* 0x0000000316037210 */ /* 0x000fc80007ffe014 */
[----:B------:R-:W-:-:S04]  /*1540*/  IADD3 R3, PT, PT, R26, R3, R24 ;  /* 0x000000031a037210 */ /* 0x000fc80007ffe018 */
[----:B------:R-:W-:-:S04]  /*1550*/  IADD3 R0, PT, PT, R0, R3, R12 ;  /* 0x0000000300007210 */ /* 0x000fc80007ffe00c */
[C---:B------:R-:W-:Y:S02]  /*1560*/  LOP3.LUT R2, R0.reuse, 0x300, RZ, 0xc0, !PT ;  /* 0x0000030000027812 */ /* 0x040fe400078ec0ff */
[----:B------:R-:W-:Y:S02]  /*1570*/  ISETP.GE.U32.AND P1, PT, R0, 0x300, PT ;  /* 0x000003000000780c */ /* 0x000fe40003f26070 */
[----:B------:R-:W-:-:S13]  /*1580*/  ISETP.NE.AND P0, PT, R2, 0x300, PT ;  /* 0x000003000200780c */ /* 0x000fda0003f05270 */
[----:B------:R-:W-:Y:S05]  /*1590*/  @!P0 BRA `(.L_x_2176) ;  /* 0x0000000000708947 */ /* 0x000fea0003800000 */
[----:B------:R-:W1:Y:S01]  /*15a0*/  LDC.64 R2, c[0x0][0x3a0] ;  /* 0x0000e800ff027b82 */ /* 0x000e620000000a00 */
[----:B------:R-:W-:-:S05]  /*15b0*/  LEA.HI R0, R0, 0x1, RZ, 0x18 ;  /* 0x0000000100007811 */ /* 0x000fca00078fc0ff */
[C---:B------:R-:W-:Y:S01]  /*15c0*/  IMAD.SHL.U32 R6, R0.reuse, 0x100, RZ ;  /* 0x0000010000067824 */ /* 0x040fe200078e00ff */
[----:B------:R-:W-:Y:S01]  /*15d0*/  LOP3.LUT R0, R0, 0x3, RZ, 0xc0, !PT ;  /* 0x0000000300007812 */ /* 0x000fe200078ec0ff */
[----:B------:R-:W2:Y:S03]  /*15e0*/  LDC.64 R4, c[0x0][0x398] ;  /* 0x0000e600ff047b82 */ /* 0x000ea60000000a00 */
[----:B------:R-:W-:Y:S01]  /*15f0*/  LOP3.LUT R6, R6, 0x300, RZ, 0xc0, !PT ;  /* 0x0000030006067812 */ /* 0x000fe200078ec0ff */
[----:B------:R-:W-:Y:S02]  /*1600*/  IMAD.MOV R0, RZ, RZ, -R0 ;  /* 0x000000ffff007224 */ /* 0x000fe400078e0a00 */
[----:B-1----:R-:W-:-:S04]  /*1610*/  IMAD.WIDE.U32 R2, R59, 0x4, R2 ;  /* 0x000000043b027825 */ /* 0x002fc800078e0002 */
[----:B------:R-:W-:Y:S01]  /*1620*/  IMAD.MOV.U32 R10, RZ, RZ, R2 ;  /* 0x000000ffff0a7224 */ /* 0x000fe200078e0002 */
[C---:B------:R-:W-:Y:S01]  /*1630*/  LEA R2, R59.reuse, UR4, 0x4 ;  /* 0x000000043b027c11 */ /* 0x040fe2000f8e20ff */
[----:B------:R-:W-:Y:S02]  /*1640*/  IMAD.MOV.U32 R11, RZ, RZ, R3 ;  /* 0x000000ffff0b7224 */ /* 0x000fe400078e0003 */
[----:B--2---:R-:W-:-:S04]  /*1650*/  IMAD.WIDE.U32 R4, R59, 0x8, R4 ;  /* 0x000000083b047825 */ /* 0x004fc800078e0004 */
[----:B------:R-:W-:Y:S02]  /*1660*/  IMAD.IADD R59, R59, 0x1, R6 ;  /* 0x000000013b3b7824 */ /* 0x000fe400078e0206 */
[----:B------:R-:W-:-:S07]  /*1670*/  VIADD R8, R2, 0x8 ;  /* 0x0000000802087836 */ /* 0x000fce0000000000 */
.L_x_2177:
[----:B------:R-:W1:Y:S01]  /*1680*/  LDS.64 R2, [R8+-0x8] ;  /* 0xfffff80008027984 */ /* 0x000e620000000a00 */
[----:B------:R-:W-:Y:S01]  /*1690*/  IMAD.MOV.U32 R6, RZ, RZ, R10 ;  /* 0x000000ffff067224 */ /* 0x000fe200078e000a */
[----:B------:R-:W-:Y:S01]  /*16a0*/  IADD3 R10, P2, PT, R10, 0x400, RZ ;  /* 0x000004000a0a7810 */ /* 0x000fe20007f5e0ff */
[--C-:B------:R-:W-:Y:S01]  /*16b0*/  IMAD.MOV.U32 R7, RZ, RZ, R11.reuse ;  /* 0x000000ffff077224 */ /* 0x100fe200078e000b */
[----:B------:R2:W3:Y:S01]  /*16c0*/  LDS R9, [R8] ;  /* 0x0000000008097984 */ /* 0x0004e20000000800 */
[----:B------:R-:W-:Y:S02]  /*16d0*/  VIADD R0, R0, 0x1 ;  /* 0x0000000100007836 */ /* 0x000fe40000000000 */
[----:B------:R-:W-:-:S03]  /*16e0*/  IMAD.X R11, RZ, RZ, R11, P2 ;  /* 0x000000ffff0b7224 */ /* 0x000fc600010e060b */
[----:B------:R-:W-:Y:S01]  /*16f0*/  ISETP.NE.AND P0, PT, R0, RZ, PT ;  /* 0x000000ff0000720c */ /* 0x000fe20003f05270 */
[----:B--2---:R-:W-:Y:S01]  /*1700*/  VIADD R8, R8, 0x1000 ;  /* 0x0000100008087836 */ /* 0x004fe20000000000 */
[----:B-1----:R1:W-:Y:S04]  /*1710*/  STG.E.64 desc[UR10][R4.64], R2 ;  /* 0x0000000204007986 */ /* 0x0023e8000c101b0a */
[----:B---3--:R2:W-:Y:S01]  /*1720*/  STG.E desc[UR10][R6.64], R9 ;  /* 0x0000000906007986 */ /* 0x0085e2000c10190a */
[----:B-1----:R-:W-:-:S05]  /*1730*/  IADD3 R4, P3, PT, R4, 0x800, RZ ;  /* 0x0000080004047810 */ /* 0x002fca0007f7e0ff */
[----:B------:R-:W-:Y:S01]  /*1740*/  IMAD.X R5, RZ, RZ, R5, P3 ;  /* 0x000000ffff057224 */ /* 0x000fe200018e0605 */
[----:B--2---:R-:W-:Y:S07]  /*1750*/  @P0 BRA `(.L_x_2177) ;  /* 0xfffffffc00c80947 */ /* 0x004fee000383ffff */
.L_x_2176:
[----:B------:R-:W-:Y:S05]  /*1760*/  BSYNC.RECONVERGENT B0 ;  /* 0x0000000000007941 */ /* 0x000fea0003800200 */
.L_x_2175:
[----:B------:R-:W-:Y:S05]  /*1770*/  @!P1 EXIT ;  /* 0x000000000000994d */ /* 0x000fea0003800000 */
[----:B------:R-:W1:Y:S01]  /*1780*/  LDC.64 R2, c[0x0][0x398] ;  /* 0x0000e600ff027b82 */ /* 0x000e620000000a00 */
[----:B------:R-:W-:Y:S01]  /*1790*/  IMAD.IADD R0, R28, 0x1, -R59 ;  /* 0x000000011c007824 */ /* 0x000fe200078e0a3b */
[----:B------:R-:W-:Y:S04]  /*17a0*/  BSSY.RECONVERGENT B0, `(.L_x_2178) ;  /* 0x000005b000007945 */ /* 0x000fe80003800200 */
[----:B------:R-:W-:Y:S02]  /*17b0*/  ISETP.GT.AND P1, PT, R0, 0xc00, PT ;  /* 0x00000c000000780c */ /* 0x000fe40003f24270 */
[----:B------:R-:W2:Y:S01]  /*17c0*/  LDC.64 R4, c[0x0][0x3a0] ;  /* 0x0000e800ff047b82 */ /* 0x000ea20000000a00 */
[----:B------:R-:W-:-:S05]  /*17d0*/  LEA R0, R59, UR4, 0x4 ;  /* 0x000000043b007c11 */ /* 0x000fca000f8e20ff */
[----:B------:R-:W-:Y:S02]  /*17e0*/  VIADD R0, R0, 0x2000 ;  /* 0x0000200000007836 */ /* 0x000fe40000000000 */
[----:B-1----:R-:W-:-:S04]  /*17f0*/  IMAD.WIDE.U32 R2, R59, 0x8, R2 ;  /* 0x000000083b027825 */ /* 0x002fc800078e0002 */
[----:B--2---:R-:W-:Y:S01]  /*1800*/  IMAD.WIDE.U32 R6, R59, 0x4, R4 ;  /* 0x000000043b067825 */ /* 0x004fe200078e0004 */
[----:B------:R-:W-:Y:S02]  /*1810*/  IADD3 R4, P0, PT, R2, 0x1000, RZ ;  /* 0x0000100002047810 */ /* 0x000fe40007f1e0ff */
[----:B------:R-:W-:-:S03]  /*1820*/  IADD3 R2, P2, PT, R6, 0x800, RZ ;  /* 0x0000080006027810 */ /* 0x000fc60007f5e0ff */
[----:B------:R-:W-:Y:S01]  /*1830*/  IMAD.X R5, RZ, RZ, R3, P0 ;  /* 0x000000ffff057224 */ /* 0x000fe200000e0603 */
[----:B------:R-:W-:Y:S01]  /*1840*/  PLOP3.LUT P0, PT, PT, PT, PT, 0x80, 0x8 ;  /* 0x000000000008781c */ /* 0x000fe20003f0f070 */
[----:B------:R-:W-:Y:S01]  /*1850*/  IMAD.X R3, RZ, RZ, R7, P2 ;  /* 0x000000ffff037224 */ /* 0x000fe200010e0607 */
[----:B------:R-:W-:Y:S11]  /*1860*/  @!P1 BRA `(.L_x_2179) ;  /* 0x0000000400389947 */ /* 0x000ff60003800000 */
[----:B------:R-:W-:Y:S01]  /*1870*/  PLOP3.LUT P0, PT, PT, PT, PT, 0x8, 0x80 ;  /* 0x000000000080781c */ /* 0x000fe20003f0e170 */
[----:B0-----:R-:W-:-:S12]  /*1880*/  VIADD R50, R28, 0xfffff400 ;  /* 0xfffff4001c327836 */ /* 0x001fd80000000000 */
.L_x_2180:
[----:B------:R-:W0:Y:S01]  /*1890*/  LDS.64 R6, [R0+-0x2000] ;  /* 0xffe0000000067984 */ /* 0x000e220000000a00 */
[----:B------:R-:W-:-:S03]  /*18a0*/  VIADD R59, R59, 0x1000 ;  /* 0x000010003b3b7836 */ /* 0x000fc60000000000 */
[----:B------:R-:W1:Y:S02]  /*18b0*/  LDS R29, [R0+-0x1ff8] ;  /* 0xffe00800001d7984 */ /* 0x000e640000000800 */
[----:B------:R-:W-:Y:S02]  /*18c0*/  ISETP.GE.AND P1, PT, R59, R50, PT ;  /* 0x000000323b00720c */ /* 0x000fe40003f26270 */
[----:B------:R-:W2:Y:S04]  /*18d0*/  LDS.64 R8, [R0+-0x1000] ;  /* 0xfff0000000087984 */ /* 0x000ea80000000a00 */
[----:B------:R-:W3:Y:S04]  /*18e0*/  LDS R41, [R0+-0xff8] ;  /* 0xfff0080000297984 */ /* 0x000ee80000000800 */
[----:B------:R-:W4:Y:S04]  /*18f0*/  LDS.64 R10, [R0] ;  /* 0x00000000000a7984 */ /* 0x000f280000000a00 */
[----:B------:R-:W5:Y:S04]  /*1900*/  LDS R43, [R0+0x8] ;  /* 0x00000800002b7984 */ /* 0x000f680000000800 */
[----:B------:R-:W5:Y:S04]  /*1910*/  LDS.64 R12, [R0+0x1000] ;  /* 0x00100000000c7984 */ /* 0x000f680000000a00 */
        /* <DEDUP_REMOVED lines=24> */
[----:B------:R2:W5:Y:S04]  /*1aa0*/  LDS R48, [R0+0xd008] ;  /* 0x00d0080000307984 */ /* 0x0005680000000800 */
[----:B0-----:R0:W-:Y:S04]  /*1ab0*/  STG.E.64 desc[UR10][R4.64+-0x1000], R6 ;  /* 0xfff0000604007986 */ /* 0x0011e8000c101b0a */
[----:B-1----:R-:W-:Y:S01]  /*1ac0*/  STG.E desc[UR10][R2.64+-0x800], R29 ;  /* 0xfff8001d02007986 */ /* 0x002fe2000c10190a */
[----:B--2---:R-:W-:-:S03]  /*1ad0*/  VIADD R0, R0, 0x10000 ;  /* 0x0001000000007836 */ /* 0x004fc60000000000 */
[----:B------:R1:W-:Y:S04]  /*1ae0*/  STG.E.64 desc[UR10][R4.64+-0x800], R8 ;  /* 0xfff8000804007986 */ /* 0x0003e8000c101b0a */
[----:B---3--:R-:W-:Y:S01]  /*1af0*/  STG.E desc[UR10][R2.64+-0x400], R41 ;  /* 0xfffc002902007986 */ /* 0x008fe2000c10190a */
[----:B0-----:R-:W-:-:S03]  /*1b00*/  IADD3 R6, P3, PT, R2, 0x4000, RZ ;  /* 0x0000400002067810 */ /* 0x001fc60007f7e0ff */
[----:B----4-:R-:W-:Y:S02]  /*1b10*/  STG.E.64 desc[UR10][R4.64], R10 ;  /* 0x0000000a04007986 */ /* 0x010fe4000c101b0a */
[----:B------:R-:W-:Y:S02]  /*1b20*/  IMAD.X R7, RZ, RZ, R3, P3 ;  /* 0x000000ffff077224 */ /* 0x000fe400018e0603 */
[----:B-----5:R-:W-:Y:S01]  /*1b30*/  STG.E desc[UR10][R2.64], R43 ;  /* 0x0000002b02007986 */ /* 0x020fe2000c10190a */
[----:B-1----:R-:W-:-:S03]  /*1b40*/  IADD3 R8, P2, PT, R4, 0x8000, RZ ;  /* 0x0000800004087810 */ /* 0x002fc60007f5e0ff */
[----:B------:R-:W-:Y:S02]  /*1b50*/  STG.E.64 desc[UR10][R4.64+0x800], R12 ;  /* 0x0008000c04007986 */ /* 0x000fe4000c101b0a */
[----:B------:R-:W-:Y:S02]  /*1b60*/  IMAD.X R9, RZ, RZ, R5, P2 ;  /* 0x000000ffff097224 */ /* 0x000fe400010e0605 */
[----:B------:R-:W-:Y:S04]  /*1b70*/  STG.E desc[UR10][R2.64+0x400], R45 ;  /* 0x0004002d02007986 */ /* 0x000fe8000c10190a */
[----:B------:R-:W-:Y:S04]  /*1b80*/  STG.E.64 desc[UR10][R4.64+0x1000], R14 ;  /* 0x0010000e04007986 */ /* 0x000fe8000c101b0a */
        /* <DEDUP_REMOVED lines=21> */
[----:B------:R0:W-:Y:S04]  /*1ce0*/  STG.E.64 desc[UR10][R4.64+0x6800], R38 ;  /* 0x0068002604007986 */ /* 0x0001e8000c101b0a */
[----:B------:R1:W-:Y:S01]  /*1cf0*/  STG.E desc[UR10][R2.64+0x3400], R48 ;  /* 0x0034003002007986 */ /* 0x0003e2000c10190a */
[----:B0-----:R-:W-:-:S02]  /*1d00*/  IMAD.MOV.U32 R4, RZ, RZ, R8 ;  /* 0x000000ffff047224 */ /* 0x001fc400078e0008 */
[----:B------:R-:W-:Y:S02]  /*1d10*/  IMAD.MOV.U32 R5, RZ, RZ, R9 ;  /* 0x000000ffff057224 */ /* 0x000fe400078e0009 */
[----:B-1----:R-:W-:Y:S02]  /*1d20*/  IMAD.MOV.U32 R2, RZ, RZ, R6 ;  /* 0x000000ffff027224 */ /* 0x002fe400078e0006 */
[----:B------:R-:W-:Y:S01]  /*1d30*/  IMAD.MOV.U32 R3, RZ, RZ, R7 ;  /* 0x000000ffff037224 */ /* 0x000fe200078e0007 */
[----:B------:R-:W-:Y:S06]  /*1d40*/  @!P1 BRA `(.L_x_2180) ;  /* 0xfffffff800d09947 */ /* 0x000fec000383ffff */
.L_x_2179:
[----:B------:R-:W-:Y:S05]  /*1d50*/  BSYNC.RECONVERGENT B0 ;  /* 0x0000000000007941 */ /* 0x000fea0003800200 */
.L_x_2178:
[----:B------:R-:W-:Y:S01]  /*1d60*/  IMAD.IADD R6, R28, 0x1, -R59 ;  /* 0x000000011c067824 */ /* 0x000fe200078e0a3b */
[----:B------:R-:W-:Y:S04]  /*1d70*/  BSSY.RECONVERGENT B0, `(.L_x_2181) ;  /* 0x000002e000007945 */ /* 0x000fe80003800200 */
[----:B------:R-:W-:-:S13]  /*1d80*/  ISETP.GT.AND P1, PT, R6, 0x400, PT ;  /* 0x000004000600780c */ /* 0x000fda0003f24270 */
[----:B------:R-:W-:Y:S05]  /*1d90*/  @!P1 BRA `(.L_x_2182) ;  /* 0x0000000000ac9947 */ /* 0x000fea0003800000 */
[----:B------:R-:W1:Y:S01]  /*1da0*/  LDS.64 R6, [R0+-0x2000] ;  /* 0xffe0000000067984 */ /* 0x000e620000000a00 */
[----:B------:R-:W-:Y:S01]  /*1db0*/  PLOP3.LUT P0, PT, PT, PT, PT, 0x8, 0x80 ;  /* 0x000000000080781c */ /* 0x000fe20003f0e170 */
[----:B------:R-:W-:Y:S02]  /*1dc0*/  VIADD R59, R59, 0x800 ;  /* 0x000008003b3b7836 */ /* 0x000fe40000000000 */
[----:B------:R-:W2:Y:S04]  /*1dd0*/  LDS R23, [R0+-0x1ff8] ;  /* 0xffe0080000177984 */ /* 0x000ea80000000800 */
[----:B------:R-:W3:Y:S04]  /*1de0*/  LDS.64 R8, [R0+-0x1000] ;  /* 0xfff0000000087984 */ /* 0x000ee80000000a00 */
[----:B------:R-:W4:Y:S04]  /*1df0*/  LDS R25, [R0+-0xff8] ;  /* 0xfff0080000197984 */ /* 0x000f280000000800 */
[----:B------:R-:W5:Y:S04]  /*1e00*/  LDS.64 R10, [R0] ;  /* 0x00000000000a7984 */ /* 0x000f680000000a00 */
[----:B------:R-:W5:Y:S04]  /*1e10*/  LDS R27, [R0+0x8] ;  /* 0x00000800001b7984 */ /* 0x000f680000000800 */
[----:B------:R-:W5:Y:S04]  /*1e20*/  LDS.64 R12, [R0+0x1000] ;  /* 0x00100000000c7984 */ /* 0x000f680000000a00 */
[----:B0-----:R-:W0:Y:S04]  /*1e30*/  LDS R29, [R0+0x1008] ;  /* 0x00100800001d7984 */ /* 0x001e280000000800 */
[----:B------:R-:W0:Y:S04]  /*1e40*/  LDS.64 R14, [R0+0x2000] ;  /* 0x00200000000e7984 */ /* 0x000e280000000a00 */
[----:B------:R-:W0:Y:S04]  /*1e50*/  LDS R31, [R0+0x2008] ;  /* 0x00200800001f7984 */ /* 0x000e280000000800 */
[----:B------:R-:W0:Y:S04]  /*1e60*/  LDS.64 R16, [R0+0x3000] ;  /* 0x0030000000107984 */ /* 0x000e280000000a00 */
[----:B------:R-:W0:Y:S04]  /*1e70*/  LDS R33, [R0+0x3008] ;  /* 0x0030080000217984 */ /* 0x000e280000000800 */
[----:B------:R-:W0:Y:S04]  /*1e80*/  LDS.64 R18, [R0+0x4000] ;  /* 0x0040000000127984 */ /* 0x000e280000000a00 */
[----:B------:R-:W0:Y:S04]  /*1e90*/  LDS R35, [R0+0x4008] ;  /* 0x0040080000237984 */ /* 0x000e280000000800 */
[----:B------:R-:W0:Y:S04]  /*1ea0*/  LDS.64 R20, [R0+0x5000] ;  /* 0x0050000000147984 */ /* 0x000e280000000a00 */
[----:B------:R3:W0:Y:S04]  /*1eb0*/  LDS R37, [R0+0x5008] ;  /* 0x0050080000257984 */ /* 0x0006280000000800 */
[----:B-1----:R1:W-:Y:S04]  /*1ec0*/  STG.E.64 desc[UR10][R4.64+-0x1000], R6 ;  /* 0xfff0000604007986 */ /* 0x0023e8000c101b0a */
[----:B--2---:R-:W-:Y:S01]  /*1ed0*/  STG.E desc[UR10][R2.64+-0x800], R23 ;  /* 0xfff8001702007986 */ /* 0x004fe2000c10190a */
[----:B---3--:R-:W-:-:S03]  /*1ee0*/  VIADD R0, R0, 0x8000 ;  /* 0x0000800000007836 */ /* 0x008fc60000000000 */
[----:B------:R2:W-:Y:S04]  /*1ef0*/  STG.E.64 desc[UR10][R4.64+-0x800], R8 ;  /* 0xfff8000804007986 */ /* 0x0005e8000c101b0a */
[----:B----4-:R-:W-:Y:S01]  /*1f00*/  STG.E desc[UR10][R2.64+-0x400], R25 ;  /* 0xfffc001902007986 */ /* 0x010fe2000c10190a */
[----:B-1----:R-:W-:-:S03]  /*1f10*/  IADD3 R6, P2, PT, R2, 0x2000, RZ ;  /* 0x0000200002067810 */ /* 0x002fc60007f5e0ff */
[----:B-----5:R-:W-:Y:S02]  /*1f20*/  STG.E.64 desc[UR10][R4.64], R10 ;  /* 0x0000000a04007986 */ /* 0x020fe4000c101b0a */
[----:B------:R-:W-:Y:S02]  /*1f30*/  IMAD.X R7, RZ, RZ, R3, P2 ;  /* 0x000000ffff077224 */ /* 0x000fe400010e0603 */
[----:B------:R-:W-:Y:S01]  /*1f40*/  STG.E desc[UR10][R2.64], R27 ;  /* 0x0000001b02007986 */ /* 0x000fe2000c10190a */
[----:B--2---:R-:W-:-:S03]  /*1f50*/  IADD3 R8, P1, PT, R4, 0x4000, RZ ;  /* 0x0000400004087810 */ /* 0x004fc60007f3e0ff */
[----:B------:R-:W-:Y:S02]  /*1f60*/  STG.E.64 desc[UR10][R4.64+0x800], R12 ;  /* 0x0008000c04007986 */ /* 0x000fe4000c101b0a */
[----:B------:R-:W-:Y:S02]  /*1f70*/  IMAD.X R9, RZ, RZ, R5, P1 ;  /* 0x000000ffff097224 */ /* 0x000fe400008e0605 */
[----:B0-----:R-:W-:Y:S04]  /*1f80*/  STG.E desc[UR10][R2.64+0x400], R29 ;  /* 0x0004001d02007986 */ /* 0x001fe8000c10190a */
        /* <DEDUP_REMOVED lines=11> */
[----:B------:R-:W-:-:S07]  /*2040*/  IMAD.MOV.U32 R3, RZ, RZ, R7 ;  /* 0x000000ffff037224 */ /* 0x000fce00078e0007 */
.L_x_2182:
[----:B------:R-:W-:Y:S05]  /*2050*/  BSYNC.RECONVERGENT B0 ;  /* 0x0000000000007941 */ /* 0x000fea0003800200 */
.L_x_2181:
[----:B------:R-:W-:-:S13]  /*2060*/  ISETP.LT.OR P0, PT, R59, R28, P0 ;  /* 0x0000001c3b00720c */ /* 0x000fda0000701670 */
[----:B------:R-:W-:Y:S05]  /*2070*/  @!P0 EXIT ;  /* 0x000000000000894d */ /* 0x000fea0003800000 */
[----:B------:R-:W1:Y:S04]  /*2080*/  LDS.64 R6, [R0+-0x2000] ;  /* 0xffe0000000067984 */ /* 0x000e680000000a00 */
[----:B------:R-:W2:Y:S04]  /*2090*/  LDS R15, [R0+-0x1ff8] ;  /* 0xffe00800000f7984 */ /* 0x000ea80000000800 */
[----:B------:R-:W3:Y:S04]  /*20a0*/  LDS.64 R8, [R0+-0x1000] ;  /* 0xfff0000000087984 */ /* 0x000ee80000000a00 */
[----:B------:R-:W4:Y:S04]  /*20b0*/  LDS R17, [R0+-0xff8] ;  /* 0xfff0080000117984 */ /* 0x000f280000000800 */
[----:B------:R-:W5:Y:S04]  /*20c0*/  LDS.64 R10, [R0] ;  /* 0x00000000000a7984 */ /* 0x000f680000000a00 */
[----:B------:R-:W0:Y:S04]  /*20d0*/  LDS R19, [R0+0x8] ;  /* 0x0000080000137984 */ /* 0x000e280000000800 */
[----:B------:R-:W0:Y:S04]  /*20e0*/  LDS.64 R12, [R0+0x1000] ;  /* 0x00100000000c7984 */ /* 0x000e280000000a00 */
[----:B------:R-:W0:Y:S04]  /*20f0*/  LDS R21, [R0+0x1008] ;  /* 0x0010080000157984 */ /* 0x000e280000000800 */
[----:B-1----:R-:W-:Y:S04]  /*2100*/  STG.E.64 desc[UR10][R4.64+-0x1000], R6 ;  /* 0xfff0000604007986 */ /* 0x002fe8000c101b0a */
[----:B--2---:R-:W-:Y:S04]  /*2110*/  STG.E desc[UR10][R2.64+-0x800], R15 ;  /* 0xfff8000f02007986 */ /* 0x004fe8000c10190a */
[----:B---3--:R-:W-:Y:S04]  /*2120*/  STG.E.64 desc[UR10][R4.64+-0x800], R8 ;  /* 0xfff8000804007986 */ /* 0x008fe8000c101b0a */
[----:B----4-:R-:W-:Y:S04]  /*2130*/  STG.E desc[UR10][R2.64+-0x400], R17 ;  /* 0xfffc001102007986 */ /* 0x010fe8000c10190a */
[----:B-----5:R-:W-:Y:S04]  /*2140*/  STG.E.64 desc[UR10][R4.64], R10 ;  /* 0x0000000a04007986 */ /* 0x020fe8000c101b0a */
[----:B0-----:R-:W-:Y:S04]  /*2150*/  STG.E desc[UR10][R2.64], R19 ;  /* 0x0000001302007986 */ /* 0x001fe8000c10190a */
[----:B------:R-:W-:Y:S04]  /*2160*/  STG.E.64 desc[UR10][R4.64+0x800], R12 ;  /* 0x0008000c04007986 */ /* 0x000fe8000c101b0a */
[----:B------:R-:W-:Y:S01]  /*2170*/  STG.E desc[UR10][R2.64+0x400], R21 ;  /* 0x0004001502007986 */ /* 0x000fe2000c10190a */
[----:B------:R-:W-:Y:S05]  /*2180*/  EXIT ;  /* 0x000000000000794d */ /* 0x000fea0003800000 */
.L_x_2174:
[----:B------:R-:W-:Y:S01]  /*2190*/  ISETP.NE.U32.AND P2, PT, R32, R34, PT ;  /* 0x000000222000720c */ /* 0x000fe20003f45070 */
[----:B------:R-:W1:Y:S01]  /*21a0*/  @P0 LDC.64 R24, c[0x0][0x398] ;  /* 0x0000e600ff180b82 */ /* 0x000e620000000a00 */
[----:B------:R-:W-:Y:S02]  /*21b0*/  ISETP.NE.U32.AND P1, PT, R34, R36, PT ;  /* 0x000000242200720c */ /* 0x000fe40003f25070 */
[----:B------:R-:W-:Y:S02]  /*21c0*/  ISETP.NE.AND.EX P2, PT, R33, R35, PT, P2 ;  /* 0x000000232100720c */ /* 0x000fe40003f45320 */
[----:B------:R-:W-:Y:S02]  /*21d0*/  ISETP.NE.U32.AND P3, PT, R36, R38, PT ;  /* 0x000000262400720c */ /* 0x000fe40003f65070 */
[----:B------:R-:W-:Y:S01]  /*21e0*/  ISETP.NE.AND.EX P1, PT, R35, R37, PT, P1 ;  /* 0x000000252300720c */ /* 0x000fe20003f25310 */
[----:B------:R-:W2:Y:S01]  /*21f0*/  @P0 LDC.64 R12, c[0x0][0x3a0] ;  /* 0x0000e800ff0c0b82 */ /* 0x000ea20000000a00 */
[----:B------:R-:W-:-:S02]  /*2200*/  ISETP.NE.U32.AND P4, PT, R38, R40, PT ;  /* 0x000000282600720c */ /* 0x000fc40003f85070 */
[----:B------:R-:W-:Y:S02]  /*2210*/  ISETP.NE.U32.AND P5, PT, R40, R42, PT ;  /* 0x0000002a2800720c */ /* 0x000fe40003fa5070 */
[----:B------:R-:W-:Y:S02]  /*2220*/  ISETP.NE.AND.EX P3, PT, R37, R39, PT, P3 ;  /* 0x000000272500720c */ /* 0x000fe40003f65330 */
[----:B------:R-:W-:Y:S01]  /*2230*/  ISETP.NE.AND.EX P4, PT, R39, R41, PT, P4 ;  /* 0x000000292700720c */ /* 0x000fe20003f85340 */
[----:B------:R-:W3:Y:S01]  /*2240*/  @P2 LDC.64 R58, c[0x0][0x398] ;  /* 0x0000e600ff3a2b82 */ /* 0x000ee20000000a00 */
[----:B------:R-:W-:Y:S02]  /*2250*/  ISETP.NE.AND.EX P5, PT, R41, R43, PT, P5 ;  /* 0x0000002b2900720c */ /* 0x000fe40003fa5350 */
[----:B------:R-:W-:-:S04]  /*2260*/  ISETP.NE.U32.AND P6, PT, R44, R46, PT ;  /* 0x0000002e2c00720c */ /* 0x000fc80003fc5070 */
[----:B------:R-:W-:Y:S01]  /*2270*/  ISETP.NE.AND.EX P6, PT, R45, R47, PT, P6 ;  /* 0x0000002f2d00720c */ /* 0x000fe20003fc5360 */
[----:B0-----:R-:W0:Y:S01]  /*2280*/  @P2 LDC.64 R50, c[0x0][0x3a0] ;  /* 0x0000e800ff322b82 */ /* 0x001e220000000a00 */
[----:B-1----:R-:W-:-:S05]  /*2290*/  @P0 IMAD.WIDE R26, R0, 0x8, R24 ;  /* 0x00000008001a0825 */ /* 0x002fca00078e0218 */
[----:B------:R1:W-:Y:S01]  /*22a0*/  @P0 STG.E.64 desc[UR10][R26.64], R48 ;  /* 0x000000301a000986 */ /* 0x0003e2000c101b0a */
[----:B--2---:R-:W-:Y:S01]  /*22b0*/  @P0 IMAD.WIDE R28, R0, 0x4, R12 ;  /* 0x00000004001c0825 */ /* 0x004fe200078e020c */
[----:B------:R-:W2:Y:S04]  /*22c0*/  @P1 LDC.64 R24, c[0x0][0x3a0] ;  /* 0x0000e800ff181b82 */ /* 0x000ea80000000a00 */
[----:B------:R4:W-:Y:S01]  /*22d0*/  @P0 STG.E desc[UR10][R28.64], R15 ;  /* 0x0000000f1c000986 */ /* 0x0009e2000c10190a */
[----:B------:R-:W-:Y:S01]  /*22e0*/  ISETP.NE.U32.AND P0, PT, R42, R44, PT ;  /* 0x0000002c2a00720c */ /* 0x000fe20003f05070 */
[----:B---3--:R-:W-:Y:S02]  /*22f0*/  @P2 IMAD.WIDE R58, R6, 0x8, R58 ;  /* 0x00000008063a2825 */ /* 0x008fe400078e023a */
[----:B------:R-:W3:Y:S01]  /*2300*/  @P1 LDC.64 R12, c[0x0][0x398] ;  /* 0x0000e600ff0c1b82 */ /* 0x000ee20000000a00 */
[----:B------:R-:W-:-:S02]  /*2310*/  ISETP.NE.AND.EX P0, PT, R43, R45, PT, P0 ;  /* 0x0000002d2b00720c */ /* 0x000fc40003f05300 */
[----:B------:R5:W-:Y:S01]  /*2320*/  @P2 STG.E.64 desc[UR10][R58.64], R32 ;  /* 0x000000203a002986 */ /* 0x000be2000c101b0a */
[----:B0-----:R-:W-:-:S04]  /*2330*/  @P2 IMAD.WIDE R50, R6, 0x4, R50 ;  /* 0x0000000406322825 */ /* 0x001fc800078e0232 */
[----:B-1----:R-:W0:Y:S01]  /*2340*/  @P3 LDC.64 R26, c[0x0][0x398] ;  /* 0x0000e600ff1a3b82 */ /* 0x002e220000000a00 */
[----:B------:R1:W-:Y:S01]  /*2350*/  @P2 STG.E desc[UR10][R50.64], R21 ;  /* 0x0000001532002986 */ /* 0x0003e2000c10190a */
[----:B------:R-:W-:-:S06]  /*2360*/  ISETP.NE.U32.AND P2, PT, R46, R10, PT ;  /* 0x0000000a2e00720c */ /* 0x000fcc0003f45070 */
[----:B----4-:R-:W4:Y:S01]  /*2370*/  @P3 LDC.64 R14, c[0x0][0x3a0] ;  /* 0x0000e800ff0e3b82 */ /* 0x010f220000000a00 */
[----:B--2---:R-:W-:Y:S01]  /*2380*/  @P1 IMAD.WIDE R24, R7, 0x4, R24 ;  /* 0x0000000407181825 */ /* 0x004fe200078e0218 */
[----:B------:R-:W-:-:S06]  /*2390*/  ISETP.NE.AND.EX P2, PT, R47, R11, PT, P2 ;  /* 0x0000000b2f00720c */ /* 0x000fcc0003f45320 */
[----:B------:R-:W2:Y:S01]  /*23a0*/  @P4 LDC.64 R28, c[0x0][0x398] ;  /* 0x0000e600ff1c4b82 */ /* 0x000ea20000000a00 */
[----:B---3--:R-:W-:-:S05]  /*23b0*/  @P1 IMAD.WIDE R12, R7, 0x8, R12 ;  /* 0x00000008070c1825 */ /* 0x008fca00078e020c */
[----:B------:R3:W-:Y:S02]  /*23c0*/  @P1 STG.E.64 desc[UR10][R12.64], R34 ;  /* 0x000000220c001986 */ /* 0x0007e4000c101b0a */
[----:B------:R-:W3:Y:S01]  /*23d0*/  @P4 LDC.64 R30, c[0x0][0x3a0] ;  /* 0x0000e800ff1e4b82 */ /* 0x000ee20000000a00 */
[C---:B0-----:R-:W-:Y:S01]  /*23e0*/  @P3 IMAD.WIDE R26, R8.reuse, 0x8, R26 ;  /* 0x00000008081a3825 */ /* 0x041fe200078e021a */
[----:B------:R0:W-:Y:S04]  /*23f0*/  @P1 STG.E desc[UR10][R24.64], R17 ;  /* 0x0000001118001986 */ /* 0x0001e8000c10190a */
[----:B------:R0:W-:Y:S02]  /*2400*/  @P3 STG.E.64 desc[UR10][R26.64], R36 ;  /* 0x000000241a003986 */ /* 0x0001e4000c101b0a */
[----:B------:R-:W0:Y:S01]  /*2410*/  @P5 LDC.64 R48, c[0x0][0x398] ;  /* 0x0000e600ff305b82 */ /* 0x000e220000000a00 */
[----:B----4-:R-:W-:-:S05]  /*2420*/  @P3 IMAD.WIDE R14, R8, 0x4, R14 ;  /* 0x00000004080e3825 */ /* 0x010fca00078e020e */
[----:B------:R4:W-:Y:S02]  /*2430*/  @P3 STG.E desc[UR10][R14.64], R19 ;  /* 0x000000130e003986 */ /* 0x0009e4000c10190a */
[----:B-----5:R-:W5:Y:S01]  /*2440*/  @P5 LDC.64 R32, c[0x0][0x3a0] ;  /* 0x0000e800ff205b82 */ /* 0x020f620000000a00 */
[----:B--2---:R-:W-:-:S05]  /*2450*/  @P4 IMAD.WIDE R28, R9, 0x8, R28 ;  /* 0x00000008091c4825 */ /* 0x004fca00078e021c */
[----:B------:R4:W-:Y:S02]  /*2460*/  @P4 STG.E.64 desc[UR10][R28.64], R38 ;  /* 0x000000261c004986 */ /* 0x0009e4000c101b0a */
[----:B-1----:R-:W1:Y:S01]  /*2470*/  @P0 LDC.64 R20, c[0x0][0x398] ;  /* 0x0000e600ff140b82 */ /* 0x002e620000000a00 */
[----:B---3--:R-:W-:-:S05]  /*2480*/  @P4 IMAD.WIDE R30, R9, 0x4, R30 ;  /* 0x00000004091e4825 */ /* 0x008fca00078e021e */
[----:B------:R4:W-:Y:S02]  /*2490*/  @P4 STG.E desc[UR10][R30.64], R23 ;  /* 0x000000171e004986 */ /* 0x0009e4000c10190a */
[----:B------:R-:W2:Y:S01]  /*24a0*/  @P0 LDC.64 R60, c[0x0][0x3a0] ;  /* 0x0000e800ff3c0b82 */ /* 0x000ea20000000a00 */
[----:B0-----:R-:W-:-:S05]  /*24b0*/  @P5 IMAD.WIDE R48, R52, 0x8, R48 ;  /* 0x0000000834305825 */ /* 0x001fca00078e0230 */
[----:B------:R4:W-:Y:S02]  /*24c0*/  @P5 STG.E.64 desc[UR10][R48.64], R40 ;  /* 0x0000002830005986 */ /* 0x0009e4000c101b0a */
[----:B------:R-:W0:Y:S01]  /*24d0*/  @P6 LDC.64 R58, c[0x0][0x398] ;  /* 0x0000e600ff3a6b82 */ /* 0x000e220000000a00 */
[----:B-----5:R-:W-:-:S05]  /*24e0*/  @P5 IMAD.WIDE R32, R52, 0x4, R32 ;  /* 0x0000000434205825 */ /* 0x020fca00078e0220 */
[----:B------:R4:W-:Y:S02]  /*24f0*/  @P5 STG.E desc[UR10][R32.64], R56 ;  /* 0x0000003820005986 */ /* 0x0009e4000c10190a */
[----:B------:R-:W3:Y:S01]  /*2500*/  @P6 LDC.64 R50, c[0x0][0x3a0] ;  /* 0x0000e800ff326b82 */ /* 0x000ee20000000a00 */
[----:B-1----:R-:W-:-:S05]  /*2510*/  @P0 IMAD.WIDE R20, R53, 0x8, R20 ;  /* 0x0000000835140825 */ /* 0x002fca00078e0214 */
[----:B------:R4:W-:Y:S01]  /*2520*/  @P0 STG.E.64 desc[UR10][R20.64], R42 ;  /* 0x0000002a14000986 */ /* 0x0009e2000c101b0a */
[----:B--2---:R-:W-:-:S05]  /*2530*/  @P0 IMAD.WIDE R60, R53, 0x4, R60 ;  /* 0x00000004353c0825 */ /* 0x004fca00078e023c */
[----:B------:R4:W-:Y:S01]  /*2540*/  @P0 STG.E desc[UR10][R60.64], R2 ;  /* 0x000000023c000986 */ /* 0x0009e2000c10190a */
[----:B0-----:R-:W-:-:S05]  /*2550*/  @P6 IMAD.WIDE R58, R54, 0x8, R58 ;  /* 0x00000008363a6825 */ /* 0x001fca00078e023a */
[----:B------:R4:W-:Y:S01]  /*2560*/  @P6 STG.E.64 desc[UR10][R58.64], R44 ;  /* 0x0000002c3a006986 */ /* 0x0009e2000c101b0a */
[----:B---3--:R-:W-:-:S05]  /*2570*/  @P6 IMAD.WIDE R50, R54, 0x4, R50 ;  /* 0x0000000436326825 */ /* 0x008fca00078e0232 */
[----:B------:R4:W-:Y:S01]  /*2580*/  @P6 STG.E desc[UR10][R50.64], R4 ;  /* 0x0000000432006986 */ /* 0x0009e2000c10190a */
[----:B------:R-:W-:Y:S05]  /*2590*/  @!P2 EXIT ;  /* 0x000000000000a94d */ /* 0x000fea0003800000 */
[----:B----4-:R-:W0:Y:S08]  /*25a0*/  LDC.64 R2, c[0x0][0x398] ;  /* 0x0000e600ff027b82 */ /* 0x010e300000000a00 */
[----:B------:R-:W1:Y:S01]  /*25b0*/  LDC.64 R6, c[0x0][0x3a0] ;  /* 0x0000e800ff067b82 */ /* 0x000e620000000a00 */
[----:B0-----:R-:W-:-:S05]  /*25c0*/  IMAD.WIDE R2, R55, 0x8, R2 ;  /* 0x0000000837027825 */ /* 0x001fca00078e0202 */
[----:B------:R-:W-:Y:S01]  /*25d0*/  STG.E.64 desc[UR10][R2.64], R46 ;  /* 0x0000002e02007986 */ /* 0x000fe2000c101b0a */
[----:B-1----:R-:W-:-:S05]  /*25e0*/  IMAD.WIDE R6, R55, 0x4, R6 ;  /* 0x0000000437067825 */ /* 0x002fca00078e0206 */
[----:B------:R-:W-:Y:S01]  /*25f0*/  STG.E desc[UR10][R6.64], R5 ;  /* 0x0000000506007986 */ /* 0x000fe2000c10190a */
[----:B------:R-:W-:Y:S05]  /*2600*/  EXIT ;  /* 0x000000000000794d */ /* 0x000fea0003800000 */
.L_x_2173:
[----:B------:R-:W0:Y:S01]  /*2610*/  S2R R0, SR_TID.X ;  /* 0x0000000000007919 */ /* 0x000e220000002100 */
[----:B------:R-:W1:Y:S01]  /*2620*/  LDC.64 R2, c[0x0][0x380] ;  /* 0x0000e000ff027b82 */ /* 0x000e620000000a00 */
[C---:B0-----:R-:W-:Y:S02]  /*2630*/  LOP3.LUT R4, R0.reuse, 0x1f, RZ, 0xc0, !PT ;  /* 0x0000001f00047812 */ /* 0x041fe400078ec0ff */
[----:B------:R-:W-:-:S03]  /*2640*/  LOP3.LUT R5, R0, 0x3e0, RZ, 0xc0, !PT ;  /* 0x000003e000057812 */ /* 0x000fc600078ec0ff */
[----:B------:R-:W-:-:S04]  /*2650*/  IMAD.IADD R4, R25, 0x1, R4 ;  /* 0x0000000119047824 */ /* 0x000fc800078e0204 */
[----:B------:R-:W-:-:S04]  /*2660*/  IMAD R5, R5, 0x9, R4 ;  /* 0x0000000905057824 */ /* 0x000fc800078e0204 */
[----:B-1----:R-:W-:-:S05]  /*2670*/  IMAD.WIDE.U32 R4, R5, 0x8, R2 ;  /* 0x0000000805047825 */ /* 0x002fca00078e0002 */
        /* <DEDUP_REMOVED lines=11> */
[----:B------:R-:W-:Y:S01]  /*2730*/  @!P0 IMAD.WIDE.U32 R2, R25, 0x8, R2 ;  /* 0x0000000819028825 */ /* 0x000fe200078e0002 */
[----:B------:R-:W0:Y:S01]  /*2740*/  S2R R43, SR_LANEID ;  /* 0x00000000002b7919 */ /* 0x000e220000000000 */
[----:B------:R-:W1:Y:S03]  /*2750*/  S2UR UR5, SR_CgaCtaId ;  /* 0x00000000000579c3 */ /* 0x000e660000008800 */
[----:B------:R0:W5:Y:S01]  /*2760*/  @!P0 LDG.E.64.CONSTANT R34, desc[UR10][R2.64+-0x8] ;  /* 0xfffff80a02228981 */ /* 0x000162000c1e9b00 */
[----:B------:R-:W-:Y:S01]  /*2770*/  SHF.R.U32.HI R58, RZ, 0x5, R0 ;  /* 0x00000005ff3a7819 */ /* 0x000fe20000011600 */
[----:B------:R-:W-:Y:S01]  /*2780*/  UMOV UR4, 0x400 ;  /* 0x0000040000047882 */ /* 0x000fe20000000000 */
[----:B------:R-:W-:Y:S01]  /*2790*/  ISETP.NE.AND P0, PT, R0, RZ, PT ;  /* 0x000000ff0000720c */ /* 0x000fe20003f05270 */
[----:B------:R-:W-:Y:S01]  /*27a0*/  IMAD.MOV.U32 R36, RZ, RZ, 0x2 ;  /* 0x00000002ff247424 */ /* 0x000fe200078e00ff */
[----:B------:R-:W5:Y:S01]  /*27b0*/  LDC R25, c[0x0][0x390] ;  /* 0x0000e400ff197b82 */ /* 0x000f620000000800 */
[C---:B------:R-:W-:Y:S01]  /*27c0*/  ISETP.NE.AND P5, PT, R58.reuse, 0x5, PT ;  /* 0x000000053a00780c */ /* 0x040fe20003fa5270 */
[----:B-1----:R-:W-:Y:S01]  /*27d0*/  ULEA UR4, UR5, UR4, 0x18 ;  /* 0x0000000405047291 */ /* 0x002fe2000f8ec0ff */
[----:B0-----:R-:W-:-:S04]  /*27e0*/  IMAD R24, R58, 0x120, R43 ;  /* 0x000001203a187824 */ /* 0x001fc800078e022b */
[----:B------:R-:W-:Y:S01]  /*27f0*/  IMAD R3, R43, 0x8, R24 ;  /* 0x000000082b037824 */ /* 0x000fe200078e0218 */
[----:B------:R-:W-:-:S05]  /*2800*/  LEA R5, R24, UR4, 0x3 ;  /* 0x0000000418057c11 */ /* 0x000fca000f8e18ff */
[--C-:B------:R-:W-:Y:S02]  /*2810*/  IMAD R2, R43, 0x40, R5.reuse ;  /* 0x000000402b027824 */ /* 0x100fe400078e0205 */
[----:B------:R-:W-:Y:S01]  /*2820*/  IMAD R24, R24, -0x4, R5 ;  /* 0xfffffffc18187824 */ /* 0x000fe200078e0205 */
[----:B--2---:R-:W-:Y:S04]  /*2830*/  STS.64 [R5], R6 ;  /* 0x0000000605007388 */ /* 0x004fe80000000a00 */
[----:B---3--:R-:W-:Y:S04]  /*2840*/  STS.64 [R5+0x100], R8 ;  /* 0x0001000805007388 */ /* 0x008fe80000000a00 */
[----:B----4-:R-:W-:Y:S04]  /*2850*/  STS.64 [R5+0x200], R10 ;  /* 0x0002000a05007388 */ /* 0x010fe80000000a00 */
[----:B-----5:R0:W-:Y:S04]  /*2860*/  STS.64 [R5+0x300], R12 ;  /* 0x0003000c05007388 */ /* 0x0201e80000000a00 */
[----:B------:R1:W-:Y:S04]  /*2870*/  STS.64 [R5+0x400], R14 ;  /* 0x0004000e05007388 */ /* 0x0003e80000000a00 */
[----:B------:R-:W-:Y:S04]  /*2880*/  STS.64 [R5+0x500], R16 ;  /* 0x0005001005007388 */ /* 0x000fe80000000a00 */
[----:B------:R-:W-:Y:S01]  /*2890*/  STS.64 [R5+0x600], R18 ;  /* 0x0006001205007388 */ /* 0x000fe20000000a00 */
[----:B0-----:R-:W-:-:S03]  /*28a0*/  IMAD R13, R3, -0x4, R2 ;  /* 0xfffffffc030d7824 */ /* 0x001fc600078e0202 */
[----:B------:R-:W-:Y:S01]  /*28b0*/  STS.64 [R5+0x700], R20 ;  /* 0x0007001405007388 */ /* 0x000fe20000000a00 */
[----:B-1----:R-:W-:-:S03]  /*28c0*/  LEA R15, R0, UR4, 0x3 ;  /* 0x00000004000f7c11 */ /* 0x002fc6000f8e18ff */
[----:B------:R-:W-:Y:S01]  /*28d0*/  STS.64 [R5+0x800], R22 ;  /* 0x0008001605007388 */ /* 0x000fe20000000a00 */
[----:B------:R-:W-:-:S03]  /*28e0*/  NOP ;  /* 0x0000000000007918 */ /* 0x000fc60000000000 */
[----:B------:R-:W-:Y:S04]  /*28f0*/  LDS.64 R32, [R2+0x40] ;  /* 0x0000400002207984 */ /* 0x000fe80000000a00 */
[----:B------:R-:W-:Y:S04]  /*2900*/  LDS.64 R56, [R2] ;  /* 0x0000000002387984 */ /* 0x000fe80000000a00 */
[----:B------:R-:W0:Y:S04]  /*2910*/  LDS.64 R54, [R2+0x8] ;  /* 0x0000080002367984 */ /* 0x000e280000000a00 */
[----:B------:R-:W1:Y:S04]  /*2920*/  LDS.64 R52, [R2+0x10] ;  /* 0x0000100002347984 */ /* 0x000e680000000a00 */
[----:B------:R-:W2:Y:S04]  /*2930*/  LDS.64 R48, [R2+0x18] ;  /* 0x0000180002307984 */ /* 0x000ea80000000a00 */
[----:B------:R-:W-:Y:S04]  /*2940*/  LDS.64 R46, [R2+0x20] ;  /* 0x00002000022e7984 */ /* 0x000fe80000000a00 */
[----:B------:R-:W-:Y:S04]  /*2950*/  LDS.64 R30, [R2+0x28] ;  /* 0x00002800021e7984 */ /* 0x000fe80000000a00 */
[----:B------:R-:W-:Y:S04]  /*2960*/  LDS.64 R28, [R2+0x30] ;  /* 0x00003000021c7984 */ /* 0x000fe80000000a00 */
[----:B------:R-:W-:Y:S01]  /*2970*/  LDS.64 R10, [R2+0x38] ;  /* 0x00003800020a7984 */ /* 0x000fe20000000a00 */
[----:B------:R-:W-:Y:S01]  /*2980*/  BAR.SYNC.DEFER_BLOCKING 0x0 ;  /* 0x0000000000007b1d */ /* 0x000fe20000010000 */
[----:B0-----:R-:W-:-:S04]  /*2990*/  ISETP.NE.U32.AND P2, PT, R56, R54, PT ;  /* 0x000000363800720c */ /* 0x001fc80003f45070 */
[----:B------:R-:W-:Y:S02]  /*29a0*/  ISETP.NE.AND.EX P2, PT, R57, R55, PT, P2 ;  /* 0x000000373900720c */ /* 0x000fe40003f45320 */
[----:B-1----:R-:W-:Y:S02]  /*29b0*/  ISETP.NE.U32.AND P1, PT, R54, R52, PT ;  /* 0x000000343600720c */ /* 0x002fe40003f25070 */
[----:B--2---:R-:W-:Y:S02]  /*29c0*/  ISETP.NE.U32.AND P3, PT, R52, R48, PT ;  /* 0x000000303400720c */ /* 0x004fe40003f65070 */
[----:B------:R-:W-:Y:S01]  /*29d0*/  ISETP.NE.AND.EX P1, PT, R55, R53, PT, P1 ;  /* 0x000000353700720c */ /* 0x000fe20003f25310 */
[----:B------:R-:W-:Y:S01]  /*29e0*/  STS [R24], R25 ;  /* 0x0000001918007388 */ /* 0x000fe20000000800 */
[----:B------:R-:W-:-:S03]  /*29f0*/  ISETP.NE.AND.EX P3, PT, R53, R49, PT, P3 ;  /* 0x000000313500720c */ /* 0x000fc60003f65330 */
        /* <DEDUP_REMOVED lines=13> */
[----:B------:R-:W-:Y:S04]  /*2ad0*/  LDS R6, [R13+0x10] ;  /* 0x000010000d067984 */ /* 0x000fe80000000800 */
[----:B------:R-:W-:Y:S04]  /*2ae0*/  LDS R7, [R13+0x14] ;  /* 0x000014000d077984 */ /* 0x000fe80000000800 */
[----:B------:R-:W-:Y:S04]  /*2af0*/  LDS R8, [R13+0x18] ;  /* 0x000018000d087984 */ /* 0x000fe80000000800 */
[----:B------:R-:W-:Y:S04]  /*2b00*/  LDS R9, [R13+0x1c] ;  /* 0x00001c000d097984 */ /* 0x000fe80000000800 */
[----:B------:R4:W-:Y:S01]  /*2b10*/  LDS R12, [R13+0x20] ;  /* 0x000020000d0c7984 */ /* 0x0009e20000000800 */
[----:B------:R-:W-:Y:S01]  /*2b20*/  BAR.SYNC.DEFER_BLOCKING 0x0 ;  /* 0x0000000000007b1d */ /* 0x000fe20000010000 */
[----:B0-----:R-:W-:-:S05]  /*2b30*/  SEL R14, R2, RZ, !P2 ;  /* 0x000000ff020e7207 */ /* 0x001fca0005000000 */
[----:B-1----:R-:W-:-:S05]  /*2b40*/  IMAD.IADD R14, R3, 0x1, R14 ;  /* 0x00000001030e7824 */ /* 0x002fca00078e020e */
[----:B----4-:R-:W-:-:S05]  /*2b50*/  SEL R13, R14, RZ, !P1 ;  /* 0x000000ff0e0d7207 */ /* 0x010fca0004800000 */
[----:B--2---:R-:W-:Y:S01]  /*2b60*/  IMAD.IADD R13, R4, 0x1, R13 ;  /* 0x00000001040d7824 */ /* 0x004fe200078e020d */
[----:B------:R-:W-:Y:S04]  /*2b70*/  STS.64 [R15+0x880], R32 ;  /* 0x000880200f007388 */ /* 0x000fe80000000a00 */
[----:B------:R-:W-:Y:S01]  /*2b80*/  SEL R14, R13, RZ, !P3 ;  /* 0x000000ff0d0e7207 */ /* 0x000fe20005800000 */
[----:B------:R-:W-:Y:S04]  /*2b90*/  BAR.SYNC.DEFER_BLOCKING 0x0 ;  /* 0x0000000000007b1d */ /* 0x000fe80000010000 */
[----:B---3--:R-:W-:-:S02]  /*2ba0*/  IMAD.IADD R14, R5, 0x1, R14 ;  /* 0x00000001050e7824 */ /* 0x008fc400078e020e */
[----:B------:R-:W0:Y:S01]  /*2bb0*/  @P0 LDS.64 R34, [R15+0x878] ;  /* 0x000878000f220984 */ /* 0x000e220000000a00 */
[----:B------:R-:W-:-:S04]  /*2bc0*/  ISETP.NE.U32.AND P0, PT, R48, R46, PT ;  /* 0x0000002e3000720c */ /* 0x000fc80003f05070 */
[----:B------:R-:W-:Y:S02]  /*2bd0*/  ISETP.NE.AND.EX P0, PT, R49, R47, PT, P0 ;  /* 0x0000002f3100720c */ /* 0x000fe40003f05300 */
[----:B0-----:R-:W-:-:S04]  /*2be0*/  ISETP.NE.U32.AND P4, PT, R34, R56, PT ;  /* 0x000000382200720c */ /* 0x001fc80003f85070 */
[----:B------:R-:W-:-:S04]  /*2bf0*/  ISETP.NE.AND.EX P4, PT, R35, R57, PT, P4 ;  /* 0x000000392300720c */ /* 0x000fc80003f85340 */
[----:B------:R-:W-:-:S09]  /*2c00*/  SEL R13, RZ, 0x1, !P4 ;  /* 0x00000001ff0d7807 */ /* 0x000fd20006000000 */
[----:B------:R-:W-:Y:S01]  /*2c10*/  @!P4 IMAD.MOV R36, RZ, RZ, 0x1 ;  /* 0x00000001ff24c424 */ /* 0x000fe200078e02ff */
[----:B------:R-:W-:Y:S01]  /*2c20*/  ISETP.NE.U32.AND P4, PT, R46, R30, PT ;  /* 0x0000001e2e00720c */ /* 0x000fe20003f85070 */
[----:B------:R-:W-:Y:S01]  /*2c30*/  @!P2 IMAD.MOV R36, RZ, RZ, R13 ;  /* 0x000000ffff24a224 */ /* 0x000fe200078e020d */
[----:B------:R-:W-:Y:S02]  /*2c40*/  SEL R13, R14, RZ, !P0 ;  /* 0x000000ff0e0d7207 */ /* 0x000fe40004000000 */
[----:B------:R-:W-:Y:S01]  /*2c50*/  ISETP.NE.AND.EX P2, PT, R47, R31, PT, P4 ;  /* 0x0000001f2f00720c */ /* 0x000fe20003f45340 */
[----:B------:R-:W-:Y:S01]  /*2c60*/  VIADD R37, R36, 0x1 ;  /* 0x0000000124257836 */ /* 0x000fe20000000000 */
[----:B------:R-:W-:Y:S01]  /*2c70*/  ISETP.NE.U32.AND P4, PT, R30, R28, PT ;  /* 0x0000001c1e00720c */ /* 0x000fe20003f85070 */
[----:B------:R-:W-:Y:S02]  /*2c80*/  IMAD.IADD R13, R6, 0x1, R13 ;  /* 0x00000001060d7824 */ /* 0x000fe400078e020d */
[----:B------:R-:W-:Y:S01]  /*2c90*/  @!P1 IMAD.MOV R37, RZ, RZ, R36 ;  /* 0x000000ffff259224 */ /* 0x000fe200078e0224 */
[----:B------:R-:W-:-:S02]  /*2ca0*/  ISETP.NE.AND.EX P1, PT, R31, R29, PT, P4 ;  /* 0x0000001d1f00720c */ /* 0x000fc40003f25340 */
[----:B------:R-:W-:Y:S01]  /*2cb0*/  SEL R14, R13, RZ, !P2 ;  /* 0x000000ff0d0e7207 */ /* 0x000fe20005000000 */
[----:B------:R-:W-:Y:S01]  /*2cc0*/  VIADD R38, R37, 0x1 ;  /* 0x0000000125267836 */ /* 0x000fe20000000000 */
[----:B------:R-:W-:Y:S01]  /*2cd0*/  ISETP.NE.U32.AND P4, PT, R28, R10, PT ;  /* 0x0000000a1c00720c */ /* 0x000fe20003f85070 */
[----:B------:R-:W-:Y:S02]  /*2ce0*/  @!P3 IMAD.MOV R38, RZ, RZ, R37 ;  /* 0x000000ffff26b224 */ /* 0x000fe400078e0225 */
[----:B------:R-:W-:Y:S01]  /*2cf0*/  IMAD.IADD R14, R7, 0x1, R14 ;  /* 0x00000001070e7824 */ /* 0x000fe200078e020e */
[----:B------:R-:W-:Y:S01]  /*2d00*/  ISETP.NE.AND.EX P3, PT, R29, R11, PT, P4 ;  /* 0x0000000b1d00720c */ /* 0x000fe20003f65340 */
[----:B------:R-:W-:Y:S01]  /*2d10*/  VIADD R39, R38, 0x1 ;  /* 0x0000000126277836 */ /* 0x000fe20000000000 */
[----:B------:R-:W-:Y:S01]  /*2d20*/  ISETP.NE.U32.AND P4, PT, R10, R32, PT ;  /* 0x000000200a00720c */ /* 0x000fe20003f85070 */
[----:B------:R-:W-:Y:S01]  /*2d30*/  @!P0 IMAD.MOV R39, RZ, RZ, R38 ;  /* 0x000000ffff278224 */ /* 0x000fe200078e0226 */
[----:B------:R-:W-:-:S02]  /*2d40*/  SEL R13, R14, RZ, !P1 ;  /* 0x000000ff0e0d7207 */ /* 0x000fc40004800000 */
[----:B------:R-:W-:Y:S01]  /*2d50*/  ISETP.NE.AND.EX P0, PT, R11, R33, PT, P4 ;  /* 0x000000210b00720c */ /* 0x000fe20003f05340 */
[----:B------:R-:W-:Y:S02]  /*2d60*/  VIADD R40, R39, 0x1 ;  /* 0x0000000127287836 */ /* 0x000fe40000000000 */
[----:B------:R-:W-:Y:S02]  /*2d70*/  IMAD.IADD R13, R8, 0x1, R13 ;  /* 0x00000001080d7824 */ /* 0x000fe400078e020d */
[----:B------:R-:W-:Y:S01]  /*2d80*/  @!P2 IMAD.MOV R40, RZ, RZ, R39 ;  /* 0x000000ffff28a224 */ /* 0x000fe200078e0227 */
[----:B------:R-:W-:Y:S02]  /*2d90*/  ISETP.NE.AND P2, PT, R43, 0x1f, PT ;  /* 0x0000001f2b00780c */ /* 0x000fe40003f45270 */
[----:B------:R-:W-:Y:S01]  /*2da0*/  SEL R14, R13, RZ, !P3 ;  /* 0x000000ff0d0e7207 */ /* 0x000fe20005800000 */
[----:B------:R-:W-:Y:S02]  /*2db0*/  VIADD R41, R40, 0x1 ;  /* 0x0000000128297836 */ /* 0x000fe40000000000 */
[----:B------:R-:W-:Y:S01]  /*2dc0*/  @!P1 IMAD.MOV R41, RZ, RZ, R40 ;  /* 0x000000ffff299224 */ /* 0x000fe200078e0228 */
[----:B------:R-:W-:Y:S01]  /*2dd0*/  ISETP.GE.AND P1, PT, R43, 0x1, PT ;  /* 0x000000012b00780c */ /* 0x000fe20003f26270 */
[----:B------:R-:W-:-:S02]  /*2de0*/  IMAD.IADD R14, R9, 0x1, R14 ;  /* 0x00000001090e7824 */ /* 0x000fc400078e020e */
[----:B------:R-:W-:Y:S02]  /*2df0*/  VIADD R42, R41, 0x1 ;  /* 0x00000001292a7836 */ /* 0x000fe40000000000 */
[----:B------:R-:W-:Y:S01]  /*2e00*/  @!P3 IMAD.MOV R42, RZ, RZ, R41 ;  /* 0x000000ffff2ab224 */ /* 0x000fe200078e0229 */
[----:B------:R-:W-:Y:S02]  /*2e10*/  SEL R13, R14, RZ, !P0 ;  /* 0x000000ff0e0d7207 */ /* 0x000fe40004000000 */
[C---:B------:R-:W-:Y:S02]  /*2e20*/  @!P2 LEA R25, R58.reuse, UR4, 0x3 ;  /* 0x000000043a19ac11 */ /* 0x040fe4000f8e18ff */
[----:B------:R-:W-:Y:S01]  /*2e30*/  ISETP.NE.AND P3, PT, R58, 0x6, PT ;  /* 0x000000063a00780c */ /* 0x000fe20003f65270 */
[----:B------:R-:W-:Y:S02]  /*2e40*/  IMAD.IADD R13, R12, 0x1, R13 ;  /* 0x000000010c0d7824 */ /* 0x000fe400078e020d */
[----:B------:R-:W-:-:S02]  /*2e50*/  VIADD R12, R42, 0x1 ;  /* 0x000000012a0c7836 */ /* 0x000fc40000000000 */
[----:B------:R-:W-:Y:S01]  /*2e60*/  @!P0 IMAD.MOV R12, RZ, RZ, R42 ;  /* 0x000000ffff0c8224 */ /* 0x000fe200078e022a */
[----:B------:R-:W0:Y:S04]  /*2e70*/  SHFL.UP PT, R15, R13, 0x1, RZ ;  /* 0x042000000d0f7989 */ /* 0x000e2800000e00ff */
[----:B------:R-:W1:Y:S01]  /*2e80*/  SHFL.UP PT, R14, R12, 0x1, RZ ;  /* 0x042000000c0e7989 */ /* 0x000e6200000e00ff */
[----:B------:R-:W-:-:S04]  /*2e90*/  ISETP.NE.AND P0, PT, R12, RZ, PT ;  /* 0x000000ff0c00720c */ /* 0x000fc80003f05270 */
[----:B0-----:R-:W-:-:S04]  /*2ea0*/  SEL R15, R15, RZ, !P0 ;  /* 0x000000ff0f0f7207 */ /* 0x001fc80004000000 */
[----:B------:R-:W-:-:S05]  /*2eb0*/  SEL R16, R15, RZ, P1 ;  /* 0x000000ff0f107207 */ /* 0x000fca0000800000 */
[----:B------:R-:W-:Y:S01]  /*2ec0*/  IMAD.IADD R16, R13, 0x1, R16 ;  /* 0x000000010d107824 */ /* 0x000fe200078e0210 */
[----:B-1----:R-:W-:Y:S02]  /*2ed0*/  SEL R13, R14, RZ, P1 ;  /* 0x000000ff0e0d7207 */ /* 0x002fe40000800000 */
[----:B------:R-:W-:Y:S02]  /*2ee0*/  ISETP.GE.AND P1, PT, R43, 0x2, PT ;  /* 0x000000022b00780c */ /* 0x000fe40003f26270 */
[----:B------:R-:W0:Y:S01]  /*2ef0*/  SHFL.UP PT, R15, R16, 0x2, RZ ;  /* 0x04400000100f7989 */ /* 0x000e2200000e00ff */
[----:B------:R-:W-:-:S05]  /*2f00*/  IMAD.IADD R13, R13, 0x1, R12 ;  /* 0x000000010d0d7824 */ /* 0x000fca00078e020c */
[----:B------:R-:W1:Y:S01]  /*2f10*/  SHFL.UP PT, R14, R13, 0x2, RZ ;  /* 0x044000000d0e7989 */ /* 0x000e6200000e00ff */
[----:B------:R-:W-:-:S04]  /*2f20*/  ISETP.NE.AND P0, PT, R13, RZ, PT ;  /* 0x000000ff0d00720c */ /* 0x000fc80003f05270 */
[----:B0-----:R-:W-:-:S04]  /*2f30*/  SEL R15, R15, RZ, !P0 ;  /* 0x000000ff0f0f7207 */ /* 0x001fc80004000000 */
[----:B------:R-:W-:Y:S02]  /*2f40*/  SEL R15, R15, RZ, P1 ;  /* 0x000000ff0f0f7207 */ /* 0x000fe40000800000 */
[----:B-1----:R-:W-:Y:S02]  /*2f50*/  SEL R14, R14, RZ, P1 ;  /* 0x000000ff0e0e7207 */ /* 0x002fe40000800000 */
[----:B------:R-:W-:Y:S01]  /*2f60*/  ISETP.GE.AND P1, PT, R43, 0x4, PT ;  /* 0x000000042b00780c */ /* 0x000fe20003f26270 */
[----:B------:R-:W-:Y:S02]  /*2f70*/  IMAD.IADD R15, R16, 0x1, R15 ;  /* 0x00000001100f7824 */ /* 0x000fe400078e020f */
[----:B------:R-:W-:-:S03]  /*2f80*/  IMAD.IADD R14, R13, 0x1, R14 ;  /* 0x000000010d0e7824 */ /* 0x000fc600078e020e */
[----:B------:R-:W0:Y:S02]  /*2f90*/  SHFL.UP PT, R17, R15, 0x4, RZ ;  /* 0x048000000f117989 */ /* 0x000e2400000e00ff */
[----:B------:R-:W-:Y:S02]  /*2fa0*/  ISETP.NE.AND P0, PT, R14, RZ, PT ;  /* 0x000000ff0e00720c */ /* 0x000fe40003f05270 */
[----:B------:R-:W1:Y:S02]  /*2fb0*/  SHFL.UP PT, R12, R14, 0x4, RZ ;  /* 0x048000000e0c7989 */ /* 0x000e6400000e00ff */
        /* <DEDUP_REMOVED lines=18> */
[----:B0-----:R-:W-:Y:S02]  /*30e0*/  SEL R15, R15, RZ, !P0 ;  /* 0x000000ff0f0f7207 */ /* 0x001fe40004000000 */
[----:B-1----:R-:W-:Y:S02]  /*30f0*/  SEL R13, R14, RZ, P1 ;  /* 0x000000ff0e0d7207 */ /* 0x002fe40000800000 */
[----:B------:R-:W-:-:S02]  /*3100*/  SEL R14, R15, RZ, P1 ;  /* 0x000000ff0f0e7207 */ /* 0x000fc40000800000 */
[----:B------:R-:W-:Y:S01]  /*3110*/  ISETP.NE.AND P1, PT, R58, 0x2, PT ;  /* 0x000000023a00780c */ /* 0x000fe20003f25270 */
[----:B------:R-:W-:Y:S02]  /*3120*/  IMAD.IADD R44, R12, 0x1, R13 ;  /* 0x000000010c2c7824 */ /* 0x000fe400078e020d */
[----:B------:R-:W-:-:S05]  /*3130*/  IMAD.IADD R45, R17, 0x1, R14 ;  /* 0x00000001112d7824 */ /* 0x000fca00078e020e */
[----:B------:R-:W-:Y:S01]  /*3140*/  @!P2 STS.64 [R25], R44 ;  /* 0x0000002c1900a388 */ /* 0x000fe20000000a00 */
[----:B------:R-:W-:Y:S01]  /*3150*/  BAR.SYNC.DEFER_BLOCKING 0x0 ;  /* 0x0000000000007b1d */ /* 0x000fe20000010000 */
[----:B------:R-:W-:-:S05]  /*3160*/  ISETP.NE.AND P2, PT, R58, 0x4, PT ;  /* 0x000000043a00780c */ /* 0x000fca0003f45270 */
[----:B------:R-:W-:Y:S04]  /*3170*/  SHFL.UP PT, R45, R45, 0x1, RZ ;  /* 0x042000002d2d7989 */ /* 0x000fe800000e00ff */
[----:B------:R-:W0:Y:S04]  /*3180*/  LDS.128 R12, [UR4] ;  /* 0x00000004ff0c7984 */ /* 0x000e280008000c00 */
[----:B------:R-:W1:Y:S04]  /*3190*/  LDS.128 R16, [UR4+0x10] ;  /* 0x00001004ff107984 */ /* 0x000e680008000c00 */
[----:B------:R-:W2:Y:S01]  /*31a0*/  LDS.128 R20, [UR4+0x20] ;  /* 0x00002004ff147984 */ /* 0x000ea20008000c00 */
[----:B0-----:R-:W-:-:S04]  /*31b0*/  ISETP.NE.AND P0, PT, R14, RZ, PT ;  /* 0x000000ff0e00720c */ /* 0x001fc80003f05270 */
[----:B------:R-:W-:Y:S02]  /*31c0*/  SEL R24, R13, RZ, !P0 ;  /* 0x000000ff0d187207 */ /* 0x000fe40004000000 */
[----:B-1----:R-:W-:-:S03]  /*31d0*/  ISETP.NE.AND P0, PT, R16, RZ, PT ;  /* 0x000000ff1000720c */ /* 0x002fc60003f05270 */
[----:B------:R-:W-:Y:S02]  /*31e0*/  IMAD.IADD R24, R15, 0x1, R24 ;  /* 0x000000010f187824 */ /* 0x000fe400078e0218 */
[----:B------:R-:W-:-:S03]  /*31f0*/  IMAD.IADD R15, R12, 0x1, R14 ;  /* 0x000000010c0f7824 */ /* 0x000fc600078e020e */
[C---:B------:R-:W-:Y:S02]  /*3200*/  SEL R13, R24.reuse, R13, !P1 ;  /* 0x0000000d180d7207 */ /* 0x040fe40004800000 */
[----:B------:R-:W-:Y:S02]  /*3210*/  SEL R60, R24, RZ, !P0 ;  /* 0x000000ff183c7207 */ /* 0x000fe40004000000 */
[----:B------:R-:W0:Y:S01]  /*3220*/  LDS.128 R24, [UR4+0x30] ;  /* 0x00003004ff187984 */ /* 0x000e220008000c00 */
[----:B------:R-:W-:Y:S02]  /*3230*/  ISETP.NE.AND P0, PT, R18, RZ, PT ;  /* 0x000000ff1200720c */ /* 0x000fe40003f05270 */
[----:B------:R-:W-:Y:S01]  /*3240*/  IMAD.IADD R60, R17, 0x1, R60 ;  /* 0x00000001113c7824 */ /* 0x000fe200078e023c */
[C---:B------:R-:W-:Y:S01]  /*3250*/  SEL R12, R15.reuse, R12, !P1 ;  /* 0x0000000c0f0c7207 */ /* 0x040fe20004800000 */
[----:B------:R-:W-:Y:S01]  /*3260*/  IMAD.IADD R15, R15, 0x1, R16 ;  /* 0x000000010f0f7824 */ /* 0x000fe200078e0210 */
[----:B------:R-:W-:-:S02]  /*3270*/  ISETP.NE.AND P1, PT, R58, 0x3, PT ;  /* 0x000000033a00780c */ /* 0x000fc40003f25270 */
[----:B------:R-:W-:Y:S02]  /*3280*/  SEL R14, R60, RZ, !P0 ;  /* 0x000000ff3c0e7207 */ /* 0x000fe40004000000 */
[----:B--2---:R-:W-:Y:S02]  /*3290*/  ISETP.NE.AND P0, PT, R20, RZ, PT ;  /* 0x000000ff1400720c */ /* 0x004fe40003f05270 */
[----:B------:R-:W-:Y:S01]  /*32a0*/  SEL R60, R60, R13, !P1 ;  /* 0x0000000d3c3c7207 */ /* 0x000fe20004800000 */
[----:B------:R-:W-:Y:S01]  /*32b0*/  IMAD.IADD R19, R19, 0x1, R14 ;  /* 0x0000000113137824 */ /* 0x000fe200078e020e */
[----:B------:R-:W-:Y:S01]  /*32c0*/  SEL R12, R15, R12, !P1 ;  /* 0x0000000c0f0c7207 */ /* 0x000fe20004800000 */
[----:B------:R-:W-:Y:S01]  /*32d0*/  IMAD.IADD R15, R18, 0x1, R15 ;  /* 0x00000001120f7824 */ /* 0x000fe200078e020f */
[----:B------:R-:W-:Y:S02]  /*32e0*/  ISETP.NE.AND P1, PT, R58, 0x7, PT ;  /* 0x000000073a00780c */ /* 0x000fe40003f25270 */
[----:B------:R-:W-:-:S02]  /*32f0*/  SEL R14, R19, RZ, !P0 ;  /* 0x000000ff130e7207 */ /* 0x000fc40004000000 */
[----:B------:R-:W-:Y:S02]  /*3300*/  ISETP.NE.AND P0, PT, R22, RZ, PT ;  /* 0x000000ff1600720c */ /* 0x000fe40003f05270 */
[----:B------:R-:W-:Y:S01]  /*3310*/  SEL R60, R19, R60, !P2 ;  /* 0x0000003c133c7207 */ /* 0x000fe20005000000 */
[----:B------:R-:W-:Y:S01]  /*3320*/  IMAD.IADD R13, R21, 0x1, R14 ;  /* 0x00000001150d7824 */ /* 0x000fe200078e020e */
[C---:B------:R-:W-:Y:S01]  /*3330*/  SEL R12, R15.reuse, R12, !P2 ;  /* 0x0000000c0f0c7207 */ /* 0x040fe20005000000 */
[----:B------:R-:W1:Y:S01]  /*3340*/  SHFL.UP PT, R21, R44, 0x1, RZ ;  /* 0x042000002c157989 */ /* 0x000e6200000e00ff */
[----:B------:R-:W-:Y:S02]  /*3350*/  IMAD.IADD R15, R15, 0x1, R20 ;  /* 0x000000010f0f7824 */ /* 0x000fe400078e0214 */
[----:B------:R-:W-:Y:S02]  /*3360*/  SEL R14, R13, RZ, !P0 ;  /* 0x000000ff0d0e7207 */ /* 0x000fe40004000000 */
[----:B------:R-:W-:-:S02]  /*3370*/  ISETP.GE.U32.AND P0, PT, R0, 0x20, PT ;  /* 0x000000200000780c */ /* 0x000fc40003f06070 */
[----:B------:R-:W-:Y:S01]  /*3380*/  SEL R60, R13, R60, !P5 ;  /* 0x0000003c0d3c7207 */ /* 0x000fe20006800000 */
[----:B------:R-:W-:Y:S01]  /*3390*/  IMAD.IADD R23, R23, 0x1, R14 ;  /* 0x0000000117177824 */ /* 0x000fe200078e020e */
[----:B------:R-:W-:Y:S02]  /*33a0*/  ISETP.NE.AND P2, PT, R43, RZ, P0 ;  /* 0x000000ff2b00720c */ /* 0x000fe40000745270 */
[----:B------:R-:W-:Y:S01]  /*33b0*/  SEL R12, R15, R12, !P5 ;  /* 0x0000000c0f0c7207 */ /* 0x000fe20006800000 */
[----:B------:R-:W-:Y:S01]  /*33c0*/  IMAD.IADD R15, R22, 0x1, R15 ;  /* 0x00000001160f7824 */ /* 0x000fe200078e020f */
[----:B------:R-:W-:Y:S02]  /*33d0*/  SEL R60, R23, R60, !P3 ;  /* 0x0000003c173c7207 */ /* 0x000fe40005800000 */
[----:B0-----:R-:W-:Y:S02]  /*33e0*/  ISETP.NE.AND P4, PT, R24, RZ, PT ;  /* 0x000000ff1800720c */ /* 0x001fe40003f85270 */
[C---:B------:R-:W-:Y:S01]  /*33f0*/  SEL R12, R15.reuse, R12, !P3 ;  /* 0x0000000c0f0c7207 */ /* 0x040fe20005800000 */
[----:B------:R-:W-:Y:S01]  /*3400*/  IMAD.IADD R15, R15, 0x1, R24 ;  /* 0x000000010f0f7824 */ /* 0x000fe200078e0218 */
[----:B------:R-:W-:-:S02]  /*3410*/  SEL R14, R23, RZ, !P4 ;  /* 0x000000ff170e7207 */ /* 0x000fc40006000000 */
[----:B------:R-:W-:Y:S01]  /*3420*/  @P0 ISETP.NE.AND P5, PT, R43, RZ, PT ;  /* 0x000000ff2b00020c */ /* 0x000fe20003fa5270 */
[C---:B------:R-:W-:Y:S01]  /*3430*/  IMAD.IADD R19, R26.reuse, 0x1, R15 ;  /* 0x000000011a137824 */ /* 0x040fe200078e020f */
[----:B------:R-:W-:Y:S01]  /*3440*/  ISETP.NE.AND P3, PT, R26, RZ, PT ;  /* 0x000000ff1a00720c */ /* 0x000fe20003f65270 */
[----:B------:R-:W-:Y:S01]  /*3450*/  IMAD.IADD R25, R25, 0x1, R14 ;  /* 0x0000000119197824 */ /* 0x000fe200078e020e */
[C---:B-1----:R-:W-:Y:S02]  /*3460*/  @P0 ISETP.NE.AND P4, PT, R21.reuse, RZ, PT ;  /* 0x000000ff1500020c */ /* 0x042fe40003f85270 */
[----:B------:R-:W-:Y:S02]  /*3470*/  @P0 SEL R13, R21, RZ, P5 ;  /* 0x000000ff150d0207 */ /* 0x000fe40002800000 */
[----:B------:R-:W-:Y:S02]  /*3480*/  SEL R60, R25, R60, !P1 ;  /* 0x0000003c193c7207 */ /* 0x000fe40004800000 */
[----:B------:R-:W-:-:S02]  /*3490*/  SEL R12, R15, R12, !P1 ;  /* 0x0000000c0f0c7207 */ /* 0x000fc40004800000 */
[----:B------:R-:W-:Y:S02]  /*34a0*/  @P0 SEL R14, R60, RZ, !P4 ;  /* 0x000000ff3c0e0207 */ /* 0x000fe40006000000 */
[----:B------:R-:W-:Y:S01]  /*34b0*/  SEL R20, R25, RZ, !P3 ;  /* 0x000000ff19147207 */ /* 0x000fe20005800000 */
[----:B------:R-:W-:Y:S02]  /*34c0*/  @P0 IMAD.IADD R21, R12, 0x1, R13 ;  /* 0x000000010c150824 */ /* 0x000fe400078e020d */
[----:B------:R-:W-:Y:S02]  /*34d0*/  @P2 IMAD.IADD R60, R45, 0x1, R14 ;  /* 0x000000012d3c2824 */ /* 0x000fe400078e020e */
[----:B------:R-:W-:Y:S02]  /*34e0*/  IMAD.IADD R20, R27, 0x1, R20 ;  /* 0x000000011b147824 */ /* 0x000fe400078e0214 */
[----:B------:R-:W-:Y:S01]  /*34f0*/  @P0 IMAD.MOV.U32 R45, RZ, RZ, R60 ;  /* 0x000000ffff2d0224 */ /* 0x000fe200078e003c */
[----:B------:R-:W-:Y:S06]  /*3500*/  @P0 BRA `(.L_x_2183) ;  /* 0x0000000c00000947 */ /* 0x000fec0003800000 */
[----:B------:R-:W0:Y:S01]  /*3510*/  LDC.64 R60, c[0x0][0x3b0] ;  /* 0x0000ec00ff3c7b82 */ /* 0x000e220000000a00 */
[----:B------:R-:W-:Y:S01]  /*3520*/  ISETP.NE.AND P0, PT, R0, RZ, PT ;  /* 0x000000ff0000720c */ /* 0x000fe20003f05270 */
[----:B------:R-:W1:Y:S01]  /*3530*/  LDCU UR5, c[0x0][0x370] ;  /* 0x00006e00ff0577ac */ /* 0x000e620008000800 */
[----:B------:R-:W-:-:S11]  /*3540*/  LOP3.LUT R25, RZ, R0, RZ, 0x33, !PT ;  /* 0x00000000ff197212 */ /* 0x000fd600078e33ff */
[----:B------:R-:W-:Y:S01]  /*3550*/  @!P0 IMAD.MOV.U32 R14, RZ, RZ, 0x64 ;  /* 0x00000064ff0e8424 */ /* 0x000fe200078e00ff */
[----:B------:R2:W-:Y:S01]  /*3560*/  @!P0 STS [UR4+0x74], R19 ;  /* 0x00007413ff008988 */ /* 0x0005e20008000804 */
[----:B------:R-:W-:Y:S02]  /*3570*/  @!P0 IMAD.MOV.U32 R15, RZ, RZ, 0x0 ;  /* 0x00000000ff0f8424 */ /* 0x000fe400078e00ff */
[----:B------:R-:W-:Y:S01]  /*3580*/  @!P0 IMAD.MOV.U32 R12, RZ, RZ, R19 ;  /* 0x000000ffff0c8224 */ /* 0x000fe200078e0013 */
[----:B------:R2:W-:Y:S01]  /*3590*/  @!P0 STS [UR4+0x78], R20 ;  /* 0x00007814ff008988 */ /* 0x0005e20008000804 */
[----:B------:R-:W-:Y:S01]  /*35a0*/  @!P0 IMAD.MOV.U32 R13, RZ, RZ, R20 ;  /* 0x000000ffff0d8224 */ /* 0x000fe200078e0014 */
[----:B-1----:R-:W-:Y:S01]  /*35b0*/  UISETP.GT.U32.AND UP0, UPT, UR5, 0x1f3, UPT ;  /* 0x000001f30500788c */ /* 0x002fe2000bf04070 */
[----:B0-----:R-:W-:-:S05]  /*35c0*/  IMAD.WIDE.U32 R60, R50, 0x10, R60 ;  /* 0x00000010323c7825 */ /* 0x001fca00078e003c */
[----:B------:R2:W-:Y:S03]  /*35d0*/  @!P0 ST.E.128.STRONG.GPU desc[UR10][R60.64+0x200], R12 ;  /* 0x0002000c3c008985 */ /* 0x0005e6000c10fd0a */
[----:B------:R-:W-:Y:S05]  /*35e0*/  BRA.U UP0, `(.L_x_2184) ;  /* 0x0000000100087547 */ /* 0x000fea000b800000 */
[----:B------:R0:W-:Y:S06]  /*35f0*/  MEMBAR.SC.CTA ;  /* 0x0000000000007992 */ /* 0x0001ec0000000000 */
[----:B0-----:R-:W-:Y:S05]  /*3600*/  BRA `(.L_x_2185) ;  /* 0x0000000000087947 */ /* 0x001fea0003800000 */
.L_x_2184:
[----:B------:R-:W-:Y:S05]  /*3610*/  NANOSLEEP 0x1c2 ;  /* 0x000001c20000795d */ /* 0x000fea0003800000 */
[----:B------:R-:W-:Y:S01]  /*3620*/  NOP ;  /* 0x0000000000007918 */ /* 0x000fe20000000000 */
.L_x_2185:
[----:B------:R-:W-:-:S07]  /*3630*/  IMAD.WIDE R16, R25, 0x10, R60 ;  /* 0x0000001019107825 */ /* 0x000fce00078e023c */
.L_x_2187:
[----:B--2---:R-:W2:Y:S01]  /*3640*/  LD.E.128.STRONG.GPU R12, desc[UR10][R16.64+0x200] ;  /* 0x0002000a100c7980 */ /* 0x004ea2000c10fd00 */
[----:B------:R-:W-:Y:S05]  /*3650*/  YIELD ;  /* 0x0000000000007946 */ /* 0x000fea0003800000 */
[----:B------:R-:W-:Y:S01]  /*3660*/  UMOV UR5, 0xffffffff ;  /* 0xffffffff00057882 */ /* 0x000fe20000000000 */
[----:B--2---:R-:W-:-:S04]  /*3670*/  ISETP.NE.U32.AND P1, PT, R14, 0x63, PT ;  /* 0x000000630e00780c */ /* 0x004fc80003f25070 */
[----:B------:R-:W-:Y:S01]  /*3680*/  ISETP.NE.AND.EX P1, PT, R15, RZ, PT, P1 ;  /* 0x000000ff0f00720c */ /* 0x000fe20003f25310 */
[----:B------:R-:W-:-:S12]  /*3690*/  BRA.DIV UR5, `(.L_x_2186) ;  /* 0x00000086052c7947 */ /* 0x000fd8000b800000 */
[----:B------:R-:W-:-:S13]  /*36a0*/  VOTE.ANY P1, !P1 ;  /* 0x0000000000ff7806 */ /* 0x000fda0004820100 */
.L_x_2245:
[----:B------:R-:W-:Y:S05]  /*36b0*/  @P1 BRA `(.L_x_2187) ;  /* 0xfffffffc00e01947 */ /* 0x000fea000383ffff */
[----:B------:R-:W-:Y:S01]  /*36c0*/  UMOV UR5, 0xffffffff ;  /* 0xffffffff00057882 */ /* 0x000fe20000000000 */
[----:B------:R-:W-:-:S04]  /*36d0*/  ISETP.NE.U32.AND P5, PT, R14, 0x65, PT ;  /* 0x000000650e00780c */ /* 0x000fc80003fa5070 */
[----:B------:R-:W-:Y:S01]  /*36e0*/  ISETP.NE.AND.EX P5, PT, R15, RZ, PT, P5 ;  /* 0x000000ff0f00720c */ /* 0x000fe20003fa5350 */
[----:B------:R-:W-:-:S12]  /*36f0*/  BRA.DIV UR5, `(.L_x_2188) ;  /* 0x0000008605387947 */ /* 0x000fd8000b800000 */
[----:B------:R-:W0:Y:S01]  /*3700*/  S2R R17, SR_GEMASK ;  /* 0x0000000000117919 */ /* 0x000e220000003c00 */
[----:B------:R-:W-:Y:S01]  /*3710*/  VOTE.ANY R24, PT, !P5 ;  /* 0x0000000000187806 */ /* 0x000fe200068e0100 */
[----:B------:R-:W-:Y:S01]  /*3720*/  IMAD.IADD R50, R25, 0x1, R50 ;  /* 0x0000000119327824 */ /* 0x000fe200078e0232 */
[----:B------:R-:W-:Y:S01]  /*3730*/  ISETP.NE.AND P2, PT, R12, RZ, PT ;  /* 0x000000ff0c00720c */ /* 0x000fe20003f45270 */
[----:B------:R-:W-:Y:S01]  /*3740*/  VIADD R25, R43, 0x10 ;  /* 0x000000102b197836 */ /* 0x000fe20000000000 */
[----:B------:R-:W-:-:S04]  /*3750*/  ISETP.NE.U32.AND P3, PT, R14, 0x65, PT ;  /* 0x000000650e00780c */ /* 0x000fc80003f65070 */
[----:B------:R-:W-:-:S13]  /*3760*/  ISETP.NE.AND.EX P3, PT, R15, RZ, PT, P3 ;  /* 0x000000ff0f00720c */ /* 0x000fda0003f65330 */
[----:B------:R-:W-:Y:S02]  /*3770*/  VOTE.ALL P3, P3 ;  /* 0x0000000000ff7806 */ /* 0x000fe40001860000 */
[----:B0-----:R-:W-:-:S05]  /*3780*/  LOP3.LUT R24, R24, 0x80000000, R17, 0xec, !PT ;  /* 0x8000000018187812 */ /* 0x001fca00078eec11 */
[----:B------:R-:W-:-:S05]  /*3790*/  VIADD R23, R24, 0xffffffff ;  /* 0xffffffff18177836 */ /* 0x000fca0000000000 */
[----:B------:R-:W-:Y:S01]  /*37a0*/  LOP3.LUT R23, R24, R23, RZ, 0xc, !PT ;  /* 0x0000001718177212 */ /* 0x000fe200078e0cff */
[----:B------:R-:W-:-:S03]  /*37b0*/  VIADD R24, R43, 0x2 ;  /* 0x000000022b187836 */ /* 0x000fc60000000000 */
[----:B------:R-:W0:Y:S02]  /*37c0*/  POPC R27, R23 ;  /* 0x00000017001b7309 */ /* 0x000e240000000000 */
[----:B0-----:R-:W0:Y:S01]  /*37d0*/  SHFL.DOWN PT, R44, R13, 0x1, R27 ;  /* 0x082000000d2c7989 */ /* 0x001e2200000e001b */
[----:B------:R-:W-:-:S03]  /*37e0*/  ISETP.GE.AND P1, PT, R43, R27, PT ;  /* 0x0000001b2b00720c */ /* 0x000fc60003f26270 */
[----:B------:R-:W1:Y:S01]  /*37f0*/  SHFL.DOWN PT, R18, R12, 0x1, R27 ;  /* 0x082000000c127989 */ /* 0x000e6200000e001b */
[----:B0-----:R-:W-:-:S04]  /*3800*/  SEL R44, R44, RZ, !P2 ;  /* 0x000000ff2c2c7207 */ /* 0x001fc80005000000 */
[----:B------:R-:W-:-:S05]  /*3810*/  SEL R51, R44, RZ, !P1 ;  /* 0x000000ff2c337207 */ /* 0x000fca0004800000 */
[----:B------:R-:W-:Y:S01]  /*3820*/  IMAD.IADD R16, R13, 0x1, R51 ;  /* 0x000000010d107824 */ /* 0x000fe200078e0233 */
[----:B-1----:R-:W-:Y:S02]  /*3830*/  SEL R51, R18, RZ, !P1 ;  /* 0x000000ff12337207 */ /* 0x002fe40004800000 */
[----:B------:R-:W-:Y:S02]  /*3840*/  ISETP.GT.AND P1, PT, R24, R27, PT ;  /* 0x0000001b1800720c */ /* 0x000fe40003f24270 */
[----:B------:R-:W0:Y:S01]  /*3850*/  SHFL.DOWN PT, R44, R16, 0x2, R27 ;  /* 0x08400000102c7989 */ /* 0x000e2200000e001b */
[----:B------:R-:W-:-:S05]  /*3860*/  IMAD.IADD R18, R12, 0x1, R51 ;  /* 0x000000010c127824 */ /* 0x000fca00078e0233 */
[----:B------:R-:W1:Y:S01]  /*3870*/  SHFL.DOWN PT, R22, R18, 0x2, R27 ;  /* 0x0840000012167989 */ /* 0x000e6200000e001b */
[----:B------:R-:W-:-:S04]  /*3880*/  ISETP.NE.AND P2, PT, R18, RZ, PT ;  /* 0x000000ff1200720c */ /* 0x000fc80003f45270 */
[----:B0-----:R-:W-:-:S04]  /*3890*/  SEL R44, R44, RZ, !P2 ;  /* 0x000000ff2c2c7207 */ /* 0x001fc80005000000 */
[----:B------:R-:W-:-:S05]  /*38a0*/  SEL R13, R44, RZ, !P1 ;  /* 0x000000ff2c0d7207 */ /* 0x000fca0004800000 */
[----:B------:R-:W-:Y:S01]  /*38b0*/  IMAD.IADD R12, R16, 0x1, R13 ;  /* 0x00000001100c7824 */ /* 0x000fe200078e020d */
[----:B-1----:R-:W-:Y:S01]  /*38c0*/  SEL R13, R22, RZ, !P1 ;  /* 0x000000ff160d7207 */ /* 0x002fe20004800000 */
[----:B------:R-:W-:-:S03]  /*38d0*/  VIADD R22, R43, 0x4 ;  /* 0x000000042b167836 */ /* 0x000fc60000000000 */
[----:B------:R-:W0:Y:S01]  /*38e0*/  SHFL.DOWN PT, R44, R12, 0x4, R27 ;  /* 0x088000000c2c7989 */ /* 0x000e2200000e001b */
[----:B------:R-:W-:Y:S01]  /*38f0*/  IMAD.IADD R13, R18, 0x1, R13 ;  /* 0x00000001120d7824 */ /* 0x000fe200078e020d */
[----:B------:R-:W-:-:S04]  /*3900*/  ISETP.GT.AND P1, PT, R22, R27, PT ;  /* 0x0000001b1600720c */ /* 0x000fc80003f24270 */
[----:B------:R-:W1:Y:S01]  /*3910*/  SHFL.DOWN PT, R16, R13, 0x4, R27 ;  /* 0x088000000d107989 */ /* 0x000e6200000e001b */
[----:B------:R-:W-:-:S04]  /*3920*/  ISETP.NE.AND P2, PT, R13, RZ, PT ;  /* 0x000000ff0d00720c */ /* 0x000fc80003f45270 */
[----:B0-----:R-:W-:-:S04]  /*3930*/  SEL R44, R44, RZ, !P2 ;  /* 0x000000ff2c2c7207 */ /* 0x001fc80005000000 */
[----:B------:R-:W-:Y:S02]  /*3940*/  SEL R23, R44, RZ, !P1 ;  /* 0x000000ff2c177207 */ /* 0x000fe40004800000 */
[----:B-1----:R-:W-:-:S03]  /*3950*/  SEL R16, R16, RZ, !P1 ;  /* 0x000000ff10107207 */ /* 0x002fc60004800000 */
[----:B------:R-:W-:Y:S02]  /*3960*/  IMAD.IADD R26, R12, 0x1, R23 ;  /* 0x000000010c1a7824 */ /* 0x000fe400078e0217 */
[----:B------:R-:W-:Y:S02]  /*3970*/  IMAD.IADD R58, R13, 0x1, R16 ;  /* 0x000000010d3a7824 */ /* 0x000fe400078e0210 */
[----:B------:R-:W-:Y:S01]  /*3980*/  VIADD R23, R43, 0x8 ;  /* 0x000000082b177836 */ /* 0x000fe20000000000 */
[----:B------:R-:W0:Y:S02]  /*3990*/  SHFL.DOWN PT, R44, R26, 0x8, R27 ;  /* 0x090000001a2c7989 */ /* 0x000e2400000e001b */
[----:B------:R-:W-:Y:S02]  /*39a0*/  ISETP.NE.AND P2, PT, R58, RZ, PT ;  /* 0x000000ff3a00720c */ /* 0x000fe40003f45270 */
[----:B------:R-:W1:Y:S01]  /*39b0*/  SHFL.DOWN PT, R12, R58, 0x8, R27 ;  /* 0x090000003a0c7989 */ /* 0x000e6200000e001b */
[----:B------:R-:W-:-:S02]  /*39c0*/  ISETP.GT.AND P1, PT, R23, R27, PT ;  /* 0x0000001b1700720c */ /* 0x000fc40003f24270 */
[----:B0-----:R-:W-:-:S04]  /*39d0*/  SEL R44, R44, RZ, !P2 ;  /* 0x000000ff2c2c7207 */ /* 0x001fc80005000000 */
[----:B------:R-:W-:-:S05]  /*39e0*/  SEL R13, R44, RZ, !P1 ;  /* 0x000000ff2c0d7207 */ /* 0x000fca0004800000 */
[----:B------:R-:W-:Y:S01]  /*39f0*/  IMAD.IADD R18, R26, 0x1, R13 ;  /* 0x000000011a127824 */ /* 0x000fe200078e020d */
[----:B-1----:R-:W-:Y:S02]  /*3a00*/  SEL R13, R12, RZ, !P1 ;  /* 0x000000ff0c0d7207 */ /* 0x002fe40004800000 */
[----:B------:R-:W-:Y:S02]  /*3a10*/  ISETP.GT.AND P1, PT, R25, R27, PT ;  /* 0x0000001b1900720c */ /* 0x000fe40003f24270 */
[----:B------:R-:W0:Y:S01]  /*3a20*/  SHFL.DOWN PT, R44, R18, 0x10, R27 ;  /* 0x0a000000122c7989 */ /* 0x000e2200000e001b */
[----:B------:R-:W-:Y:S02]  /*3a30*/  IMAD.IADD R16, R58, 0x1, R13 ;  /* 0x000000013a107824 */ /* 0x000fe400078e020d */
[----:B------:R-:W1:Y:S03]  /*3a40*/  LDC.64 R12, c[0x0][0x3b0] ;  /* 0x0000ec00ff0c7b82 */ /* 0x000e660000000a00 */
[----:B------:R2:W3:Y:S01]  /*3a50*/  SHFL.DOWN PT, R51, R16, 0x10, R27 ;  /* 0x0a00000010337989 */ /* 0x0004e200000e001b */
[----:B------:R-:W-:-:S04]  /*3a60*/  ISETP.NE.AND P2, PT, R16, RZ, PT ;  /* 0x000000ff1000720c */ /* 0x000fc80003f45270 */
[----:B0-----:R-:W-:Y:S02]  /*3a70*/  SEL R44, R44, RZ, !P2 ;  /* 0x000000ff2c2c7207 */ /* 0x001fe40005000000 */
[----:B-1----:R-:W-:Y:S02]  /*3a80*/  IADD3 R26, P2, PT, R12, 0x200, RZ ;  /* 0x000002000c1a7810 */ /* 0x002fe40007f5e0ff */
[----:B--2---:R-:W-:Y:S02]  /*3a90*/  SEL R27, R44, RZ, !P1 ;  /* 0x000000ff2c1b7207 */ /* 0x004fe40004800000 */
[----:B---3--:R-:W-:Y:S01]  /*3aa0*/  SEL R15, R51, RZ, !P1 ;  /* 0x000000ff330f7207 */ /* 0x008fe20004800000 */
[----:B------:R-:W-:Y:S02]  /*3ab0*/  IMAD.X R51, RZ, RZ, R13, P2 ;  /* 0x000000ffff337224 */ /* 0x000fe400010e060d */
[----:B------:R-:W-:Y:S02]  /*3ac0*/  IMAD.IADD R18, R18, 0x1, R27 ;  /* 0x0000000112127824 */ /* 0x000fe400078e021b */
[----:B------:R-:W-:-:S07]  /*3ad0*/  IMAD.IADD R16, R16, 0x1, R15 ;  /* 0x0000000110107824 */ /* 0x000fce00078e020f */
.L_x_2259:
[----:B------:R-:W-:Y:S05]  /*3ae0*/  @!P3 BRA `(.L_x_2189) ;  /* 0x000000040024b947 */ /* 0x000fea0003800000 */
.L_x_2193:
[----:B------:R-:W-:Y:S02]  /*3af0*/  IMAD.MOV.U32 R27, RZ, RZ, R51 ;  /* 0x000000ffff1b7224 */ /* 0x000fe400078e0033 */
[----:B------:R-:W-:-:S07]  /*3b00*/  IMAD.WIDE R58, R50, 0x10, R26 ;  /* 0x00000010323a7825 */ /* 0x000fce00078e021a */
.L_x_2191:
[----:B------:R-:W2:Y:S01]  /*3b10*/  LD.E.128.STRONG.GPU R12, desc[UR10][R58.64+-0x200] ;  /* 0xfffe000a3a0c7980 */ /* 0x000ea2000c10fd00 */
[----:B------:R-:W-:Y:S05]  /*3b20*/  YIELD ;  /* 0x0000000000007946 */ /* 0x000fea0003800000 */
[----:B------:R-:W-:Y:S01]  /*3b30*/  UMOV UR5, 0xffffffff ;  /* 0xffffffff00057882 */ /* 0x000fe20000000000 */
[----:B--2---:R-:W-:-:S04]  /*3b40*/  ISETP.NE.U32.AND P1, PT, R14, 0x63, PT ;  /* 0x000000630e00780c */ /* 0x004fc80003f25070 */
[----:B------:R-:W-:Y:S01]  /*3b50*/  ISETP.NE.AND.EX P1, PT, R15, RZ, PT, P1 ;  /* 0x000000ff0f00720c */ /* 0x000fe20003f25310 */
[----:B------:R-:W-:-:S12]  /*3b60*/  BRA.DIV UR5, `(.L_x_2190) ;  /* 0x0000008605dc7947 */ /* 0x000fd8000b800000 */
[----:B------:R-:W-:-:S13]  /*3b70*/  VOTE.ANY P1, !P1 ;  /* 0x0000000000ff7806 */ /* 0x000fda0004820100 */
.L_x_2262:
[----:B------:R-:W-:Y:S05]  /*3b80*/  @P1 BRA `(.L_x_2191) ;  /* 0xfffffffc00e01947 */ /* 0x000fea000383ffff */
[----:B------:R-:W-:Y:S01]  /*3b90*/  UMOV UR5, 0xffffffff ;  /* 0xffffffff00057882 */ /* 0x000fe20000000000 */
[----:B------:R-:W-:-:S04]  /*3ba0*/  ISETP.NE.U32.AND P5, PT, R14, 0x65, PT ;  /* 0x000000650e00780c */ /* 0x000fc80003fa5070 */
[----:B------:R-:W-:Y:S01]  /*3bb0*/  ISETP.NE.AND.EX P5, PT, R15, RZ, PT, P5 ;  /* 0x000000ff0f00720c */ /* 0x000fe20003fa5350 */
[----:B------:R-:W-:-:S12]  /*3bc0*/  BRA.DIV UR5, `(.L_x_2192) ;  /* 0x0000008605e87947 */ /* 0x000fd8000b800000 */
[----:B------:R-:W-:Y:S01]  /*3bd0*/  VOTE.ANY R24, PT, !P5 ;  /* 0x0000000000187806 */ /* 0x000fe200068e0100 */
[----:B------:R-:W-:Y:S01]  /*3be0*/  VIADD R50, R50, 0xffffffe0 ;  /* 0xffffffe032327836 */ /* 0x000fe20000000000 */
[----:B------:R-:W-:Y:S02]  /*3bf0*/  ISETP.NE.AND P2, PT, R12, RZ, PT ;  /* 0x000000ff0c00720c */ /* 0x000fe40003f45270 */
[----:B------:R-:W-:Y:S02]  /*3c00*/  LOP3.LUT R24, R24, 0x80000000, R17, 0xec, !PT ;  /* 0x8000000018187812 */ /* 0x000fe400078eec11 */
[----:B------:R-:W-:-:S03]  /*3c10*/  ISETP.NE.U32.AND P3, PT, R14, 0x65, PT ;  /* 0x000000650e00780c */ /* 0x000fc60003f65070 */
[----:B------:R-:W-:Y:S01]  /*3c20*/  VIADD R27, R24, 0xffffffff ;  /* 0xffffffff181b7836 */ /* 0x000fe20000000000 */
[----:B------:R-:W-:-:S04]  /*3c30*/  ISETP.NE.AND.EX P3, PT, R15, RZ, PT, P3 ;  /* 0x000000ff0f00720c */ /* 0x000fc80003f65330 */
[----:B------:R-:W-:Y:S01]  /*3c40*/  LOP3.LUT R27, R24, R27, RZ, 0xc, !PT ;  /* 0x0000001b181b7212 */ /* 0x000fe200078e0cff */
[----:B------:R-:W-:-:S05]  /*3c50*/  VIADD R24, R43, 0x2 ;  /* 0x000000022b187836 */ /* 0x000fca0000000000 */
[----:B------:R-:W0:Y:S03]  /*3c60*/  POPC R27, R27 ;  /* 0x0000001b001b7309 */ /* 0x000e260000000000 */
[----:B------:R-:W-:Y:S01]  /*3c70*/  VOTE.ALL P3, P3 ;  /* 0x0000000000ff7806 */ /* 0x000fe20001860000 */
[----:B0-----:R-:W0:Y:S01]  /*3c80*/  SHFL.DOWN PT, R44, R13, 0x1, R27 ;  /* 0x082000000d2c7989 */ /* 0x001e2200000e001b */
[----:B------:R-:W-:-:S03]  /*3c90*/  ISETP.GE.AND P1, PT, R43, R27, PT ;  /* 0x0000001b2b00720c */ /* 0x000fc60003f26270 */
[----:B------:R-:W1:Y:S01]  /*3ca0*/  SHFL.DOWN PT, R58, R12, 0x1, R27 ;  /* 0x082000000c3a7989 */ /* 0x000e6200000e001b */
[----:B0-----:R-:W-:Y:S02]  /*3cb0*/  SEL R44, R44, RZ, !P2 ;  /* 0x000000ff2c2c7207 */ /* 0x001fe40005000000 */
[----:B-1----:R-:W-:Y:S02]  /*3cc0*/  SEL R59, R58, RZ, !P1 ;  /* 0x000000ff3a3b7207 */ /* 0x002fe40004800000 */
[----:B------:R-:W-:Y:S02]  /*3cd0*/  SEL R44, R44, RZ, !P1 ;  /* 0x000000ff2c2c7207 */ /* 0x000fe40004800000 */
[----:B------:R-:W-:Y:S01]  /*3ce0*/  ISETP.GT.AND P1, PT, R24, R27, PT ;  /* 0x0000001b1800720c */ /* 0x000fe20003f24270 */
[----:B------:R-:W-:Y:S02]  /*3cf0*/  IMAD.IADD R59, R12, 0x1, R59 ;  /* 0x000000010c3b7824 */ /* 0x000fe400078e023b */
[----:B------:R-:W-:-:S03]  /*3d00*/  IMAD.IADD R12, R13, 0x1, R44 ;  /* 0x000000010d0c7824 */ /* 0x000fc600078e022c */
[----:B------:R-:W0:Y:S01]  /*3d10*/  SHFL.DOWN PT, R13, R59, 0x2, R27 ;  /* 0x084000003b0d7989 */ /* 0x000e2200000e001b */
[----:B------:R-:W-:-:S03]  /*3d20*/  ISETP.NE.AND P2, PT, R59, RZ, PT ;  /* 0x000000ff3b00720c */ /* 0x000fc60003f45270 */
[----:B------:R-:W1:Y:S01]  /*3d30*/  SHFL.DOWN PT, R44, R12, 0x2, R27 ;  /* 0x084000000c2c7989 */ /* 0x000e6200000e001b */
[----:B0-----:R-:W-:Y:S02]  /*3d40*/  SEL R58, R13, RZ, !P1 ;  /* 0x000000ff0d3a7207 */ /* 0x001fe40004800000 */
[----:B-1----:R-:W-:-:S03]  /*3d50*/  SEL R44, R44, RZ, !P2 ;  /* 0x000000ff2c2c7207 */ /* 0x002fc60005000000 */
[----:B------:R-:W-:Y:S01]  /*3d60*/  IMAD.IADD R58, R59, 0x1, R58 ;  /* 0x000000013b3a7824 */ /* 0x000fe200078e023a */
[----:B------:R-:W-:-:S04]  /*3d70*/  SEL R13, R44, RZ, !P1 ;  /* 0x000000ff2c0d7207 */ /* 0x000fc80004800000 */
[----:B------:R-:W-:Y:S02]  /*3d80*/  ISETP.NE.AND P2, PT, R58, RZ, PT ;  /* 0x000000ff3a00720c */ /* 0x000fe40003f45270 */
[----:B------:R-:W-:Y:S01]  /*3d90*/  ISETP.GT.AND P1, PT, R22, R27, PT ;  /* 0x0000001b1600720c */ /* 0x000fe20003f24270 */
[----:B------:R-:W-:Y:S02]  /*3da0*/  IMAD.IADD R13, R12, 0x1, R13 ;  /* 0x000000010c0d7824 */ /* 0x000fe400078e020d */
[----:B------:R-:W0:Y:S04]  /*3db0*/  SHFL.DOWN PT, R12, R58, 0x4, R27 ;  /* 0x088000003a0c7989 */ /* 0x000e2800000e001b */
[----:B------:R-:W1:Y:S01]  /*3dc0*/  SHFL.DOWN PT, R44, R13, 0x4, R27 ;  /* 0x088000000d2c7989 */ /* 0x000e6200000e001b */
[----:B0-----:R-:W-:-:S02]  /*3dd0*/  SEL R59, R12, RZ, !P1 ;  /* 0x000000ff0c3b7207 */ /* 0x001fc40004800000 */
[----:B-1----:R-:W-:-:S03]  /*3de0*/  SEL R44, R44, RZ, !P2 ;  /* 0x000000ff2c2c7207 */ /* 0x002fc60005000000 */
[----:B------:R-:W-:Y:S01]  /*3df0*/  IMAD.IADD R58, R58, 0x1, R59 ;  /* 0x000000013a3a7824 */ /* 0x000fe200078e023b */
[----:B------:R-:W-:-:S04]  /*3e00*/  SEL R44, R44, RZ, !P1 ;  /* 0x000000ff2c2c7207 */ /* 0x000fc80004800000 */
[----:B------:R-:W0:Y:S01]  /*3e10*/  SHFL.DOWN PT, R12, R58, 0x8, R27 ;  /* 0x090000003a0c7989 */ /* 0x000e2200000e001b */
[----:B------:R-:W-:Y:S01]  /*3e20*/  ISETP.NE.AND P2, PT, R58, RZ, PT ;  /* 0x000000ff3a00720c */ /* 0x000fe20003f45270 */
[----:B------:R-:W-:Y:S01]  /*3e30*/  IMAD.IADD R59, R13, 0x1, R44 ;  /* 0x000000010d3b7824 */ /* 0x000fe200078e022c */
[----:B------:R-:W-:-:S04]  /*3e40*/  ISETP.GT.AND P1, PT, R23, R27, PT ;  /* 0x0000001b1700720c */ /* 0x000fc80003f24270 */
[----:B------:R-:W1:Y:S01]  /*3e50*/  SHFL.DOWN PT, R44, R59, 0x8, R27 ;  /* 0x090000003b2c7989 */ /* 0x000e6200000e001b */
[----:B0-----:R-:W-:-:S05]  /*3e60*/  SEL R13, R12, RZ, !P1 ;  /* 0x000000ff0c0d7207 */ /* 0x001fca0004800000 */
[----:B------:R-:W-:Y:S01]  /*3e70*/  IMAD.IADD R13, R58, 0x1, R13 ;  /* 0x000000013a0d7824 */ /* 0x000fe200078e020d */
[----:B-1----:R-:W-:-:S04]  /*3e80*/  SEL R44, R44, RZ, !P2 ;  /* 0x000000ff2c2c7207 */ /* 0x002fc80005000000 */
[----:B------:R-:W0:Y:S01]  /*3e90*/  SHFL.DOWN PT, R58, R13, 0x10, R27 ;  /* 0x0a0000000d3a7989 */ /* 0x000e2200000e001b */
[----:B------:R-:W-:Y:S02]  /*3ea0*/  ISETP.NE.AND P2, PT, R13, RZ, PT ;  /* 0x000000ff0d00720c */ /* 0x000fe40003f45270 */
[----:B------:R-:W-:Y:S02]  /*3eb0*/  SEL R44, R44, RZ, !P1 ;  /* 0x000000ff2c2c7207 */ /* 0x000fe40004800000 */
[----:B------:R-:W-:-:S03]  /*3ec0*/  ISETP.GT.AND P1, PT, R25, R27, PT ;  /* 0x0000001b1900720c */ /* 0x000fc60003f24270 */
[----:B------:R-:W-:-:S05]  /*3ed0*/  IMAD.IADD R12, R59, 0x1, R44 ;  /* 0x000000013b0c7824 */ /* 0x000fca00078e022c */
[----:B------:R-:W1:Y:S01]  /*3ee0*/  SHFL.DOWN PT, R44, R12, 0x10, R27 ;  /* 0x0a0000000c2c7989 */ /* 0x000e6200000e001b */
[----:B0-----:R-:W-:Y:S02]  /*3ef0*/  SEL R58, R58, RZ, !P1 ;  /* 0x000000ff3a3a7207 */ /* 0x001fe40004800000 */
[----:B-1----:R-:W-:Y:S02]  /*3f00*/  SEL R44, R44, RZ, !P2 ;  /* 0x000000ff2c2c7207 */ /* 0x002fe40005000000 */
[----:B------:R-:W-:Y:S02]  /*3f10*/  ISETP.NE.AND P2, PT, R16, RZ, PT ;  /* 0x000000ff1000720c */ /* 0x000fe40003f45270 */
[----:B------:R-:W-:Y:S02]  /*3f20*/  SEL R15, R44, RZ, !P1 ;  /* 0x000000ff2c0f7207 */ /* 0x000fe40004800000 */
[----:B------:R-:W-:-:S03]  /*3f30*/  IADD3 R16, PT, PT, R13, R58, R16 ;  /* 0x0000003a0d107210 */ /* 0x000fc60007ffe010 */
[----:B------:R-:W-:-:S05]  /*3f40*/  IMAD.IADD R15, R12, 0x1, R15 ;  /* 0x000000010c0f7824 */ /* 0x000fca00078e020f */
[----:B------:R-:W-:-:S05]  /*3f50*/  SEL R15, R15, RZ, !P2 ;  /* 0x000000ff0f0f7207 */ /* 0x000fca0005000000 */
[----:B------:R-:W-:-:S07]  /*3f60*/  IMAD.IADD R18, R15, 0x1, R18 ;  /* 0x000000010f127824 */ /* 0x000fce00078e0212 */
.L_x_2276:
[----:B------:R-:W-:Y:S05]  /*3f70*/  @P3 BRA `(.L_x_2193) ;  /* 0xfffffff800dc3947 */ /* 0x000fea000383ffff */
.L_x_2189:
[----:B------:R-:W-:Y:S01]  /*3f80*/  ISETP.NE.AND P1, PT, R43, RZ, PT ;  /* 0x000000ff2b00720c */ /* 0x000fe20003f25270 */
[----:B------:R-:W-:Y:S01]  /*3f90*/  BSSY.RECONVERGENT B0, `(.L_x_2194) ;  /* 0x0000014000007945 */ /* 0x000fe20003800200 */
[----:B------:R-:W-:-:S11]  /*3fa0*/  IMAD.MOV.U32 R17, RZ, RZ, R18 ;  /* 0x000000ffff117224 */ /* 0x000fd600078e0012 */
[----:B------:R-:W0:Y:S01]  /*3fb0*/  @!P1 S2R R13, SR_CgaCtaId ;  /* 0x00000000000d9919 */ /* 0x000e220000008800 */
[----:B------:R-:W-:-:S04]  /*3fc0*/  @!P1 MOV R12, 0x400 ;  /* 0x00000400000c9802 */ /* 0x000fc80000000f00 */
[----:B0-----:R-:W-:Y:S01]  /*3fd0*/  @!P1 LEA R22, R13, R12, 0x18 ;  /* 0x0000000c0d169211 */ /* 0x001fe200078ec0ff */
[----:B------:R-:W-:Y:S06]  /*3fe0*/  @P0 BRA `(.L_x_2195) ;  /* 0x0000000000380947 */ /* 0x000fec0003800000 */
[----:B------:R-:W0:Y:S01]  /*3ff0*/  S2UR UR6, SR_CgaCtaId ;  /* 0x00000000000679c3 */ /* 0x000e220000008800 */
[C---:B------:R-:W-:Y:S01]  /*4000*/  ISETP.NE.AND P0, PT, R19.reuse, RZ, PT ;  /* 0x000000ff1300720c */ /* 0x040fe20003f05270 */
[----:B------:R-:W-:Y:S01]  /*4010*/  UMOV UR5, 0x400 ;  /* 0x0000040000057882 */ /* 0x000fe20000000000 */
[----:B------:R-:W-:Y:S02]  /*4020*/  IMAD.IADD R19, R19, 0x1, R16 ;  /* 0x0000000113137824 */ /* 0x000fe400078e0210 */
[----:B------:R-:W-:Y:S01]  /*4030*/  SEL R13, R18, RZ, !P0 ;  /* 0x000000ff120d7207 */ /* 0x000fe20004000000 */
[----:B------:R-:W-:Y:S02]  /*4040*/  IMAD.MOV.U32 R14, RZ, RZ, 0x65 ;  /* 0x00000065ff0e7424 */ /* 0x000fe400078e00ff */
[----:B------:R-:W-:Y:S02]  /*4050*/  IMAD.MOV.U32 R15, RZ, RZ, 0x0 ;  /* 0x00000000ff0f7424 */ /* 0x000fe400078e00ff */
[----:B------:R-:W-:-:S02]  /*4060*/  IMAD.IADD R13, R20, 0x1, R13 ;  /* 0x00000001140d7824 */ /* 0x000fc400078e020d */
[----:B------:R-:W-:-:S05]  /*4070*/  IMAD.MOV.U32 R12, RZ, RZ, R19 ;  /* 0x000000ffff0c7224 */ /* 0x000fca00078e0013 */
[----:B------:R1:W-:Y:S01]  /*4080*/  ST.E.128.STRONG.GPU desc[UR10][R60.64+0x200], R12 ;  /* 0x0002000c3c007985 */ /* 0x0003e2000c10fd0a */
[----:B0-----:R-:W-:-:S09]  /*4090*/  ULEA UR5, UR6, UR5, 0x18 ;  /* 0x0000000506057291 */ /* 0x001fd2000f8ec0ff */
[----:B------:R1:W-:Y:S04]  /*40a0*/  STS.64 [UR5+0x68], R18 ;  /* 0x00006812ff007988 */ /* 0x0003e80008000a05 */
[----:B------:R1:W-:Y:S04]  /*40b0*/  STS [UR5+0x70], R13 ;  /* 0x0000700dff007988 */ /* 0x0003e80008000805 */
[----:B------:R1:W-:Y:S02]  /*40c0*/  STS [UR5+0x64], R16 ;  /* 0x00006410ff007988 */ /* 0x0003e40008000805 */
.L_x_2195:
[----:B------:R-:W-:Y:S05]  /*40d0*/  BSYNC.RECONVERGENT B0 ;  /* 0x0000000000007941 */ /* 0x000fea0003800200 */
.L_x_2194:
[----:B------:R0:W-:Y:S01]  /*40e0*/  @!P1 STS.64 [R22+0x48], R16 ;  /* 0x0000481016009388 */ /* 0x0001e20000000a00 */
[----:B------:R-:W-:Y:S02]  /*40f0*/  @!P1 IMAD.MOV.U32 R21, RZ, RZ, R16 ;  /* 0x000000ffff159224 */ /* 0x000fe400078e0010 */
[----:B------:R-:W-:-:S07]  /*4100*/  @!P1 IMAD.MOV.U32 R45, RZ, RZ, R18 ;  /* 0x000000ffff2d9224 */ /* 0x000fce00078e0012 */
.L_x_2183:
[----:B------:R-:W-:Y:S05]  /*4110*/  WARPSYNC.ALL ;  /* 0x0000000000007948 */ /* 0x000fea0003800000 */
[----:B------:R-:W-:Y:S01]  /*4120*/  ISETP.NE.AND P2, PT, R0, RZ, PT ;  /* 0x000000ff0000720c */ /* 0x000fe20003f45270 */
[----:B------:R-:W2:Y:S08]  /*4130*/  S2UR UR5, SR_CgaCtaId ;  /* 0x00000000000579c3 */ /* 0x000eb00000008800 */
[----:B------:R-:W-:Y:S04]  /*4140*/  BAR.SYNC.DEFER_BLOCKING 0x0 ;  /* 0x0000000000007b1d */ /* 0x000fe80000010000 */
[----:B------:R-:W-:-:S02]  /*4150*/  @P2 ISETP.NE.AND P1, PT, R21, RZ, PT ;  /* 0x000000ff1500220c */ /* 0x000fc40003f25270 */
[----:B------:R-:W-:Y:S01]  /*4160*/  ISETP.NE.U32.AND P0, PT, R34, R56, PT ;  /* 0x000000382200720c */ /* 0x000fe20003f05070 */
[----:B------:R-:W-:-:S03]  /*4170*/  UMOV UR4, 0x400 ;  /* 0x0000040000047882 */ /* 0x000fc60000000000 */
[----:B------:R-:W-:Y:S01]  /*4180*/  ISETP.NE.AND.EX P0, PT, R35, R57, PT, P0 ;  /* 0x000000392300720c */ /* 0x000fe20003f05300 */
[----:B--2---:R-:W-:-:S09]  /*4190*/  ULEA UR8, UR5, UR4, 0x18 ;  /* 0x0000000405087291 */ /* 0x004fd2000f8ec0ff */
[----:B-1----:R-:W1:Y:S02]  /*41a0*/  @P2 LDS.64 R12, [UR8+0x48] ;  /* 0x00004808ff0c2984 */ /* 0x002e640008000a00 */
[----:B-1----:R-:W-:Y:S01]  /*41b0*/  @P2 SEL R14, R13, RZ, !P1 ;  /* 0x000000ff0d0e2207 */ /* 0x002fe20004800000 */
[----:B------:R-:W-:Y:S01]  /*41c0*/  @P2 IMAD.IADD R12, R21, 0x1, R12 ;  /* 0x00000001150c2824 */ /* 0x000fe200078e020c */
[----:B------:R-:W-:-:S03]  /*41d0*/  ISETP.NE.U32.AND P1, PT, R56, R54, PT ;  /* 0x000000363800720c */ /* 0x000fc60003f25070 */
[----:B------:R-:W-:Y:S01]  /*41e0*/  @P2 IMAD.IADD R45, R45, 0x1, R14 ;  /* 0x000000012d2d2824 */ /* 0x000fe200078e020e */
[----:B------:R-:W-:Y:S01]  /*41f0*/  ISETP.NE.AND.EX P3, PT, R57, R55, PT, P1 ;  /* 0x000000373900720c */ /* 0x000fe20003f65310 */
[----:B------:R-:W-:Y:S01]  /*4200*/  @P2 IMAD.MOV.U32 R21, RZ, RZ, R12 ;  /* 0x000000ffff152224 */ /* 0x000fe200078e000c */
[----:B------:R-:W-:Y:S02]  /*4210*/  ISETP.NE.U32.AND P1, PT, R54, R52, PT ;  /* 0x000000343600720c */ /* 0x000fe40003f25070 */
[----:B------:R-:W-:Y:S01]  /*4220*/  SEL R13, R45, RZ, !P0 ;  /* 0x000000ff2d0d7207 */ /* 0x000fe20004000000 */
[----:B------:R-:W-:Y:S02]  /*4230*/  VIADD R23, R21, 0x1 ;  /* 0x0000000115177836 */ /* 0x000fe40000000000 */
[----:B------:R-:W-:Y:S02]  /*4240*/  IMAD.IADD R36, R36, 0x1, R21 ;  /* 0x0000000124247824 */ /* 0x000fe400078e0215 */
[----:B------:R-:W-:-:S02]  /*4250*/  IMAD.IADD R2, R2, 0x1, R13 ;  /* 0x0000000102027824 */ /* 0x000fc400078e020d */
[----:B------:R-:W1:Y:S01]  /*4260*/  LDS R13, [UR8+0x74] ;  /* 0x00007408ff0d7984 */ /* 0x000e620008000800 */
[--C-:B------:R-:W-:Y:S02]  /*4270*/  IMAD.IADD R37, R37, 0x1, R21.reuse ;  /* 0x0000000125257824 */ /* 0x100fe400078e0215 */
[----:B------:R-:W-:Y:S01]  /*4280*/  SEL R14, R2, RZ, !P3 ;  /* 0x000000ff020e7207 */ /* 0x000fe20005800000 */
[--C-:B------:R-:W-:Y:S01]  /*4290*/  IMAD.IADD R38, R38, 0x1, R21.reuse ;  /* 0x0000000126267824 */ /* 0x100fe200078e0215 */
[----:B------:R-:W-:Y:S01]  /*42a0*/  ISETP.NE.AND.EX P3, PT, R55, R53, PT, P1 ;  /* 0x000000353700720c */ /* 0x000fe20003f65310 */
[--C-:B------:R-:W-:Y:S01]  /*42b0*/  IMAD.IADD R39, R39, 0x1, R21.reuse ;  /* 0x0000000127277824 */ /* 0x100fe200078e0215 */
[----:B------:R-:W-:Y:S01]  /*42c0*/  ISETP.NE.U32.AND P1, PT, R52, R48, PT ;  /* 0x000000303400720c */ /* 0x000fe20003f25070 */
[----:B------:R-:W-:Y:S02]  /*42d0*/  IMAD.IADD R3, R3, 0x1, R14 ;  /* 0x0000000103037824 */ /* 0x000fe400078e020e */
[----:B------:R-:W-:-:S02]  /*42e0*/  IMAD.IADD R51, R40, 0x1, R21 ;  /* 0x0000000128337824 */ /* 0x000fc400078e0215 */
[--C-:B------:R-:W-:Y:S01]  /*42f0*/  IMAD.IADD R59, R41, 0x1, R21.reuse ;  /* 0x00000001293b7824 */ /* 0x100fe200078e0215 */
[----:B------:R-:W-:Y:S01]  /*4300*/  SEL R15, R3, RZ, !P3 ;  /* 0x000000ff030f7207 */ /* 0x000fe20005800000 */
[--C-:B------:R-:W-:Y:S01]  /*4310*/  IMAD.IADD R44, R42, 0x1, R21.reuse ;  /* 0x000000012a2c7824 */ /* 0x100fe200078e0215 */
[----:B------:R-:W-:Y:S01]  /*4320*/  ISETP.NE.AND.EX P3, PT, R53, R49, PT, P1 ;  /* 0x000000313500720c */ /* 0x000fe20003f65310 */
[----:B------:R-:W-:Y:S01]  /*4330*/  @!P0 IMAD.MOV R23, RZ, RZ, R21 ;  /* 0x000000ffff178224 */ /* 0x000fe200078e0215 */
[----:B------:R-:W-:Y:S01]  /*4340*/  ISETP.NE.U32.AND P1, PT, R48, R46, PT ;  /* 0x0000002e3000720c */ /* 0x000fe20003f25070 */
[----:B------:R-:W-:-:S05]  /*4350*/  IMAD.IADD R4, R4, 0x1, R15 ;  /* 0x0000000104047824 */ /* 0x000fca00078e020f */
[----:B------:R-:W-:Y:S02]  /*4360*/  SEL R14, R4, RZ, !P3 ;  /* 0x000000ff040e7207 */ /* 0x000fe40005800000 */
[----:B------:R-:W-:Y:S02]  /*4370*/  ISETP.NE.AND.EX P3, PT, R49, R47, PT, P1 ;  /* 0x0000002f3100720c */ /* 0x000fe40003f65310 */
[----:B------:R-:W-:Y:S01]  /*4380*/  ISETP.NE.U32.AND P1, PT, R46, R30, PT ;  /* 0x0000001e2e00720c */ /* 0x000fe20003f25070 */
[----:B------:R-:W-:-:S05]  /*4390*/  IMAD.IADD R5, R5, 0x1, R14 ;  /* 0x0000000105057824 */ /* 0x000fca00078e020e */
[----:B------:R-:W-:Y:S02]  /*43a0*/  SEL R15, R5, RZ, !P3 ;  /* 0x000000ff050f7207 */ /* 0x000fe40005800000 */
[----:B------:R-:W-:Y:S02]  /*43b0*/  ISETP.NE.AND.EX P3, PT, R47, R31, PT, P1 ;  /* 0x0000001f2f00720c */ /* 0x000fe40003f65310 */
[----:B------:R-:W-:Y:S01]  /*43c0*/  ISETP.NE.U32.AND P1, PT, R30, R28, PT ;  /* 0x0000001c1e00720c */ /* 0x000fe20003f25070 */
[----:B------:R-:W-:-:S03]  /*43d0*/  IMAD.IADD R6, R6, 0x1, R15 ;  /* 0x0000000106067824 */ /* 0x000fc600078e020f */
[----:B------:R-:W-:Y:S02]  /*43e0*/  ISETP.NE.AND.EX P1, PT, R31, R29, PT, P1 ;  /* 0x0000001d1f00720c */ /* 0x000fe40003f25310 */
[----:B------:R-:W-:-:S05]  /*43f0*/  SEL R14, R6, RZ, !P3 ;  /* 0x000000ff060e7207 */ /* 0x000fca0005800000 */
[----:B------:R-:W-:-:S05]  /*4400*/  IMAD.IADD R7, R7, 0x1, R14 ;  /* 0x0000000107077824 */ /* 0x000fca00078e020e */
[----:B------:R-:W-:Y:S02]  /*4410*/  SEL R15, R7, RZ, !P1 ;  /* 0x000000ff070f7207 */ /* 0x000fe40004800000 */
[----:B------:R-:W-:-:S03]  /*4420*/  ISETP.NE.U32.AND P1, PT, R28, R10, PT ;  /* 0x0000000a1c00720c */ /* 0x000fc60003f25070 */
[----:B------:R-:W-:Y:S01]  /*4430*/  IMAD.IADD R8, R8, 0x1, R15 ;  /* 0x0000000108087824 */ /* 0x000fe200078e020f */
[----:B------:R-:W-:-:S04]  /*4440*/  ISETP.NE.AND.EX P1, PT, R29, R11, PT, P1 ;  /* 0x0000000b1d00720c */ /* 0x000fc80003f25310 */
[----:B------:R-:W-:Y:S02]  /*4450*/  SEL R12, R8, RZ, !P1 ;  /* 0x000000ff080c7207 */ /* 0x000fe40004800000 */
[----:B-1----:R-:W-:-:S03]  /*4460*/  ISETP.GE.AND P1, PT, R13, 0x101, PT ;  /* 0x000001010d00780c */ /* 0x002fc60003f26270 */
[----:B------:R-:W-:-:S10]  /*4470*/  IMAD.IADD R9, R9, 0x1, R12 ;  /* 0x0000000109097824 */ /* 0x000fd400078e020c */
[----:B------:R-:W-:Y:S05]  /*4480*/  @!P1 BRA `(.L_x_2196) ;  /* 0x0000001000089947 */ /* 0x000fea0003800000 */
[----:B------:R-:W1:Y:S01]  /*4490*/  LDS R12, [UR8+0x64] ;  /* 0x00006408ff0c7984 */ /* 0x000e620008000800 */
        /* <DEDUP_REMOVED lines=8> */
[----:B------:R-:W-:Y:S02]  /*4520*/  ISETP.NE.AND.EX P1, PT, R55, R53, PT, P1 ;  /* 0x000000353700720c */ /* 0x000fe40003f25310 */
[----:B------:R-:W-:Y:S02]  /*4530*/  ISETP.NE.U32.AND P6, PT, R30, R28, PT ;  /* 0x0000001c1e00720c */ /* 0x000fe40003fc5070 */
[----:B------:R-:W-:Y:S02]  /*4540*/  ISETP.NE.AND.EX P2, PT, R53, R49, PT, P2 ;  /* 0x000000313500720c */ /* 0x000fe40003f45320 */
[----:B------:R-:W-:-:S02]  /*4550*/  ISETP.NE.U32.AND P0, PT, R10, R32, PT ;  /* 0x000000200a00720c */ /* 0x000fc40003f05070 */
[----:B------:R-:W-:Y:S02]  /*4560*/  ISETP.NE.AND.EX P3, PT, R49, R47, PT, P3 ;  /* 0x0000002f3100720c */ /* 0x000fe40003f65330 */
[----:B------:R-:W-:Y:S02]  /*4570*/  ISETP.NE.AND.EX P6, PT, R31, R29, PT, P6 ;  /* 0x0000001d1f00720c */ /* 0x000fe40003fc5360 */
[----:B------:R-:W-:Y:S01]  /*4580*/  ISETP.NE.AND.EX P0, PT, R11, R33, PT, P0 ;  /* 0x000000210b00720c */ /* 0x000fe20003f05300 */
[--C-:B-1----:R-:W-:Y:S02]  /*4590*/  @P4 IMAD.IADD R21, R21, 0x1, -R12.reuse ;  /* 0x0000000115154824 */ /* 0x102fe400078e0a0c */
        /* <DEDUP_REMOVED lines=22> */
[----:B------:R1:W-:Y:S01]  /*4700*/  @P1 STS [R36+0x8], R3 ;  /* 0x0000080324001388 */ /* 0x0003e20000000800 */
[----:B------:R-:W-:Y:S01]  /*4710*/  ISETP.GE.AND P1, PT, R0, R13, PT ;  /* 0x0000000d0000720c */ /* 0x000fe20003f26270 */
        /* <DEDUP_REMOVED lines=18> */
[----:B-1----:R-:W-:Y:S01]  /*4840*/  LOP3.LUT R2, RZ, R0, RZ, 0x33, !PT ;  /* 0x00000000ff027212 */ /* 0x002fe200078e33ff */
[----:B------:R-:W-:Y:S04]  /*4850*/  BSSY.RECONVERGENT B0, `(.L_x_2197) ;  /* 0x000001c000007945 */ /* 0x000fe80003800200 */
[----:B------:R-:W-:-:S05]  /*4860*/  IMAD.IADD R2, R13, 0x1, R2 ;  /* 0x000000010d027824 */ /* 0x000fca00078e0202 */
[C---:B------:R-:W-:Y:S02]  /*4870*/  LOP3.LUT R3, R2.reuse, 0x300, RZ, 0xc0, !PT ;  /* 0x0000030002037812 */ /* 0x040fe400078ec0ff */
[----:B------:R-:W-:Y:S02]  /*4880*/  ISETP.GE.U32.AND P1, PT, R2, 0x300, PT ;  /* 0x000003000200780c */ /* 0x000fe40003f26070 */
[----:B------:R-:W-:-:S13]  /*4890*/  ISETP.NE.AND P0, PT, R3, 0x300, PT ;  /* 0x000003000300780c */ /* 0x000fda0003f05270 */
[----:B------:R-:W-:Y:S05]  /*48a0*/  @!P0 BRA `(.L_x_2198) ;  /* 0x0000000000588947 */ /* 0x000fea0003800000 */
[----:B------:R-:W1:Y:S01]  /*48b0*/  LDC.64 R8, c[0x0][0x3a0] ;  /* 0x0000e800ff087b82 */ /* 0x000e620000000a00 */
[----:B------:R-:W-:Y:S01]  /*48c0*/  LEA.HI R2, R2, 0x1, RZ, 0x18 ;  /* 0x0000000102027811 */ /* 0x000fe200078fc0ff */
[----:B------:R-:W-:-:S04]  /*48d0*/  IMAD.IADD R15, R0, 0x1, R12 ;  /* 0x00000001000f7824 */ /* 0x000fc800078e020c */
[C---:B------:R-:W-:Y:S01]  /*48e0*/  IMAD.SHL.U32 R3, R2.reuse, 0x100, RZ ;  /* 0x0000010002037824 */ /* 0x040fe200078e00ff */
[----:B------:R-:W-:Y:S01]  /*48f0*/  LOP3.LUT R2, R2, 0x3, RZ, 0xc0, !PT ;  /* 0x0000000302027812 */ /* 0x000fe200078ec0ff */
[----:B------:R-:W2:Y:S03]  /*4900*/  LDC.64 R10, c[0x0][0x398] ;  /* 0x0000e600ff0a7b82 */ /* 0x000ea60000000a00 */
[----:B------:R-:W-:Y:S01]  /*4910*/  LOP3.LUT R5, R3, 0x300, RZ, 0xc0, !PT ;  /* 0x0000030003057812 */ /* 0x000fe200078ec0ff */
[----:B0-----:R-:W-:Y:S01]  /*4920*/  IMAD.MOV R16, RZ, RZ, -R2 ;  /* 0x000000ffff107224 */ /* 0x001fe200078e0a02 */
[----:B------:R-:W-:-:S03]  /*4930*/  LEA R3, R0, UR8, 0x4 ;  /* 0x0000000800037c11 */ /* 0x000fc6000f8e20ff */
[----:B------:R-:W-:Y:S02]  /*4940*/  IMAD.IADD R0, R0, 0x1, R5 ;  /* 0x0000000100007824 */ /* 0x000fe400078e0205 */
[----:B------:R-:W-:-:S07]  /*4950*/  VIADD R14, R3, 0x8 ;  /* 0x00000008030e7836 */ /* 0x000fce0000000000 */
.L_x_2199:
[----:B----4-:R-:W0:Y:S01]  /*4960*/  LDS.64 R6, [R14+-0x8] ;  /* 0xfffff8000e067984 */ /* 0x010e220000000a00 */
[----:B--2---:R-:W-:-:S03]  /*4970*/  IMAD.WIDE R4, R15, 0x8, R10 ;  /* 0x000000080f047825 */ /* 0x004fc600078e020a */
[----:B------:R2:W3:Y:S01]  /*4980*/  LDS R17, [R14] ;  /* 0x000000000e117984 */ /* 0x0004e20000000800 */
[----:B-1----:R-:W-:-:S04]  /*4990*/  IMAD.WIDE R2, R15, 0x4, R8 ;  /* 0x000000040f027825 */ /* 0x002fc800078e0208 */
[----:B------:R-:W-:Y:S02]  /*49a0*/  VIADD R16, R16, 0x1 ;  /* 0x0000000110107836 */ /* 0x000fe40000000000 */
[----:B------:R-:W-:Y:S02]  /*49b0*/  VIADD R15, R15, 0x100 ;  /* 0x000001000f0f7836 */ /* 0x000fe40000000000 */
[----:B--2---:R-:W-:Y:S01]  /*49c0*/  VIADD R14, R14, 0x1000 ;  /* 0x000010000e0e7836 */ /* 0x004fe20000000000 */
[----:B------:R-:W-:Y:S01]  /*49d0*/  ISETP.NE.AND P0, PT, R16, RZ, PT ;  /* 0x000000ff1000720c */ /* 0x000fe20003f05270 */
[----:B0-----:R4:W-:Y:S04]  /*49e0*/  STG.E.64 desc[UR10][R4.64], R6 ;  /* 0x0000000604007986 */ /* 0x0019e8000c101b0a */
[----:B---3--:R4:W-:Y:S08]  /*49f0*/  STG.E desc[UR10][R2.64], R17 ;  /* 0x0000001102007986 */ /* 0x0089f0000c10190a */
[----:B------:R-:W-:Y:S05]  /*4a00*/  @P0 BRA `(.L_x_2199) ;  /* 0xfffffffc00d40947 */ /* 0x000fea000383ffff */
.L_x_2198:
[----:B------:R-:W-:Y:S05]  /*4a10*/  BSYNC.RECONVERGENT B0 ;  /* 0x0000000000007941 */ /* 0x000fea0003800200 */
.L_x_2197:
[----:B------:R-:W-:Y:S05]  /*4a20*/  @!P1 EXIT ;  /* 0x000000000000994d */ /* 0x000fea0003800000 */
[----:B------:R-:W1:Y:S01]  /*4a30*/  LDCU.64 UR4, c[0x0][0x398] ;  /* 0x00007300ff0477ac */ /* 0x000e620008000a00 */
[----:B----4-:R-:W-:Y:S01]  /*4a40*/  IMAD.IADD R2, R13, 0x1, -R0 ;  /* 0x000000010d027824 */ /* 0x010fe200078e0a00 */
[C---:B------:R-:W-:Y:S01]  /*4a50*/  LEA R6, R0.reuse, UR8, 0x4 ;  /* 0x0000000800067c11 */ /* 0x040fe2000f8e20ff */
[----:B------:R-:W-:Y:S01]  /*4a60*/  BSSY.RECONVERGENT B0, `(.L_x_2200) ;  /* 0x0000061000007945 */ /* 0x000fe20003800200 */
[----:B------:R-:W2:Y:S01]  /*4a70*/  LDCU.64 UR6, c[0x0][0x3a0] ;  /* 0x00007400ff0677ac */ /* 0x000ea20008000a00 */
[----:B------:R-:W-:Y:S01]  /*4a80*/  IMAD.IADD R43, R0, 0x1, R12 ;  /* 0x00000001002b7824 */ /* 0x000fe200078e020c */
[----:B------:R-:W-:Y:S01]  /*4a90*/  ISETP.GT.AND P1, PT, R2, 0xc00, PT ;  /* 0x00000c000200780c */ /* 0x000fe20003f24270 */
[----:B------:R-:W-:Y:S01]  /*4aa0*/  VIADD R12, R6, 0x2000 ;  /* 0x00002000060c7836 */ /* 0x000fe20000000000 */
[----:B------:R-:W-:Y:S01]  /*4ab0*/  PLOP3.LUT P0, PT, PT, PT, PT, 0x80, 0x8 ;  /* 0x000000000008781c */ /* 0x000fe20003f0f070 */
[----:B-1----:R-:W-:Y:S02]  /*4ac0*/  UIADD3 UR4, UP0, UPT, UR4, 0x1000, URZ ;  /* 0x0000100004047890 */ /* 0x002fe4000ff1e0ff */
[----:B--2---:R-:W-:-:S02]  /*4ad0*/  UIADD3 UR6, UP1, UPT, UR6, 0x800, URZ ;  /* 0x0000080006067890 */ /* 0x004fc4000ff3e0ff */
[----:B------:R-:W-:Y:S02]  /*4ae0*/  UIADD3.X UR5, UPT, UPT, URZ, UR5, URZ, UP0, !UPT ;  /* 0x00000005ff057290 */ /* 0x000fe400087fe4ff */
[----:B------:R-:W-:Y:S01]  /*4af0*/  IMAD.U32 R2, RZ, RZ, UR4 ;  /* 0x00000004ff027e24 */ /* 0x000fe2000f8e00ff */
[----:B------:R-:W-:Y:S01]  /*4b00*/  UIADD3.X UR7, UPT, UPT, URZ, UR7, URZ, UP1, !UPT ;  /* 0x00000007ff077290 */ /* 0x000fe20008ffe4ff */
[----:B------:R-:W-:Y:S02]  /*4b10*/  IMAD.U32 R4, RZ, RZ, UR6 ;  /* 0x00000006ff047e24 */ /* 0x000fe4000f8e00ff */
[----:B------:R-:W-:-:S03]  /*4b20*/  IMAD.U32 R3, RZ, RZ, UR5 ;  /* 0x00000005ff037e24 */ /* 0x000fc6000f8e00ff */
[----:B------:R-:W-:Y:S01]  /*4b30*/  IMAD.U32 R5, RZ, RZ, UR7 ;  /* 0x00000007ff057e24 */ /* 0x000fe2000f8e00ff */
[----:B------:R-:W-:Y:S06]  /*4b40*/  @!P1 BRA `(.L_x_2201) ;  /* 0x0000000400489947 */ /* 0x000fec0003800000 */
[----:B------:R-:W-:Y:S01]  /*4b50*/  PLOP3.LUT P0, PT, PT, PT, PT, 0x8, 0x80 ;  /* 0x000000000080781c */ /* 0x000fe20003f0e170 */
[----:B------:R-:W-:-:S12]  /*4b60*/  VIADD R45, R13, 0xfffff400 ;  /* 0xfffff4000d2d7836 */ /* 0x000fd80000000000 */
.L_x_2202:
[----:B----4-:R-:W1:Y:S01]  /*4b70*/  LDS.64 R24, [R12+-0x2000] ;  /* 0xffe000000c187984 */ /* 0x010e620000000a00 */
[----:B------:R-:W-:-:S03]  /*4b80*/  IMAD.WIDE R34, R43, 0x8, R2 ;  /* 0x000000082b227825 */ /* 0x000fc600078e0202 */
[----:B------:R-:W2:Y:S01]  /*4b90*/  LDS R27, [R12+-0x1ff8] ;  /* 0xffe008000c1b7984 */ /* 0x000ea20000000800 */
[----:B0-----:R-:W-:-:S03]  /*4ba0*/  IMAD.WIDE R16, R43, 0x4, R4 ;  /* 0x000000042b107825 */ /* 0x001fc600078e0204 */
[----:B------:R-:W0:Y:S01]  /*4bb0*/  LDS.64 R28, [R12+-0x1000] ;  /* 0xfff000000c1c7984 */ /* 0x000e220000000a00 */
[C---:B------:R-:W-:Y:S02]  /*4bc0*/  VIADD R41, R43.reuse, 0x400 ;  /* 0x000004002b297836 */ /* 0x040fe40000000000 */
[----:B------:R-:W-:Y:S01]  /*4bd0*/  VIADD R61, R43, 0x800 ;  /* 0x000008002b3d7836 */ /* 0x000fe20000000000 */
[----:B------:R-:W3:Y:S01]  /*4be0*/  LDS R33, [R12+-0xff8] ;  /* 0xfff008000c217984 */ /* 0x000ee20000000800 */
[----:B------:R-:W-:Y:S02]  /*4bf0*/  VIADD R0, R0, 0x1000 ;  /* 0x0000100000007836 */ /* 0x000fe40000000000 */
[----:B------:R-:W-:Y:S01]  /*4c00*/  IMAD.WIDE R58, R61, 0x8, R2 ;  /* 0x000000083d3a7825 */ /* 0x000fe200078e0202 */
[----:B------:R-:W4:Y:S02]  /*4c10*/  LDS.64 R38, [R12] ;  /* 0x000000000c267984 */ /* 0x000f240000000a00 */
[----:B------:R-:W-:-:S02]  /*4c20*/  ISETP.GE.AND P1, PT, R0, R45, PT ;  /* 0x0000002d0000720c */ /* 0x000fc40003f26270 */
        /* <DEDUP_REMOVED lines=16> */
[----:B-1----:R-:W-:Y:S04]  /*4d30*/  STG.E.64 desc[UR10][R34.64+-0x1000], R24 ;  /* 0xfff0001822007986 */ /* 0x002fe8000c101b0a */
[----:B------:R-:W1:Y:S04]  /*4d40*/  LDS R48, [R12+0x8008] ;  /* 0x008008000c307984 */ /* 0x000e680000000800 */
[----:B------:R-:W1:Y:S04]  /*4d50*/  LDS.64 R24, [R12+0x9000] ;  /* 0x009000000c187984 */ /* 0x000e680000000a00 */
[----:B--2---:R-:W-:Y:S04]  /*4d60*/  STG.E desc[UR10][R16.64+-0x800], R27 ;  /* 0xfff8001b10007986 */ /* 0x004fe8000c10190a */
[----:B------:R-:W2:Y:S04]  /*4d70*/  LDS R56, [R12+0x9008] ;  /* 0x009008000c387984 */ /* 0x000ea80000000800 */
[----:B------:R-:W2:Y:S04]  /*4d80*/  LDS.64 R26, [R12+0xa000] ;  /* 0x00a000000c1a7984 */ /* 0x000ea80000000a00 */
[----:B0-----:R-:W-:Y:S04]  /*4d90*/  STG.E.64 desc[UR10][R34.64+-0x800], R28 ;  /* 0xfff8001c22007986 */ /* 0x001fe8000c101b0a */
[----:B------:R-:W0:Y:S04]  /*4da0*/  LDS R54, [R12+0xa008] ;  /* 0x00a008000c367984 */ /* 0x000e280000000800 */
[----:B------:R-:W0:Y:S04]  /*4db0*/  LDS.64 R28, [R12+0xb000] ;  /* 0x00b000000c1c7984 */ /* 0x000e280000000a00 */
[----:B------:R-:W0:Y:S04]  /*4dc0*/  LDS R52, [R12+0xb008] ;  /* 0x00b008000c347984 */ /* 0x000e280000000800 */
[----:B------:R-:W0:Y:S04]  /*4dd0*/  LDS.64 R30, [R12+0xc000] ;  /* 0x00c000000c1e7984 */ /* 0x000e280000000a00 */
[----:B---3--:R-:W-:Y:S04]  /*4de0*/  STG.E desc[UR10][R16.64+-0x400], R33 ;  /* 0xfffc002110007986 */ /* 0x008fe8000c10190a */
[----:B------:R-:W3:Y:S04]  /*4df0*/  LDS R50, [R12+0xc008] ;  /* 0x00c008000c327984 */ /* 0x000ee80000000800 */
[----:B------:R-:W3:Y:S04]  /*4e00*/  LDS.64 R32, [R12+0xd000] ;  /* 0x00d000000c207984 */ /* 0x000ee80000000a00 */
[----:B------:R1:W3:Y:S04]  /*4e10*/  LDS R46, [R12+0xd008] ;  /* 0x00d008000c2e7984 */ /* 0x0002e80000000800 */
[----:B----4-:R4:W-:Y:S04]  /*4e20*/  STG.E.64 desc[UR10][R34.64], R38 ;  /* 0x0000002622007986 */ /* 0x0109e8000c101b0a */
[----:B-----5:R-:W-:Y:S01]  /*4e30*/  STG.E desc[UR10][R16.64], R57 ;  /* 0x0000003910007986 */ /* 0x020fe2000c10190a */
[----:B-1----:R-:W-:-:S03]  /*4e40*/  VIADD R12, R12, 0x10000 ;  /* 0x000100000c0c7836 */ /* 0x002fc60000000000 */
[----:B------:R1:W-:Y:S04]  /*4e50*/  STG.E.64 desc[UR10][R34.64+0x800], R36 ;  /* 0x0008002422007986 */ /* 0x0003e8000c101b0a */
[----:B------:R5:W-:Y:S01]  /*4e60*/  STG.E desc[UR10][R16.64+0x400], R49 ;  /* 0x0004003110007986 */ /* 0x000be2000c10190a */
[----:B----4-:R-:W-:-:S04]  /*4e70*/  IMAD.WIDE R38, R41, 0x8, R2 ;  /* 0x0000000829267825 */ /* 0x010fc800078e0202 */
[--C-:B------:R-:W-:Y:S01]  /*4e80*/  IMAD.WIDE R40, R41, 0x4, R4.reuse ;  /* 0x0000000429287825 */ /* 0x100fe200078e0204 */
[----:B------:R4:W-:Y:S03]  /*4e90*/  STG.E.64 desc[UR10][R38.64+-0x1000], R6 ;  /* 0xfff0000626007986 */ /* 0x0009e6000c101b0a */
[----:B-1----:R-:W-:Y:S01]  /*4ea0*/  IMAD.WIDE R34, R61, 0x4, R4 ;  /* 0x000000043d227825 */ /* 0x002fe200078e0204 */
[----:B------:R-:W-:Y:S03]  /*4eb0*/  STG.E desc[UR10][R40.64+-0x800], R51 ;  /* 0xfff8003328007986 */ /* 0x000fe6000c10190a */
[C---:B-----5:R-:W-:Y:S01]  /*4ec0*/  VIADD R17, R43.reuse, 0xc00 ;  /* 0x00000c002b117836 */ /* 0x060fe20000000000 */
[----:B------:R1:W-:Y:S01]  /*4ed0*/  STG.E.64 desc[UR10][R38.64+-0x800], R8 ;  /* 0xfff8000826007986 */ /* 0x0003e2000c101b0a */
[----:B------:R-:W-:-:S03]  /*4ee0*/  VIADD R43, R43, 0x1000 ;  /* 0x000010002b2b7836 */ /* 0x000fc60000000000 */
[----:B------:R0:W-:Y:S01]  /*4ef0*/  STG.E desc[UR10][R40.64+-0x400], R53 ;  /* 0xfffc003528007986 */ /* 0x0001e2000c10190a */
[----:B----4-:R-:W-:-:S03]  /*4f00*/  IMAD.WIDE R6, R17, 0x8, R2 ;  /* 0x0000000811067825 */ /* 0x010fc600078e0202 */
[----:B------:R4:W-:Y:S04]  /*4f10*/  STG.E.64 desc[UR10][R38.64], R10 ;  /* 0x0000000a26007986 */ /* 0x0009e8000c101b0a */
[----:B------:R4:W-:Y:S01]  /*4f20*/  STG.E desc[UR10][R40.64], R55 ;  /* 0x0000003728007986 */ /* 0x0009e2000c10190a */
[----:B-1----:R-:W-:-:S03]  /*4f30*/  IMAD.WIDE R8, R17, 0x4, R4 ;  /* 0x0000000411087825 */ /* 0x002fc600078e0204 */
[----:B------:R4:W-:Y:S04]  /*4f40*/  STG.E.64 desc[UR10][R38.64+0x800], R14 ;  /* 0x0008000e26007986 */ /* 0x0009e8000c101b0a */
[----:B------:R4:W-:Y:S04]  /*4f50*/  STG.E desc[UR10][R40.64+0x400], R47 ;  /* 0x0004002f28007986 */ /* 0x0009e8000c10190a */
[----:B------:R4:W-:Y:S04]  /*4f60*/  STG.E.64 desc[UR10][R58.64+-0x1000], R20 ;  /* 0xfff000143a007986 */ /* 0x0009e8000c101b0a */
[----:B------:R4:W-:Y:S04]  /*4f70*/  STG.E desc[UR10][R34.64+-0x800], R42 ;  /* 0xfff8002a22007986 */ /* 0x0009e8000c10190a */
[----:B------:R4:W-:Y:S04]  /*4f80*/  STG.E.64 desc[UR10][R58.64+-0x800], R18 ;  /* 0xfff800123a007986 */ /* 0x0009e8000c101b0a */
[----:B------:R4:W-:Y:S04]  /*4f90*/  STG.E desc[UR10][R34.64+-0x400], R44 ;  /* 0xfffc002c22007986 */ /* 0x0009e8000c10190a */
[----:B------:R4:W-:Y:S04]  /*4fa0*/  STG.E.64 desc[UR10][R58.64], R22 ;  /* 0x000000163a007986 */ /* 0x0009e8000c101b0a */
[----:B------:R4:W-:Y:S04]  /*4fb0*/  STG.E desc[UR10][R34.64], R48 ;  /* 0x0000003022007986 */ /* 0x0009e8000c10190a */
[----:B------:R4:W-:Y:S04]  /*4fc0*/  STG.E.64 desc[UR10][R58.64+0x800], R24 ;  /* 0x000800183a007986 */ /* 0x0009e8000c101b0a */
[----:B--2---:R4:W-:Y:S04]  /*4fd0*/  STG.E desc[UR10][R34.64+0x400], R56 ;  /* 0x0004003822007986 */ /* 0x0049e8000c10190a */
[----:B------:R4:W-:Y:S04]  /*4fe0*/  STG.E.64 desc[UR10][R6.64+-0x1000], R26 ;  /* 0xfff0001a06007986 */ /* 0x0009e8000c101b0a */
[----:B0-----:R4:W-:Y:S04]  /*4ff0*/  STG.E desc[UR10][R8.64+-0x800], R54 ;  /* 0xfff8003608007986 */ /* 0x0019e8000c10190a */
[----:B------:R4:W-:Y:S04]  /*5000*/  STG.E.64 desc[UR10][R6.64+-0x800], R28 ;  /* 0xfff8001c06007986 */ /* 0x0009e8000c101b0a */
[----:B------:R4:W-:Y:S04]  /*5010*/  STG.E desc[UR10][R8.64+-0x400], R52 ;  /* 0xfffc003408007986 */ /* 0x0009e8000c10190a */
[----:B------:R4:W-:Y:S04]  /*5020*/  STG.E.64 desc[UR10][R6.64], R30 ;  /* 0x0000001e06007986 */ /* 0x0009e8000c101b0a */
[----:B---3--:R4:W-:Y:S04]  /*5030*/  STG.E desc[UR10][R8.64], R50 ;  /* 0x0000003208007986 */ /* 0x0089e8000c10190a */
[----:B------:R4:W-:Y:S04]  /*5040*/  STG.E.64 desc[UR10][R6.64+0x800], R32 ;  /* 0x0008002006007986 */ /* 0x0009e8000c101b0a */
[----:B------:R4:W-:Y:S01]  /*5050*/  STG.E desc[UR10][R8.64+0x400], R46 ;  /* 0x0004002e08007986 */ /* 0x0009e2000c10190a */
[----:B------:R-:W-:Y:S05]  /*5060*/  @!P1 BRA `(.L_x_2202) ;  /* 0xfffffff800c09947 */ /* 0x000fea000383ffff */
.L_x_2201:
[----:B------:R-:W-:Y:S05]  /*5070*/  BSYNC.RECONVERGENT B0 ;  /* 0x0000000000007941 */ /* 0x000fea0003800200 */
.L_x_2200:
[----:B----4-:R-:W-:Y:S01]  /*5080*/  IMAD.IADD R6, R13, 0x1, -R0 ;  /* 0x000000010d067824 */ /* 0x010fe200078e0a00 */
[----:B------:R-:W-:Y:S04]  /*5090*/  BSSY.RECONVERGENT B0, `(.L_x_2203) ;  /* 0x000002c000007945 */ /* 0x000fe80003800200 */
[----:B------:R-:W-:-:S13]  /*50a0*/  ISETP.GT.AND P1, PT, R6, 0x400, PT ;  /* 0x000004000600780c */ /* 0x000fda0003f24270 */
[----:B------:R-:W-:Y:S05]  /*50b0*/  @!P1 BRA `(.L_x_2204) ;  /* 0x0000000000a49947 */ /* 0x000fea0003800000 */
[----:B------:R-:W1:Y:S01]  /*50c0*/  LDS.64 R10, [R12+-0x2000] ;  /* 0xffe000000c0a7984 */ /* 0x000e620000000a00 */
[C---:B------:R-:W-:Y:S01]  /*50d0*/  IMAD.WIDE R6, R43.reuse, 0x8, R2 ;  /* 0x000000082b067825 */ /* 0x040fe200078e0202 */
[----:B------:R-:W-:Y:S02]  /*50e0*/  PLOP3.LUT P0, PT, PT, PT, PT, 0x8, 0x80 ;  /* 0x000000000080781c */ /* 0x000fe40003f0e170 */
[----:B------:R-:W2:Y:S01]  /*50f0*/  LDS R33, [R12+-0x1ff8] ;  /* 0xffe008000c217984 */ /* 0x000ea20000000800 */
[----:B------:R-:W-:-:S03]  /*5100*/  IMAD.WIDE R8, R43, 0x4, R4 ;  /* 0x000000042b087825 */ /* 0x000fc600078e0204 */
[----:B------:R-:W3:Y:S01]  /*5110*/  LDS.64 R14, [R12+-0x1000] ;  /* 0xfff000000c0e7984 */ /* 0x000ee20000000a00 */
[----:B------:R-:W-:Y:S02]  /*5120*/  VIADD R23, R43, 0x400 ;  /* 0x000004002b177836 */ /* 0x000fe40000000000 */
[----:B------:R-:W-:Y:S01]  /*5130*/  VIADD R0, R0, 0x800 ;  /* 0x0000080000007836 */ /* 0x000fe20000000000 */
[----:B------:R-:W4:Y:S01]  /*5140*/  LDS R35, [R12+-0xff8] ;  /* 0xfff008000c237984 */ /* 0x000f220000000800 */
[----:B------:R-:W-:-:S03]  /*5150*/  IMAD.WIDE R20, R23, 0x8, R2 ;  /* 0x0000000817147825 */ /* 0x000fc600078e0202 */
[----:B0-----:R-:W0:Y:S01]  /*5160*/  LDS.64 R16, [R12] ;  /* 0x000000000c107984 */ /* 0x001e220000000a00 */
[----:B------:R-:W-:-:S03]  /*5170*/  IMAD.WIDE R22, R23, 0x4, R4 ;  /* 0x0000000417167825 */ /* 0x000fc600078e0204 */
[----:B------:R-:W5:Y:S01]  /*5180*/  LDS R37, [R12+0x8] ;  /* 0x000008000c257984 */ /* 0x000f620000000800 */
[----:B------:R-:W-:-:S03]  /*5190*/  VIADD R43, R43, 0x800 ;  /* 0x000008002b2b7836 */ /* 0x000fc60000000000 */
        /* <DEDUP_REMOVED lines=10> */
[----:B-1----:R1:W-:Y:S04]  /*5240*/  STG.E.64 desc[UR10][R6.64+-0x1000], R10 ;  /* 0xfff0000a06007986 */ /* 0x0023e8000c101b0a */
[----:B--2---:R1:W-:Y:S01]  /*5250*/  STG.E desc[UR10][R8.64+-0x800], R33 ;  /* 0xfff8002108007986 */ /* 0x0043e2000c10190a */
[----:B---3--:R-:W-:-:S03]  /*5260*/  VIADD R12, R12, 0x8000 ;  /* 0x000080000c0c7836 */ /* 0x008fc60000000000 */
[----:B------:R1:W-:Y:S04]  /*5270*/  STG.E.64 desc[UR10][R6.64+-0x800], R14 ;  /* 0xfff8000e06007986 */ /* 0x0003e8000c101b0a */
[----:B----4-:R1:W-:Y:S04]  /*5280*/  STG.E desc[UR10][R8.64+-0x400], R35 ;  /* 0xfffc002308007986 */ /* 0x0103e8000c10190a */
[----:B0-----:R1:W-:Y:S04]  /*5290*/  STG.E.64 desc[UR10][R6.64], R16 ;  /* 0x0000001006007986 */ /* 0x0013e8000c101b0a */
[----:B-----5:R1:W-:Y:S04]  /*52a0*/  STG.E desc[UR10][R8.64], R37 ;  /* 0x0000002508007986 */ /* 0x0203e8000c10190a */
        /* <DEDUP_REMOVED lines=9> */
[----:B------:R1:W-:Y:S02]  /*5340*/  STG.E desc[UR10][R22.64+0x400], R49 ;  /* 0x0004003116007986 */ /* 0x0003e4000c10190a */
.L_x_2204:
[----:B------:R-:W-:Y:S05]  /*5350*/  BSYNC.RECONVERGENT B0 ;  /* 0x0000000000007941 */ /* 0x000fea0003800200 */
.L_x_2203:
[----:B------:R-:W-:-:S13]  /*5360*/  ISETP.LT.OR P0, PT, R0, R13, P0 ;  /* 0x0000000d0000720c */ /* 0x000fda0000701670 */
[----:B------:R-:W-:Y:S05]  /*5370*/  @!P0 EXIT ;  /* 0x000000000000894d */ /* 0x000fea0003800000 */
[----:B-1----:R-:W1:Y:S01]  /*5380*/  LDS.64 R6, [R12+-0x2000] ;  /* 0xffe000000c067984 */ /* 0x002e620000000a00 */
[----:B------:R-:W-:-:S03]  /*5390*/  IMAD.WIDE R2, R43, 0x8, R2 ;  /* 0x000000082b027825 */ /* 0x000fc600078e0202 */
[----:B------:R-:W2:Y:S01]  /*53a0*/  LDS R13, [R12+-0x1ff8] ;  /* 0xffe008000c0d7984 */ /* 0x000ea20000000800 */
[----:B------:R-:W-:-:S03]  /*53b0*/  IMAD.WIDE R4, R43, 0x4, R4 ;  /* 0x000000042b047825 */ /* 0x000fc600078e0204 */
[----:B------:R-:W3:Y:S04]  /*53c0*/  LDS.64 R8, [R12+-0x1000] ;  /* 0xfff000000c087984 */ /* 0x000ee80000000a00 */
[----:B0-----:R-:W0:Y:S04]  /*53d0*/  LDS R17, [R12+-0xff8] ;  /* 0xfff008000c117984 */ /* 0x001e280000000800 */
[----:B------:R-:W4:Y:S04]  /*53e0*/  LDS.64 R10, [R12] ;  /* 0x000000000c0a7984 */ /* 0x000f280000000a00 */
[----:B------:R-:W5:Y:S04]  /*53f0*/  LDS R19, [R12+0x8] ;  /* 0x000008000c137984 */ /* 0x000f680000000800 */
[----:B------:R-:W5:Y:S04]  /*5400*/  LDS.64 R14, [R12+0x1000] ;  /* 0x001000000c0e7984 */ /* 0x000f680000000a00 */
[----:B------:R-:W5:Y:S04]  /*5410*/  LDS R21, [R12+0x1008] ;  /* 0x001008000c157984 */ /* 0x000f680000000800 */
[----:B-1----:R-:W-:Y:S04]  /*5420*/  STG.E.64 desc[UR10][R2.64+-0x1000], R6 ;  /* 0xfff0000602007986 */ /* 0x002fe8000c101b0a */
[----:B--2---:R-:W-:Y:S04]  /*5430*/  STG.E desc[UR10][R4.64+-0x800], R13 ;  /* 0xfff8000d04007986 */ /* 0x004fe8000c10190a */
[----:B---3--:R-:W-:Y:S04]  /*5440*/  STG.E.64 desc[UR10][R2.64+-0x800], R8 ;  /* 0xfff8000802007986 */ /* 0x008fe8000c101b0a */
[----:B0-----:R-:W-:Y:S04]  /*5450*/  STG.E desc[UR10][R4.64+-0x400], R17 ;  /* 0xfffc001104007986 */ /* 0x001fe8000c10190a */
[----:B----4-:R-:W-:Y:S04]  /*5460*/  STG.E.64 desc[UR10][R2.64], R10 ;  /* 0x0000000a02007986 */ /* 0x010fe8000c101b0a */
[----:B-----5:R-:W-:Y:S04]  /*5470*/  STG.E desc[UR10][R4.64], R19 ;  /* 0x0000001304007986 */ /* 0x020fe8000c10190a */
[----:B------:R-:W-:Y:S04]  /*5480*/  STG.E.64 desc[UR10][R2.64+0x800], R14 ;  /* 0x0008000e02007986 */ /* 0x000fe8000c101b0a */
[----:B------:R-:W-:Y:S01]  /*5490*/  STG.E desc[UR10][R4.64+0x400], R21 ;  /* 0x0004001504007986 */ /* 0x000fe2000c10190a */
[----:B------:R-:W-:Y:S05]  /*54a0*/  EXIT ;  /* 0x000000000000794d */ /* 0x000fea0003800000 */
.L_x_2196:
[----:B------:R-:W-:Y:S02]  /*54b0*/  ISETP.NE.U32.AND P4, PT, R34, R56, PT ;  /* 0x000000382200720c */ /* 0x000fe40003f85070 */
[----:B------:R-:W-:Y:S02]  /*54c0*/  ISETP.NE.U32.AND P1, PT, R56, R54, PT ;  /* 0x000000363800720c */ /* 0x000fe40003f25070 */
[----:B------:R-:W-:Y:S02]  /*54d0*/  ISETP.NE.AND.EX P4, PT, R35, R57, PT, P4 ;  /* 0x000000392300720c */ /* 0x000fe40003f85340 */
[----:B------:R-:W-:Y:S02]  /*54e0*/  ISETP.NE.AND.EX P1, PT, R57, R55, PT, P1 ;  /* 0x000000373900720c */ /* 0x000fe40003f25310 */
[----:B------:R-:W-:Y:S02]  /*54f0*/  ISETP.NE.U32.AND P0, PT, R54, R52, PT ;  /* 0x000000343600720c */ /* 0x000fe40003f05070 */
[----:B------:R-:W-:-:S02]  /*5500*/  ISETP.NE.U32.AND P2, PT, R52, R48, PT ;  /* 0x000000303400720c */ /* 0x000fc40003f45070 */
[----:B------:R-:W-:Y:S02]  /*5510*/  ISETP.NE.AND.EX P0, PT, R55, R53, PT, P0 ;  /* 0x000000353700720c */ /* 0x000fe40003f05300 */
[----:B------:R-:W-:Y:S02]  /*5520*/  ISETP.NE.U32.AND P3, PT, R48, R46, PT ;  /* 0x0000002e3000720c */ /* 0x000fe40003f65070 */
[----:B------:R-:W-:Y:S01]  /*5530*/  ISETP.NE.U32.AND P5, PT, R46, R30, PT ;  /* 0x0000001e2e00720c */ /* 0x000fe20003fa5070 */
[----:B0-----:R-:W0:Y:S01]  /*5540*/  @P4 LDC.64 R16, c[0x0][0x398] ;  /* 0x0000e600ff104b82 */ /* 0x001e220000000a00 */
[----:B------:R-:W-:Y:S01]  /*5550*/  @P4 IMAD.MOV.U32 R20, RZ, RZ, R34 ;  /* 0x000000ffff144224 */ /* 0x000fe200078e0022 */
[----:B------:R-:W-:Y:S02]  /*5560*/  ISETP.NE.AND.EX P2, PT, R53, R49, PT, P2 ;  /* 0x000000313500720c */ /* 0x000fe40003f45320 */
[----:B------:R-:W-:Y:S02]  /*5570*/  ISETP.NE.AND.EX P3, PT, R49, R47, PT, P3 ;  /* 0x0000002f3100720c */ /* 0x000fe40003f65330 */
[----:B------:R-:W-:-:S02]  /*5580*/  ISETP.NE.AND.EX P5, PT, R47, R31, PT, P5 ;  /* 0x0000001f2f00720c */ /* 0x000fc40003fa5350 */
[----:B------:R-:W1:Y:S01]  /*5590*/  @P4 LDC.64 R12, c[0x0][0x3a0] ;  /* 0x0000e800ff0c4b82 */ /* 0x000e620000000a00 */
[----:B------:R-:W-:-:S04]  /*55a0*/  ISETP.NE.U32.AND P6, PT, R28, R10, PT ;  /* 0x0000000a1c00720c */ /* 0x000fc80003fc5070 */
[----:B------:R-:W-:-:S03]  /*55b0*/  ISETP.NE.AND.EX P6, PT, R29, R11, PT, P6 ;  /* 0x0000000b1d00720c */ /* 0x000fc60003fc5360 */
[----:B------:R-:W2:Y:S08]  /*55c0*/  @P1 LDC.64 R14, c[0x0][0x398] ;  /* 0x0000e600ff0e1b82 */ /* 0x000eb00000000a00 */
[----:B------:R-:W3:Y:S01]  /*55d0*/  @P1 LDC.64 R26, c[0x0][0x3a0] ;  /* 0x0000e800ff1a1b82 */ /* 0x000ee20000000a00 */
[----:B0-----:R-:W-:-:S04]  /*55e0*/  @P4 IMAD.WIDE R16, R21, 0x8, R16 ;  /* 0x0000000815104825 */ /* 0x001fc800078e0210 */
[----:B-1----:R-:W-:-:S03]  /*55f0*/  @P4 IMAD.WIDE R18, R21, 0x4, R12 ;  /* 0x0000000415124825 */ /* 0x002fc600078e020c */
[----:B------:R-:W0:Y:S01]  /*5600*/  @P0 LDC.64 R24, c[0x0][0x3a0] ;  /* 0x0000e800ff180b82 */ /* 0x000e220000000a00 */
[----:B------:R-:W-:Y:S02]  /*5610*/  @P4 IMAD.MOV.U32 R21, RZ, RZ, R35 ;  /* 0x000000ffff154224 */ /* 0x000fe400078e0023 */
[----:B--2---:R-:W-:-:S03]  /*5620*/  @P1 IMAD.WIDE R34, R23, 0x8, R14 ;  /* 0x0000000817221825 */ /* 0x004fc600078e020e */
[----:B------:R1:W-:Y:S02]  /*5630*/  @P4 STG.E.64 desc[UR10][R16.64], R20 ;  /* 0x0000001410004986 */ /* 0x0003e4000c101b0a */
[----:B------:R-:W2:Y:S02]  /*5640*/  @P0 LDC.64 R12, c[0x0][0x398] ;  /* 0x0000e600ff0c0b82 */ /* 0x000ea40000000a00 */
[----:B------:R4:W-:Y:S01]  /*5650*/  @P4 STG.E desc[UR10][R18.64], R45 ;  /* 0x0000002d12004986 */ /* 0x0009e2000c10190a */
[----:B------:R-:W-:Y:S01]  /*5660*/  ISETP.NE.U32.AND P4, PT, R30, R28, PT ;  /* 0x0000001c1e00720c */ /* 0x000fe20003f85070 */
[----:B---3--:R-:W-:Y:S02]  /*5670*/  @P1 IMAD.WIDE R26, R23, 0x4, R26 ;  /* 0x00000004171a1825 */ /* 0x008fe400078e021a */
[----:B------:R-:W-:Y:S01]  /*5680*/  @P1 STG.E.64 desc[UR10][R34.64], R56 ;  /* 0x0000003822001986 */ /* 0x000fe2000c101b0a */
[----:B------:R-:W-:Y:S01]  /*5690*/  ISETP.NE.AND.EX P4, PT, R31, R29, PT, P4 ;  /* 0x0000001d1f00720c */ /* 0x000fe20003f85340 */
[----:B------:R-:W3:Y:S02]  /*56a0*/  @P2 LDC.64 R22, c[0x0][0x398] ;  /* 0x0000e600ff162b82 */ /* 0x000ee40000000a00 */
[----:B------:R5:W-:Y:S01]  /*56b0*/  @P1 STG.E desc[UR10][R26.64], R2 ;  /* 0x000000021a001986 */ /* 0x000be2000c10190a */
[----:B------:R-:W-:Y:S01]  /*56c0*/  ISETP.NE.U32.AND P1, PT, R10, R32, PT ;  /* 0x000000200a00720c */ /* 0x000fe20003f25070 */
[----:B0-----:R-:W-:-:S03]  /*56d0*/  @P0 IMAD.WIDE R24, R36, 0x4, R24 ;  /* 0x0000000424180825 */ /* 0x001fc600078e0218 */
[----:B------:R-:W-:Y:S01]  /*56e0*/  ISETP.NE.AND.EX P1, PT, R11, R33, PT, P1 ;  /* 0x000000210b00720c */ /* 0x000fe20003f25310 */
[----:B------:R-:W0:Y:S01]  /*56f0*/  @P2 LDC.64 R14, c[0x0][0x3a0] ;  /* 0x0000e800ff0e2b82 */ /* 0x000e220000000a00 */
[----:B--2---:R-:W-:-:S07]  /*5700*/  @P0 IMAD.WIDE R12, R36, 0x8, R12 ;  /* 0x00000008240c0825 */ /* 0x004fce00078e020c */
[----:B-1----:R-:W1:Y:S01]  /*5710*/  @P3 LDC.64 R20, c[0x0][0x398] ;  /* 0x0000e600ff143b82 */ /* 0x002e620000000a00 */
[----:B------:R2:W-:Y:S07]  /*5720*/  @P0 STG.E.64 desc[UR10][R12.64], R54 ;  /* 0x000000360c000986 */ /* 0x0005ee000c101b0a */
[----:B----4-:R-:W4:Y:S01]  /*5730*/  @P3 LDC.64 R18, c[0x0][0x3a0] ;  /* 0x0000e800ff123b82 */ /* 0x010f220000000a00 */
[C---:B---3--:R-:W-:Y:S01]  /*5740*/  @P2 IMAD.WIDE R22, R37.reuse, 0x8, R22 ;  /* 0x0000000825162825 */ /* 0x048fe200078e0216 */
[----:B------:R2:W-:Y:S04]  /*5750*/  @P0 STG.E desc[UR10][R24.64], R3 ;  /* 0x0000000318000986 */ /* 0x0005e8000c10190a */
[----:B------:R2:W-:Y:S02]  /*5760*/  @P2 STG.E.64 desc[UR10][R22.64], R52 ;  /* 0x0000003416002986 */ /* 0x0005e4000c101b0a */
[----:B------:R-:W3:Y:S01]  /*5770*/  @P5 LDC.64 R16, c[0x0][0x398] ;  /* 0x0000e600ff105b82 */ /* 0x000ee20000000a00 */
[----:B0-----:R-:W-:-:S05]  /*5780*/  @P2 IMAD.WIDE R14, R37, 0x4, R14 ;  /* 0x00000004250e2825 */ /* 0x001fca00078e020e */
[----:B------:R2:W-:Y:S02]  /*5790*/  @P2 STG.E desc[UR10][R14.64], R4 ;  /* 0x000000040e002986 */ /* 0x0005e4000c10190a */
[----:B------:R-:W0:Y:S01]  /*57a0*/  @P5 LDC.64 R60, c[0x0][0x3a0] ;  /* 0x0000e800ff3c5b82 */ /* 0x000e220000000a00 */
[----:B-1----:R-:W-:-:S05]  /*57b0*/  @P3 IMAD.WIDE R20, R38, 0x8, R20 ;  /* 0x0000000826143825 */ /* 0x002fca00078e0214 */
[----:B------:R2:W-:Y:S02]  /*57c0*/  @P3 STG.E.64 desc[UR10][R20.64], R48 ;  /* 0x0000003014003986 */ /* 0x0005e4000c101b0a */
[----:B-----5:R-:W1:Y:S01]  /*57d0*/  @P4 LDC.64 R26, c[0x0][0x398] ;  /* 0x0000e600ff1a4b82 */ /* 0x020e620000000a00 */
[----:B----4-:R-:W-:-:S05]  /*57e0*/  @P3 IMAD.WIDE R18, R38, 0x4, R18 ;  /* 0x0000000426123825 */ /* 0x010fca00078e0212 */
[----:B------:R2:W-:Y:S02]  /*57f0*/  @P3 STG.E desc[UR10][R18.64], R5 ;  /* 0x0000000512003986 */ /* 0x0005e4000c10190a */
[----:B------:R-:W4:Y:S01]  /*5800*/  @P4 LDC.64 R34, c[0x0][0x3a0] ;  /* 0x0000e800ff224b82 */ /* 0x000f220000000a00 */
[----:B---3--:R-:W-:-:S05]  /*5810*/  @P5 IMAD.WIDE R16, R39, 0x8, R16 ;  /* 0x0000000827105825 */ /* 0x008fca00078e0210 */
[----:B------:R2:W-:Y:S02]  /*5820*/  @P5 STG.E.64 desc[UR10][R16.64], R46 ;  /* 0x0000002e10005986 */ /* 0x0005e4000c101b0a */
[----:B------:R-:W3:Y:S01]  /*5830*/  @P6 LDC.64 R40, c[0x0][0x398] ;  /* 0x0000e600ff286b82 */ /* 0x000ee20000000a00 */
[----:B0-----:R-:W-:-:S05]  /*5840*/  @P5 IMAD.WIDE R60, R39, 0x4, R60 ;  /* 0x00000004273c5825 */ /* 0x001fca00078e023c */
[----:B------:R2:W-:Y:S02]  /*5850*/  @P5 STG.E desc[UR10][R60.64], R6 ;  /* 0x000000063c005986 */ /* 0x0005e4000c10190a */
[----:B------:R-:W0:Y:S01]  /*5860*/  @P6 LDC.64 R42, c[0x0][0x3a0] ;  /* 0x0000e800ff2a6b82 */ /* 0x000e220000000a00 */
[----:B-1----:R-:W-:-:S05]  /*5870*/  @P4 IMAD.WIDE R26, R51, 0x8, R26 ;  /* 0x00000008331a4825 */ /* 0x002fca00078e021a */
[----:B------:R2:W-:Y:S01]  /*5880*/  @P4 STG.E.64 desc[UR10][R26.64], R30 ;  /* 0x0000001e1a004986 */ /* 0x0005e2000c101b0a */
[----:B----4-:R-:W-:-:S05]  /*5890*/  @P4 IMAD.WIDE R34, R51, 0x4, R34 ;  /* 0x0000000433224825 */ /* 0x010fca00078e0222 */
[----:B------:R2:W-:Y:S01]  /*58a0*/  @P4 STG.E desc[UR10][R34.64], R7 ;  /* 0x0000000722004986 */ /* 0x0005e2000c10190a */
[----:B---3--:R-:W-:-:S05]  /*58b0*/  @P6 IMAD.WIDE R40, R59, 0x8, R40 ;  /* 0x000000083b286825 */ /* 0x008fca00078e0228 */
[----:B------:R2:W-:Y:S01]  /*58c0*/  @P6 STG.E.64 desc[UR10][R40.64], R28 ;  /* 0x0000001c28006986 */ /* 0x0005e2000c101b0a */
[----:B0-----:R-:W-:-:S05]  /*58d0*/  @P6 IMAD.WIDE R42, R59, 0x4, R42 ;  /* 0x000000043b2a6825 */ /* 0x001fca00078e022a */
[----:B------:R2:W-:Y:S01]  /*58e0*/  @P6 STG.E desc[UR10][R42.64], R8 ;  /* 0x000000082a006986 */ /* 0x0005e2000c10190a */
[----:B------:R-:W-:Y:S05]  /*58f0*/  @!P1 EXIT ;  /* 0x000000000000994d */ /* 0x000fea0003800000 */
[----:B--2---:R-:W0:Y:S08]  /*5900*/  LDC.64 R2, c[0x0][0x398] ;  /* 0x0000e600ff027b82 */ /* 0x004e300000000a00 */
[----:B------:R-:W1:Y:S01]  /*5910*/  LDC.64 R4, c[0x0][0x3a0] ;  /* 0x0000e800ff047b82 */ /* 0x000e620000000a00 */
[----:B0-----:R-:W-:-:S05]  /*5920*/  IMAD.WIDE R2, R44, 0x8, R2 ;  /* 0x000000082c027825 */ /* 0x001fca00078e0202 */
[----:B------:R-:W-:Y:S01]  /*5930*/  STG.E.64 desc[UR10][R2.64], R10 ;  /* 0x0000000a02007986 */ /* 0x000fe2000c101b0a */
[----:B-1----:R-:W-:-:S05]  /*5940*/  IMAD.WIDE R44, R44, 0x4, R4 ;  /* 0x000000042c2c7825 */ /* 0x002fca00078e0204 */
[----:B------:R-:W-:Y:S01]  /*5950*/  STG.E desc[UR10][R44.64], R9 ;  /* 0x000000092c007986 */ /* 0x000fe2000c10190a */
[----:B------:R-:W-:Y:S05]  /*5960*/  EXIT ;  /* 0x000000000000794d */ /* 0x000fea0003800000 */
.L_x_2172:
[----:B------:R-:W-:-:S13]  /*5970*/  ISETP.GE.AND P0, PT, R2, 0x1, PT ;  /* 0x000000010200780c */ /* 0x000fda0003f06270 */
[----:B------:R-:W-:Y:S05]  /*5980*/  @!P0 EXIT ;  /* 0x000000000000894d */ /* 0x000fea0003800000 */
[----:B------:R-:W-:-:S13]  /*5990*/  ISETP.NE.AND P0, PT, R50, RZ, PT ;  /* 0x000000ff3200720c */ /* 0x000fda0003f05270 */
[----:B------:R-:W-:Y:S05]  /*59a0*/  @P0 BRA `(.L_x_2205) ;  /* 0x00000028006c0947 */ /* 0x000fea0003800000 */
[----:B------:R-:W0:Y:S01]  /*59b0*/  LDC.64 R4, c[0x0][0x380] ;  /* 0x0000e000ff047b82 */ /* 0x000e220000000a00 */
[----:B------:R-:W1:Y:S07]  /*59c0*/  S2R R0, SR_TID.X ;  /* 0x0000000000007919 */ /* 0x000e6e0000002100 */
[----:B------:R-:W2:Y:S01]  /*59d0*/  S2UR UR5, SR_CgaCtaId ;  /* 0x00000000000579c3 */ /* 0x000ea20000008800 */
[----:B------:R-:W-:-:S07]  /*59e0*/  UMOV UR4, 0x400 ;  /* 0x0000040000047882 */ /* 0x000fce0000000000 */
[----:B------:R-:W3:Y:S01]  /*59f0*/  LDC R27, c[0x0][0x390] ;  /* 0x0000e400ff1b7b82 */ /* 0x000ee20000000800 */
[----:B0-----:R-:W-:-:S05]  /*5a00*/  IMAD.WIDE.U32 R6, R25, 0x8, R4 ;  /* 0x0000000819067825 */ /* 0x001fca00078e0004 */
[----:B------:R-:W4:Y:S01]  /*5a10*/  LDG.E.64.CONSTANT R8, desc[UR10][R6.64] ;  /* 0x0000000a06087981 */ /* 0x000f22000c1e9b00 */
[C---:B-1----:R-:W-:Y:S02]  /*5a20*/  LOP3.LUT R3, R0.reuse, 0x1f, RZ, 0xc0, !PT ;  /* 0x0000001f00037812 */ /* 0x042fe400078ec0ff */
[----:B------:R-:W-:-:S05]  /*5a30*/  LOP3.LUT R4, R0, 0x3e0, RZ, 0xc0, !PT ;  /* 0x000003e000047812 */ /* 0x000fca00078ec0ff */
[----:B------:R-:W-:-:S04]  /*5a40*/  IMAD R3, R4, 0x9, R3 ;  /* 0x0000000904037824 */ /* 0x000fc800078e0203 */
[C---:B------:R-:W-:Y:S01]  /*5a50*/  VIADD R5, R3.reuse, 0x20 ;  /* 0x0000002003057836 */ /* 0x040fe20000000000 */
[C---:B------:R-:W-:Y:S01]  /*5a60*/  ISETP.GE.U32.AND P5, PT, R3.reuse, R2, PT ;  /* 0x000000020300720c */ /* 0x040fe20003fa6070 */
[C---:B------:R-:W-:Y:S01]  /*5a70*/  VIADD R11, R3.reuse, 0x40 ;  /* 0x00000040030b7836 */ /* 0x040fe20000000000 */
[C---:B------:R-:W-:Y:S01]  /*5a80*/  LEA R10, P6, R3.reuse, R6, 0x3 ;  /* 0x00000006030a7211 */ /* 0x040fe200078c18ff */
[----:B------:R-:W-:Y:S01]  /*5a90*/  VIADD R13, R3, 0x60 ;  /* 0x00000060030d7836 */ /* 0x000fe20000000000 */
[-C--:B------:R-:W-:Y:S01]  /*5aa0*/  ISETP.GE.U32.AND P0, PT, R5, R2.reuse, PT ;  /* 0x000000020500720c */ /* 0x080fe20003f06070 */
[----:B------:R-:W-:Y:S01]  /*5ab0*/  VIADD R5, R3, 0x80 ;  /* 0x0000008003057836 */ /* 0x000fe20000000000 */
[-C--:B------:R-:W-:Y:S01]  /*5ac0*/  ISETP.GE.U32.AND P1, PT, R11, R2.reuse, PT ;  /* 0x000000020b00720c */ /* 0x080fe20003f26070 */
[----:B------:R-:W-:Y:S01]  /*5ad0*/  VIADD R11, R3, 0xa0 ;  /* 0x000000a0030b7836 */ /* 0x000fe20000000000 */
[-C--:B------:R-:W-:Y:S01]  /*5ae0*/  ISETP.GE.U32.AND P2, PT, R13, R2.reuse, PT ;  /* 0x000000020d00720c */ /* 0x080fe20003f46070 */
[----:B------:R-:W-:Y:S01]  /*5af0*/  VIADD R15, R3, 0xc0 ;  /* 0x000000c0030f7836 */ /* 0x000fe20000000000 */
[----:B------:R-:W-:-:S02]  /*5b00*/  ISETP.GE.U32.AND P3, PT, R5, R2, PT ;  /* 0x000000020500720c */ /* 0x000fc40003f66070 */
[----:B------:R-:W-:Y:S01]  /*5b10*/  ISETP.GE.U32.AND P4, PT, R11, R2, PT ;  /* 0x000000020b00720c */ /* 0x000fe20003f86070 */
[----:B------:R-:W-:-:S04]  /*5b20*/  @!P5 IMAD.WIDE.U32 R4, R3, 0x8, R6 ;  /* 0x000000080304d825 */ /* 0x000fc800078e0006 */
[----:B------:R-:W-:Y:S02]  /*5b30*/  IMAD.X R11, RZ, RZ, R7, P6 ;  /* 0x000000ffff0b7224 */ /* 0x000fe400030e0607 */
[C---:B------:R-:W-:Y:S02]  /*5b40*/  VIADD R17, R3.reuse, 0xe0 ;  /* 0x000000e003117836 */ /* 0x040fe40000000000 */
[----:B------:R-:W-:Y:S01]  /*5b50*/  VIADD R3, R3, 0x100 ;  /* 0x0000010003037836 */ /* 0x000fe20000000000 */
[-C--:B------:R-:W-:Y:S01]  /*5b60*/  ISETP.GE.U32.AND P6, PT, R15, R2.reuse, PT ;  /* 0x000000020f00720c */ /* 0x080fe20003fc6070 */
[----:B----4-:R-:W-:Y:S02]  /*5b70*/  IMAD.MOV.U32 R6, RZ, RZ, R8 ;  /* 0x000000ffff067224 */ /* 0x010fe400078e0008 */
[----:B------:R-:W-:Y:S02]  /*5b80*/  IMAD.MOV.U32 R7, RZ, RZ, R9 ;  /* 0x000000ffff077224 */ /* 0x000fe400078e0009 */
[----:B------:R-:W-:Y:S01]  /*5b90*/  IMAD.MOV.U32 R12, RZ, RZ, R6 ;  /* 0x000000ffff0c7224 */ /* 0x000fe200078e0006 */
[----:B------:R0:W4:Y:S01]  /*5ba0*/  @!P5 LDG.E.64.CONSTANT R8, desc[UR10][R4.64] ;  /* 0x0000000a0408d981 */ /* 0x000122000c1e9b00 */
[----:B------:R-:W-:Y:S01]  /*5bb0*/  IMAD.MOV.U32 R13, RZ, RZ, R7 ;  /* 0x000000ffff0d7224 */ /* 0x000fe200078e0007 */
[----:B------:R-:W-:-:S05]  /*5bc0*/  ISETP.GE.U32.AND P5, PT, R17, R2, PT ;  /* 0x000000021100720c */ /* 0x000fca0003fa6070 */
[----:B------:R-:W5:Y:S01]  /*5bd0*/  @!P0 LDG.E.64.CONSTANT R12, desc[UR10][R10.64+0x100] ;  /* 0x0001000a0a0c8981 */ /* 0x000f62000c1e9b00 */
[----:B------:R-:W-:Y:S01]  /*5be0*/  ISETP.GE.U32.AND P0, PT, R3, R2, PT ;  /* 0x000000020300720c */ /* 0x000fe20003f06070 */
[--C-:B------:R-:W-:Y:S02]  /*5bf0*/  IMAD.MOV.U32 R14, RZ, RZ, R6.reuse ;  /* 0x000000ffff0e7224 */ /* 0x100fe400078e0006 */
[--C-:B------:R-:W-:Y:S02]  /*5c00*/  IMAD.MOV.U32 R15, RZ, RZ, R7.reuse ;  /* 0x000000ffff0f7224 */ /* 0x100fe400078e0007 */
[--C-:B------:R-:W-:Y:S02]  /*5c10*/  IMAD.MOV.U32 R16, RZ, RZ, R6.reuse ;  /* 0x000000ffff107224 */ /* 0x100fe400078e0006 */
[--C-:B------:R-:W-:Y:S02]  /*5c20*/  IMAD.MOV.U32 R17, RZ, RZ, R7.reuse ;  /* 0x000000ffff117224 */ /* 0x100fe400078e0007 */
[----:B------:R-:W-:Y:S01]  /*5c30*/  IMAD.MOV.U32 R18, RZ, RZ, R6 ;  /* 0x000000ffff127224 */ /* 0x000fe200078e0006 */
[----:B------:R-:W3:Y:S01]  /*5c40*/  @!P1 LDG.E.64.CONSTANT R14, desc[UR10][R10.64+0x200] ;  /* 0x0002000a0a0e9981 */ /* 0x000ee2000c1e9b00 */
[----:B------:R-:W-:-:S02]  /*5c50*/  IMAD.MOV.U32 R19, RZ, RZ, R7 ;  /* 0x000000ffff137224 */ /* 0x000fc400078e0007 */
[--C-:B------:R-:W-:Y:S01]  /*5c60*/  IMAD.MOV.U32 R20, RZ, RZ, R6.reuse ;  /* 0x000000ffff147224 */ /* 0x100fe200078e0006 */
[----:B------:R-:W3:Y:S01]  /*5c70*/  @!P2 LDG.E.64.CONSTANT R16, desc[UR10][R10.64+0x300] ;  /* 0x0003000a0a10a981 */ /* 0x000ee2000c1e9b00 */
[--C-:B------:R-:W-:Y:S02]  /*5c80*/  IMAD.MOV.U32 R21, RZ, RZ, R7.reuse ;  /* 0x000000ffff157224 */ /* 0x100fe400078e0007 */
[--C-:B------:R-:W-:Y:S01]  /*5c90*/  IMAD.MOV.U32 R22, RZ, RZ, R6.reuse ;  /* 0x000000ffff167224 */ /* 0x100fe200078e0006 */
[----:B------:R-:W3:Y:S01]  /*5ca0*/  @!P3 LDG.E.64.CONSTANT R18, desc[UR10][R10.64+0x400] ;  /* 0x0004000a0a12b981 */ /* 0x000ee2000c1e9b00 */
[--C-:B------:R-:W-:Y:S02]  /*5cb0*/  IMAD.MOV.U32 R23, RZ, RZ, R7.reuse ;  /* 0x000000ffff177224 */ /* 0x100fe400078e0007 */
[----:B------:R-:W-:Y:S01]  /*5cc0*/  IMAD.MOV.U32 R24, RZ, RZ, R6 ;  /* 0x000000ffff187224 */ /* 0x000fe200078e0006 */
[----:B------:R-:W3:Y:S01]  /*5cd0*/  @!P4 LDG.E.64.CONSTANT R20, desc[UR10][R10.64+0x500] ;  /* 0x0005000a0a14c981 */ /* 0x000ee2000c1e9b00 */
[----:B------:R-:W-:-:S03]  /*5ce0*/  IMAD.MOV.U32 R25, RZ, RZ, R7 ;  /* 0x000000ffff197224 */ /* 0x000fc600078e0007 */
[----:B------:R-:W3:Y:S04]  /*5cf0*/  @!P6 LDG.E.64.CONSTANT R22, desc[UR10][R10.64+0x600] ;  /* 0x0006000a0a16e981 */ /* 0x000ee8000c1e9b00 */
[----:B------:R-:W3:Y:S04]  /*5d00*/  @!P5 LDG.E.64.CONSTANT R24, desc[UR10][R10.64+0x700] ;  /* 0x0007000a0a18d981 */ /* 0x000ee8000c1e9b00 */
[----:B------:R1:W3:Y:S01]  /*5d10*/  @!P0 LDG.E.64.CONSTANT R6, desc[UR10][R10.64+0x800] ;  /* 0x0008000a0a068981 */ /* 0x0002e2000c1e9b00 */
[----:B0-----:R-:W0:Y:S01]  /*5d20*/  S2R R5, SR_LANEID ;  /* 0x0000000000057919 */ /* 0x001e220000000000 */
[----:B------:R-:W-:Y:S01]  /*5d30*/  SHF.R.U32.HI R58, RZ, 0x5, R0 ;  /* 0x00000005ff3a7819 */ /* 0x000fe20000011600 */
[----:B--2---:R-:W-:-:S04]  /*5d40*/  ULEA UR4, UR5, UR4, 0x18 ;  /* 0x0000000405047291 */ /* 0x004fc8000f8ec0ff */
[----:B0-----:R-:W-:-:S05]  /*5d50*/  IMAD R4, R58, 0x120, R5 ;  /* 0x000001203a047824 */ /* 0x001fca00078e0205 */
[----:B------:R-:W-:Y:S01]  /*5d60*/  LEA R3, R4, UR4, 0x3 ;  /* 0x0000000404037c11 */ /* 0x000fe2000f8e18ff */
[----:B-1----:R-:W-:-:S04]  /*5d70*/  IMAD R10, R5, 0x8, R4 ;  /* 0x00000008050a7824 */ /* 0x002fc800078e0204 */
[--C-:B------:R-:W-:Y:S01]  /*5d80*/  IMAD R4, R4, -0x4, R3.reuse ;  /* 0xfffffffc04047824 */ /* 0x100fe200078e0203 */
[----:B------:R-:W-:Y:S01]  /*5d90*/  ISETP.NE.AND P3, PT, R0, RZ, PT ;  /* 0x000000ff0000720c */ /* 0x000fe20003f65270 */
[----:B----4-:R0:W-:Y:S04]  /*5da0*/  STS.64 [R3], R8 ;  /* 0x0000000803007388 */ /* 0x0101e80000000a00 */
[----:B-----5:R-:W-:Y:S01]  /*5db0*/  STS.64 [R3+0x100], R12 ;  /* 0x0001000c03007388 */ /* 0x020fe20000000a00 */
[----:B0-----:R-:W-:-:S03]  /*5dc0*/  IMAD R9, R5, 0x40, R3 ;  /* 0x0000004005097824 */ /* 0x001fc600078e0203 */
[----:B---3--:R0:W-:Y:S04]  /*5dd0*/  STS.64 [R3+0x200], R14 ;  /* 0x0002000e03007388 */ /* 0x0081e80000000a00 */
[----:B------:R1:W-:Y:S04]  /*5de0*/  STS.64 [R3+0x300], R16 ;  /* 0x0003001003007388 */ /* 0x0003e80000000a00 */
[----:B------:R-:W-:Y:S04]  /*5df0*/  STS.64 [R3+0x400], R18 ;  /* 0x0004001203007388 */ /* 0x000fe80000000a00 */
[----:B------:R-:W-:Y:S04]  /*5e00*/  STS.64 [R3+0x500], R20 ;  /* 0x0005001403007388 */ /* 0x000fe80000000a00 */
[----:B------:R-:W-:Y:S04]  /*5e10*/  STS.64 [R3+0x600], R22 ;  /* 0x0006001603007388 */ /* 0x000fe80000000a00 */
[----:B------:R-:W-:Y:S04]  /*5e20*/  STS.64 [R3+0x700], R24 ;  /* 0x0007001803007388 */ /* 0x000fe80000000a00 */
[----:B------:R-:W-:Y:S01]  /*5e30*/  STS.64 [R3+0x800], R6 ;  /* 0x0008000603007388 */ /* 0x000fe20000000a00 */
[----:B------:R-:W-:-:S03]  /*5e40*/  NOP ;  /* 0x0000000000007918 */ /* 0x000fc60000000000 */
[----:B------:R-:W2:Y:S04]  /*5e50*/  LDS.64 R46, [R9+0x40] ;  /* 0x00004000092e7984 */ /* 0x000ea80000000a00 */
[----:B------:R-:W-:Y:S04]  /*5e60*/  LDS.64 R44, [R9] ;  /* 0x00000000092c7984 */ /* 0x000fe80000000a00 */
[----:B------:R-:W3:Y:S04]  /*5e70*/  LDS.64 R42, [R9+0x8] ;  /* 0x00000800092a7984 */ /* 0x000ee80000000a00 */
[----:B------:R-:W-:Y:S04]  /*5e80*/  LDS.64 R40, [R9+0x10] ;  /* 0x0000100009287984 */ /* 0x000fe80000000a00 */
[----:B------:R-:W4:Y:S04]  /*5e90*/  LDS.64 R38, [R9+0x18] ;  /* 0x0000180009267984 */ /* 0x000f280000000a00 */
[----:B------:R-:W-:Y:S04]  /*5ea0*/  LDS.64 R36, [R9+0x20] ;  /* 0x0000200009247984 */ /* 0x000fe80000000a00 */
[----:B------:R-:W-:Y:S04]  /*5eb0*/  LDS.64 R34, [R9+0x28] ;  /* 0x0000280009227984 */ /* 0x000fe80000000a00 */
[----:B------:R-:W-:Y:S04]  /*5ec0*/  LDS.64 R32, [R9+0x30] ;  /* 0x0000300009207984 */ /* 0x000fe80000000a00 */
[----:B------:R-:W-:Y:S01]  /*5ed0*/  LDS.64 R30, [R9+0x38] ;  /* 0x00003800091e7984 */ /* 0x000fe20000000a00 */
[----:B------:R-:W-:Y:S01]  /*5ee0*/  BAR.SYNC.DEFER_BLOCKING 0x0 ;  /* 0x0000000000007b1d */ /* 0x000fe20000010000 */
[----:B0-----:R-:W-:Y:S01]  /*5ef0*/  IMAD R14, R10, -0x4, R9 ;  /* 0xfffffffc0a0e7824 */ /* 0x001fe200078e0209 */
[----:B-1----:R-:W-:-:S04]  /*5f00*/  LEA R17, R0, UR4, 0x3 ;  /* 0x0000000400117c11 */ /* 0x002fc8000f8e18ff */
        /* <DEDUP_REMOVED lines=19> */
[----:B------:R-:W-:Y:S06]  /*6040*/  BAR.SYNC.DEFER_BLOCKING 0x0 ;  /* 0x0000000000007b1d */ /* 0x000fec0000010000 */
[----:B--2---:R-:W-:Y:S02]  /*6050*/  STS.64 [R17+0x880], R46 ;  /* 0x0008802e11007388 */ /* 0x004fe40000000a00 */
[----:B------:R-:W-:Y:S06]  /*6060*/  BAR.SYNC.DEFER_BLOCKING 0x0 ;  /* 0x0000000000007b1d */ /* 0x000fec0000010000 */
[----:B------:R0:W1:Y:S01]  /*6070*/  @P3 LDS.64 R28, [R17+0x878] ;  /* 0x00087800111c3984 */ /* 0x0000620000000a00 */
[----:B------:R-:W-:Y:S01]  /*6080*/  IMAD R13, R0, 0x9, RZ ;  /* 0x00000009000d7824 */ /* 0x000fe200078e02ff */
[----:B---3--:R-:W-:-:S02]  /*6090*/  ISETP.NE.U32.AND P1, PT, R44, R42, PT ;  /* 0x0000002a2c00720c */ /* 0x008fc40003f25070 */
[----:B----4-:R-:W-:Y:S01]  /*60a0*/  ISETP.NE.U32.AND P6, PT, R40, R38, PT ;  /* 0x000000262800720c */ /* 0x010fe20003fc5070 */
[----:B------:R-:W-:Y:S01]  /*60b0*/  VIADD R15, R13, 0x1 ;  /* 0x000000010d0f7836 */ /* 0x000fe20000000000 */
[----:B------:R-:W-:Y:S01]  /*60c0*/  ISETP.NE.AND.EX P1, PT, R45, R43, PT, P1 ;  /* 0x0000002b2d00720c */ /* 0x000fe20003f25310 */
[----:B------:R-:W-:Y:S01]  /*60d0*/  IMAD.MOV.U32 R12, RZ, RZ, 0x1 ;  /* 0x00000001ff0c7424 */ /* 0x000fe200078e00ff */
[----:B------:R-:W-:Y:S01]  /*60e0*/  ISETP.NE.AND.EX P6, PT, R41, R39, PT, P6 ;  /* 0x000000272900720c */ /* 0x000fe20003fc5360 */
[C---:B0-----:R-:W-:Y:S01]  /*60f0*/  VIADD R17, R13.reuse, 0x3 ;  /* 0x000000030d117836 */ /* 0x041fe20000000000 */
[----:B------:R-:W-:-:S04]  /*6100*/  ISETP.NE.AND P2, PT, R13, R2, PT ;  /* 0x000000020d00720c */ /* 0x000fc80003f45270 */
[----:B------:R-:W-:Y:S02]  /*6110*/  ISETP.EQ.OR P4, PT, R17, R2, P6 ;  /* 0x000000021100720c */ /* 0x000fe40003782670 */
[----:B------:R-:W-:Y:S02]  /*6120*/  SEL R49, RZ, 0x1, P2 ;  /* 0x00000001ff317807 */ /* 0x000fe40001000000 */
[----:B-1----:R-:W-:-:S04]  /*6130*/  @P3 ISETP.NE.U32.AND P0, PT, R28, R44, PT ;  /* 0x0000002c1c00320c */ /* 0x002fc80003f05070 */
[----:B------:R-:W-:-:S04]  /*6140*/  @P3 ISETP.NE.AND.EX P0, PT, R29, R45, PT, P0 ;  /* 0x0000002d1d00320c */ /* 0x000fc80003f05300 */
[----:B------:R-:W-:Y:S02]  /*6150*/  @P3 SEL R12, RZ, 0x1, !P0 ;  /* 0x00000001ff0c3807 */ /* 0x000fe40004000000 */
[----:B------:R-:W-:Y:S02]  /*6160*/  ISETP.EQ.OR P0, PT, R15, R2, P1 ;  /* 0x000000020f00720c */ /* 0x000fe40000f02670 */
[----:B------:R-:W-:Y:S01]  /*6170*/  ISETP.NE.U32.AND P1, PT, R42, R40, PT ;  /* 0x000000282a00720c */ /* 0x000fe20003f25070 */
[----:B------:R-:W-:Y:S01]  /*6180*/  VIADD R15, R13, 0x2 ;  /* 0x000000020d0f7836 */ /* 0x000fe20000000000 */
[----:B------:R-:W-:Y:S02]  /*6190*/  SEL R17, R11, RZ, !P0 ;  /* 0x000000ff0b117207 */ /* 0x000fe40004000000 */
[----:B------:R-:W-:-:S03]  /*61a0*/  ISETP.NE.AND.EX P1, PT, R43, R41, PT, P1 ;  /* 0x000000292b00720c */ /* 0x000fc60003f25310 */
[----:B------:R-:W-:Y:S01]  /*61b0*/  IMAD.IADD R17, R8, 0x1, R17 ;  /* 0x0000000108117824 */ /* 0x000fe200078e0211 */
[----:B------:R-:W-:Y:S02]  /*61c0*/  ISETP.EQ.OR P1, PT, R15, R2, P1 ;  /* 0x000000020f00720c */ /* 0x000fe40000f22670 */
[----:B------:R-:W-:Y:S02]  /*61d0*/  @P3 SEL R49, R49, R12, !P2 ;  /* 0x0000000c31313207 */ /* 0x000fe40005000000 */
[----:B------:R-:W-:Y:S02]  /*61e0*/  SEL R12, R17, RZ, !P1 ;  /* 0x000000ff110c7207 */ /* 0x000fe40004800000 */
[----:B------:R-:W-:-:S03]  /*61f0*/  ISETP.NE.U32.AND P2, PT, R38, R36, PT ;  /* 0x000000242600720c */ /* 0x000fc60003f45070 */
[----:B------:R-:W-:Y:S02]  /*6200*/  IMAD.IADD R12, R7, 0x1, R12 ;  /* 0x00000001070c7824 */ /* 0x000fe400078e020c */
[----:B------:R-:W-:Y:S02]  /*6210*/  VIADD R57, R49, 0x1 ;  /* 0x0000000131397836 */ /* 0x000fe40000000000 */
[----:B------:R-:W-:Y:S01]  /*6220*/  @!P0 IMAD.MOV R57, RZ, RZ, R49 ;  /* 0x000000ffff398224 */ /* 0x000fe200078e0231 */
[----:B------:R-:W-:Y:S01]  /*6230*/  SEL R17, R12, RZ, !P4 ;  /* 0x000000ff0c117207 */ /* 0x000fe20006000000 */
[----:B------:R-:W-:Y:S01]  /*6240*/  VIADD R15, R13, 0x4 ;  /* 0x000000040d0f7836 */ /* 0x000fe20000000000 */
[----:B------:R-:W-:Y:S01]  /*6250*/  ISETP.NE.AND.EX P2, PT, R39, R37, PT, P2 ;  /* 0x000000252700720c */ /* 0x000fe20003f45320 */
[----:B------:R-:W-:Y:S01]  /*6260*/  VIADD R50, R57, 0x1 ;  /* 0x0000000139327836 */ /* 0x000fe20000000000 */
[----:B------:R-:W-:Y:S01]  /*6270*/  ISETP.NE.U32.AND P3, PT, R36, R34, PT ;  /* 0x000000222400720c */ /* 0x000fe20003f65070 */
[----:B------:R-:W-:Y:S01]  /*6280*/  @!P1 IMAD.MOV R50, RZ, RZ, R57 ;  /* 0x000000ffff329224 */ /* 0x000fe200078e0239 */
[----:B------:R-:W-:Y:S01]  /*6290*/  ISETP.EQ.OR P2, PT, R15, R2, P2 ;  /* 0x000000020f00720c */ /* 0x000fe20001742670 */
[----:B------:R-:W-:Y:S01]  /*62a0*/  IMAD.IADD R17, R10, 0x1, R17 ;  /* 0x000000010a117824 */ /* 0x000fe200078e0211 */
[----:B------:R-:W-:Y:S01]  /*62b0*/  ISETP.NE.AND.EX P3, PT, R37, R35, PT, P3 ;  /* 0x000000232500720c */ /* 0x000fe20003f65330 */
[----:B------:R-:W-:-:S02]  /*62c0*/  VIADD R15, R13, 0x5 ;  /* 0x000000050d0f7836 */ /* 0x000fc40000000000 */
[----:B------:R-:W-:Y:S01]  /*62d0*/  VIADD R61, R50, 0x1 ;  /* 0x00000001323d7836 */ /* 0x000fe20000000000 */
[----:B------:R-:W-:Y:S01]  /*62e0*/  SEL R12, R17, RZ, !P2 ;  /* 0x000000ff110c7207 */ /* 0x000fe20005000000 */
[----:B------:R-:W-:Y:S01]  /*62f0*/  @!P4 IMAD.MOV R61, RZ, RZ, R50 ;  /* 0x000000ffff3dc224 */ /* 0x000fe200078e0232 */
[----:B------:R-:W-:Y:S02]  /*6300*/  ISETP.NE.U32.AND P4, PT, R34, R32, PT ;  /* 0x000000202200720c */ /* 0x000fe40003f85070 */
[----:B------:R-:W-:Y:S01]  /*6310*/  ISETP.EQ.OR P3, PT, R15, R2, P3 ;  /* 0x000000020f00720c */ /* 0x000fe20001f62670 */
[----:B------:R-:W-:Y:S01]  /*6320*/  VIADD R15, R13, 0x6 ;  /* 0x000000060d0f7836 */ /* 0x000fe20000000000 */
[----:B------:R-:W-:Y:S01]  /*6330*/  ISETP.NE.AND.EX P4, PT, R35, R33, PT, P4 ;  /* 0x000000212300720c */ /* 0x000fe20003f85340 */
[----:B------:R-:W-:-:S03]  /*6340*/  IMAD.IADD R12, R9, 0x1, R12 ;  /* 0x00000001090c7824 */ /* 0x000fc600078e020c */
[----:B------:R-:W-:Y:S02]  /*6350*/  ISETP.EQ.OR P4, PT, R15, R2, P4 ;  /* 0x000000020f00720c */ /* 0x000fe40002782670 */
[----:B------:R-:W-:Y:S02]  /*6360*/  SEL R15, R12, RZ, !P3 ;  /* 0x000000ff0c0f7207 */ /* 0x000fe40005800000 */
[----:B------:R-:W-:Y:S01]  /*6370*/  ISETP.NE.U32.AND P5, PT, R32, R30, PT ;  /* 0x0000001e2000720c */ /* 0x000fe20003fa5070 */
[----:B------:R-:W-:Y:S01]  /*6380*/  VIADD R55, R61, 0x1 ;  /* 0x000000013d377836 */ /* 0x000fe20000000000 */
[----:B------:R-:W-:Y:S01]  /*6390*/  P2R R52, PR, RZ, 0x4 ;  /* 0x00000004ff347803 */ /* 0x000fe20000000000 */
[----:B------:R-:W-:Y:S02]  /*63a0*/  IMAD.IADD R12, R6, 0x1, R15 ;  /* 0x00000001060c7824 */ /* 0x000fe400078e020f */
[----:B------:R-:W-:Y:S01]  /*63b0*/  @!P2 IMAD.MOV R55, RZ, RZ, R61 ;  /* 0x000000ffff37a224 */ /* 0x000fe200078e023d */
[----:B------:R-:W-:Y:S01]  /*63c0*/  ISETP.NE.AND.EX P2, PT, R33, R31, PT, P5 ;  /* 0x0000001f2100720c */ /* 0x000fe20003f45350 */
[----:B------:R-:W-:Y:S01]  /*63d0*/  VIADD R15, R13, 0x7 ;  /* 0x000000070d0f7836 */ /* 0x000fe20000000000 */
[----:B------:R-:W-:Y:S01]  /*63e0*/  SEL R12, R12, RZ, !P4 ;  /* 0x000000ff0c0c7207 */ /* 0x000fe20006000000 */
[----:B------:R-:W-:-:S03]  /*63f0*/  VIADD R53, R55, 0x1 ;  /* 0x0000000137357836 */ /* 0x000fc60000000000 */
[----:B------:R-:W-:Y:S01]  /*6400*/  ISETP.EQ.OR P5, PT, R15, R2, P2 ;  /* 0x000000020f00720c */ /* 0x000fe200017a2670 */
[----:B------:R-:W-:Y:S02]  /*6410*/  @!P3 IMAD.MOV R53, RZ, RZ, R55 ;  /* 0x000000ffff35b224 */ /* 0x000fe400078e0237 */
[----:B------:R-:W-:Y:S02]  /*6420*/  IMAD.IADD R12, R3, 0x1, R12 ;  /* 0x00000001030c7824 */ /* 0x000fe400078e020c */
[----:B------:R-:W-:Y:S02]  /*6430*/  VIADD R59, R53, 0x1 ;  /* 0x00000001353b7836 */ /* 0x000fe40000000000 */
[----:B------:R-:W-:Y:S01]  /*6440*/  @!P4 IMAD.MOV R59, RZ, RZ, R53 ;  /* 0x000000ffff3bc224 */ /* 0x000fe200078e0235 */
[----:B------:R-:W-:-:S03]  /*6450*/  SEL R15, R12, RZ, !P5 ;  /* 0x000000ff0c0f7207 */ /* 0x000fc60006800000 */
[----:B------:R-:W-:Y:S02]  /*6460*/  VIADD R51, R59, 0x1 ;  /* 0x000000013b337836 */ /* 0x000fe40000000000 */
[----:B------:R-:W-:Y:S01]  /*6470*/  @!P5 IMAD.MOV R51, RZ, RZ, R59 ;  /* 0x000000ffff33d224 */ /* 0x000fe200078e023b */
[----:B------:R-:W-:Y:S01]  /*6480*/  ISETP.NE.U32.AND P5, PT, R30, R46, PT ;  /* 0x0000002e1e00720c */ /* 0x000fe20003fa5070 */
[----:B------:R-:W-:-:S03]  /*6490*/  VIADD R13, R13, 0x8 ;  /* 0x000000080d0d7836 */ /* 0x000fc60000000000 */
[----:B------:R-:W-:Y:S01]  /*64a0*/  ISETP.NE.AND.EX P5, PT, R31, R47, PT, P5 ;  /* 0x0000002f1f00720c */ /* 0x000fe20003fa5350 */
[----:B------:R-:W-:-:S03]  /*64b0*/  IMAD.IADD R15, R48, 0x1, R15 ;  /* 0x00000001300f7824 */ /* 0x000fc600078e020f */
[----:B------:R-:W-:-:S04]  /*64c0*/  ISETP.EQ.OR P5, PT, R13, R2, P5 ;  /* 0x000000020d00720c */ /* 0x000fc80002fa2670 */
[----:B------:R-:W-:-:S05]  /*64d0*/  SEL R15, R15, RZ, !P5 ;  /* 0x000000ff0f0f7207 */ /* 0x000fca0006800000 */
[----:B------:R-:W-:-:S05]  /*64e0*/  IMAD.IADD R4, R4, 0x1, R15 ;  /* 0x0000000104047824 */ /* 0x000fca00078e020f */
[----:B------:R-:W0:Y:S01]  /*64f0*/  SHFL.UP PT, R13, R4, 0x1, RZ ;  /* 0x04200000040d7989 */ /* 0x000e2200000e00ff */
[----:B------:R-:W-:Y:S02]  /*6500*/  VIADD R12, R51, 0x1 ;  /* 0x00000001330c7836 */ /* 0x000fe40000000000 */
[----:B------:R-:W-:-:S05]  /*6510*/  @!P5 IMAD.MOV R12, RZ, RZ, R51 ;  /* 0x000000ffff0cd224 */ /* 0x000fca00078e0233 */
        /* <DEDUP_REMOVED lines=9> */
[----:B------:R-:W-:Y:S01]  /*65b0*/  ISETP.NE.AND P5, PT, R13, RZ, PT ;  /* 0x000000ff0d00720c */ /* 0x000fe20003fa5270 */
[----:B------:R-:W0:Y:S03]  /*65c0*/  SHFL.UP PT, R4, R13, 0x2, RZ ;  /* 0x044000000d047989 */ /* 0x000e2600000e00ff */
[----:B-1----:R-:W-:Y:S02]  /*65d0*/  SEL R14, R14, RZ, !P5 ;  /* 0x000000ff0e0e7207 */ /* 0x002fe40006800000 */
        /* <DEDUP_REMOVED lines=28> */
[----:B------:R-:W-:Y:S02]  /*67a0*/  SEL R15, R15, RZ, P5 ;  /* 0x000000ff0f0f7207 */ /* 0x000fe40002800000 */
[----:B0-----:R-:W-:Y:S02]  /*67b0*/  SEL R13, R4, RZ, P5 ;  /* 0x000000ff040d7207 */ /* 0x001fe40002800000 */
        /* <DEDUP_REMOVED lines=12> */
[----:B------:R-:W-:-:S03]  /*6880*/  IMAD.IADD R23, R20, 0x1, R22 ;  /* 0x0000000114177824 */ /* 0x000fc600078e0216 */
[----:B------:R-:W-:Y:S02]  /*6890*/  SEL R24, R12, RZ, !P5 ;  /* 0x000000ff0c187207 */ /* 0x000fe40006800000 */
[----:B------:R-:W-:-:S04]  /*68a0*/  ISETP.NE.AND P5, PT, R58, 0x2, PT ;  /* 0x000000023a00780c */ /* 0x000fc80003fa5270 */
[C---:B------:R-:W-:Y:S01]  /*68b0*/  SEL R14, R23.reuse, R20, !P5 ;  /* 0x00000014170e7207 */ /* 0x040fe20006800000 */
[----:B------:R-:W-:Y:S01]  /*68c0*/  IMAD.IADD R23, R23, 0x1, R16 ;  /* 0x0000000117177824 */ /* 0x000fe200078e0210 */
[----:B------:R-:W-:Y:S02]  /*68d0*/  SEL R21, R12, R21, !P5 ;  /* 0x000000150c157207 */ /* 0x000fe40006800000 */
[----:B------:R-:W-:Y:S01]  /*68e0*/  ISETP.NE.AND P5, PT, R58, 0x3, PT ;  /* 0x000000033a00780c */ /* 0x000fe20003fa5270 */
[----:B------:R-:W-:-:S03]  /*68f0*/  IMAD.IADD R24, R17, 0x1, R24 ;  /* 0x0000000111187824 */ /* 0x000fc600078e0218 */
[----:B------:R-:W-:Y:S02]  /*6900*/  SEL R17, R23, R14, !P5 ;  /* 0x0000000e17117207 */ /* 0x000fe40006800000 */
[----:B------:R-:W0:Y:S01]  /*6910*/  LDS.128 R12, [UR4+0x20] ;  /* 0x00002004ff0c7984 */ /* 0x000e220008000c00 */
[----:B------:R-:W-:Y:S02]  /*6920*/  SEL R21, R24, R21, !P5 ;  /* 0x0000001518157207 */ /* 0x000fe40006800000 */
[----:B------:R-:W-:-:S04]  /*6930*/  ISETP.NE.AND P5, PT, R18, RZ, PT ;  /* 0x000000ff1200720c */ /* 0x000fc80003fa5270 */
[----:B------:R-:W-:-:S05]  /*6940*/  SEL R24, R24, RZ, !P5 ;  /* 0x000000ff18187207 */ /* 0x000fca0006800000 */
[----:B------:R-:W-:Y:S02]  /*6950*/  IMAD.IADD R24, R19, 0x1, R24 ;  /* 0x0000000113187824 */ /* 0x000fe400078e0218 */
[----:B------:R-:W-:Y:S01]  /*6960*/  IMAD.IADD R23, R18, 0x1, R23 ;  /* 0x0000000112177824 */ /* 0x000fe200078e0217 */
[----:B0-----:R-:W-:-:S04]  /*6970*/  ISETP.NE.AND P5, PT, R12, RZ, PT ;  /* 0x000000ff0c00720c */ /* 0x001fc80003fa5270 */
        /* <DEDUP_REMOVED lines=14> */
[----:B------:R-:W-:Y:S02]  /*6a60*/  P2R R56, PR, RZ, 0x4 ;  /* 0x00000004ff387803 */ /* 0x000fe40000000000 */
[----:B------:R-:W-:Y:S02]  /*6a70*/  ISETP.GE.U32.AND P2, PT, R0, 0x20, PT ;  /* 0x000000200000780c */ /* 0x000fe40003f46070 */
[----:B0-----:R-:W-:-:S04]  /*6a80*/  ISETP.NE.AND P5, PT, R24, RZ, PT ;  /* 0x000000ff1800720c */ /* 0x001fc80003fa5270 */
[----:B------:R-:W-:Y:S02]  /*6a90*/  SEL R60, R15, RZ, !P5 ;  /* 0x000000ff0f3c7207 */ /* 0x000fe40006800000 */
[----:B------:R-:W-:-:S03]  /*6aa0*/  ISETP.NE.AND P5, PT, R58, 0x6, PT ;  /* 0x000000063a00780c */ /* 0x000fc60003fa5270 */
[----:B------:R-:W-:Y:S01]  /*6ab0*/  IMAD.IADD R25, R25, 0x1, R60 ;  /* 0x0000000119197824 */ /* 0x000fe200078e023c */
[----:B------:R-:W-:Y:S02]  /*6ac0*/  SEL R19, R15, R19, !P5 ;  /* 0x000000130f137207 */ /* 0x000fe40006800000 */
[C---:B------:R-:W-:Y:S02]  /*6ad0*/  SEL R13, R17.reuse, R13, !P5 ;  /* 0x0000000d110d7207 */ /* 0x040fe40006800000 */
[----:B------:R-:W-:Y:S01]  /*6ae0*/  ISETP.NE.AND P5, PT, R58, 0x7, PT ;  /* 0x000000073a00780c */ /* 0x000fe20003fa5270 */
[----:B------:R-:W-:-:S03]  /*6af0*/  IMAD.IADD R60, R17, 0x1, R24 ;  /* 0x00000001113c7824 */ /* 0x000fc600078e0218 */
[----:B------:R-:W-:Y:S02]  /*6b00*/  SEL R19, R25, R19, !P5 ;  /* 0x0000001319137207 */ /* 0x000fe40006800000 */
[----:B------:R-:W-:Y:S02]  /*6b10*/  SEL R15, R60, R13, !P5 ;  /* 0x0000000d3c0f7207 */ /* 0x000fe40006800000 */
[----:B------:R-:W-:Y:S02]  /*6b20*/  SEL R13, R19, RZ, P2 ;  /* 0x000000ff130d7207 */ /* 0x000fe40001000000 */
[----:B------:R-:W0:Y:S01]  /*6b30*/  S2R R19, SR_LANEID ;  /* 0x0000000000137919 */ /* 0x000e220000000000 */
[----:B------:R-:W1:Y:S04]  /*6b40*/  SHFL.UP PT, R4, R4, 0x1, RZ ;  /* 0x0420000004047989 */ /* 0x000e6800000e00ff */
[----:B------:R-:W2:Y:S01]  /*6b50*/  SHFL.UP PT, R58, R5, 0x1, RZ ;  /* 0x04200000053a7989 */ /* 0x000ea200000e00ff */
[----:B------:R-:W-:-:S02]  /*6b60*/  P2R R54, PR, RZ, 0x8 ;  /* 0x00000008ff367803 */ /* 0x000fc40000000000 */
[----:B-1----:R-:W-:Y:S02]  /*6b70*/  ISETP.NE.AND P5, PT, R4, RZ, PT ;  /* 0x000000ff0400720c */ /* 0x002fe40003fa5270 */
[----:B0-----:R-:W-:Y:S02]  /*6b80*/  ISETP.NE.AND P3, PT, R19, RZ, PT ;  /* 0x000000ff1300720c */ /* 0x001fe40003f65270 */
[----:B------:R-:W-:Y:S02]  /*6b90*/  SEL R17, R13, RZ, !P5 ;  /* 0x000000ff0d117207 */ /* 0x000fe40006800000 */
[----:B------:R-:W-:-:S09]  /*6ba0*/  ISETP.NE.AND P5, PT, R49, RZ, PT ;  /* 0x000000ff3100720c */ /* 0x000fd20003fa5270 */
[----:B--2---:R-:W-:-:S05]  /*6bb0*/  @P3 IMAD.IADD R13, R58, 0x1, R17 ;  /* 0x000000013a0d3824 */ /* 0x004fca00078e0211 */
[----:B------:R-:W-:-:S05]  /*6bc0*/  SEL R58, R13, RZ, !P5 ;  /* 0x000000ff0d3a7207 */ /* 0x000fca0006800000 */
[----:B------:R-:W-:-:S05]  /*6bd0*/  IMAD.IADD R11, R11, 0x1, R58 ;  /* 0x000000010b0b7824 */ /* 0x000fca00078e023a */
[----:B------:R-:W-:-:S05]  /*6be0*/  SEL R17, R11, RZ, !P0 ;  /* 0x000000ff0b117207 */ /* 0x000fca0004000000 */
[----:B------:R-:W-:Y:S02]  /*6bf0*/  IMAD.IADD R8, R8, 0x1, R17 ;  /* 0x0000000108087824 */ /* 0x000fe400078e0211 */
[----:B------:R-:W-:-:S03]  /*6c00*/  IMAD R17, R0, 0x9, RZ ;  /* 0x0000000900117824 */ /* 0x000fc600078e02ff */
[----:B------:R-:W-:Y:S01]  /*6c10*/  SEL R58, R8, RZ, !P1 ;  /* 0x000000ff083a7207 */ /* 0x000fe20004800000 */
[----:B------:R-:W-:-:S04]  /*6c20*/  VIADD R5, R17, 0x3 ;  /* 0x0000000311057836 */ /* 0x000fc80000000000 */
[----:B------:R-:W-:-:S05]  /*6c30*/  IMAD.IADD R7, R7, 0x1, R58 ;  /* 0x0000000107077824 */ /* 0x000fca00078e023a */
[----:B------:R-:W-:Y:S02]  /*6c40*/  SEL R19, R7, RZ, !P6 ;  /* 0x000000ff07137207 */ /* 0x000fe40007000000 */
[----:B------:R-:W-:-:S04]  /*6c50*/  ISETP.NE.AND P6, PT, R5, R2, PT ;  /* 0x000000020500720c */ /* 0x000fc80003fc5270 */
[----:B------:R-:W-:Y:S02]  /*6c60*/  SEL R19, R19, RZ, P6 ;  /* 0x000000ff13137207 */ /* 0x000fe40003000000 */
[----:B------:R-:W-:Y:S02]  /*6c70*/  SEL R15, R15, RZ, P2 ;  /* 0x000000ff0f0f7207 */ /* 0x000fe40001000000 */
[----:B------:R-:W-:Y:S01]  /*6c80*/  ISETP.NE.AND P2, PT, R52, RZ, PT ;  /* 0x000000ff3400720c */ /* 0x000fe20003f45270 */
[----:B------:R-:W-:-:S05]  /*6c90*/  IMAD.IADD R10, R10, 0x1, R19 ;  /* 0x000000010a0a7824 */ /* 0x000fca00078e0213 */
[----:B------:R-:W-:Y:S02]  /*6ca0*/  SEL R52, R10, RZ, !P2 ;  /* 0x000000ff0a347207 */ /* 0x000fe40005000000 */
[----:B------:R-:W-:Y:S02]  /*6cb0*/  SEL R4, R4, RZ, P3 ;  /* 0x000000ff04047207 */ /* 0x000fe40001800000 */
[----:B------:R-:W-:Y:S01]  /*6cc0*/  ISETP.NE.AND P3, PT, R54, RZ, PT ;  /* 0x000000ff3600720c */ /* 0x000fe20003f65270 */
[----:B------:R-:W-:Y:S02]  /*6cd0*/  IMAD.IADD R9, R9, 0x1, R52 ;  /* 0x0000000109097824 */ /* 0x000fe400078e0234 */
[----:B------:R-:W-:-:S03]  /*6ce0*/  IMAD.IADD R19, R20, 0x1, R22 ;  /* 0x0000000114137824 */ /* 0x000fc600078e0216 */
[----:B------:R-:W-:Y:S01]  /*6cf0*/  SEL R5, R9, RZ, !P3 ;  /* 0x000000ff09057207 */ /* 0x000fe20005800000 */
[----:B------:R-:W-:-:S04]  /*6d00*/  IMAD.IADD R19, R19, 0x1, R16 ;  /* 0x0000000113137824 */ /* 0x000fc800078e0210 */
[----:B------:R-:W-:Y:S02]  /*6d10*/  IMAD.IADD R6, R6, 0x1, R5 ;  /* 0x0000000106067824 */ /* 0x000fe400078e0205 */
[----:B------:R-:W-:-:S03]  /*6d20*/  IMAD.IADD R19, R18, 0x1, R19 ;  /* 0x0000000112137824 */ /* 0x000fc600078e0213 */
[----:B------:R-:W-:Y:S01]  /*6d30*/  SEL R52, R6, RZ, !P4 ;  /* 0x000000ff06347207 */ /* 0x000fe20006000000 */
[----:B------:R-:W-:Y:S01]  /*6d40*/  IMAD.IADD R19, R19, 0x1, R12 ;  /* 0x0000000113137824 */ /* 0x000fe200078e020c */
[----:B------:R-:W-:Y:S01]  /*6d50*/  ISETP.NE.AND P6, PT, R56, RZ, PT ;  /* 0x000000ff3800720c */ /* 0x000fe20003fc5270 */
[----:B------:R-:W-:Y:S02]  /*6d60*/  VIADD R17, R17, 0x7 ;  /* 0x0000000711117836 */ /* 0x000fe40000000000 */
[----:B------:R-:W-:Y:S02]  /*6d70*/  IMAD.IADD R5, R3, 0x1, R52 ;  /* 0x0000000103057824 */ /* 0x000fe400078e0234 */
[----:B------:R-:W-:-:S03]  /*6d80*/  IMAD.IADD R19, R14, 0x1, R19 ;  /* 0x000000010e137824 */ /* 0x000fc600078e0213 */
[----:B------:R-:W-:Y:S01]  /*6d90*/  SEL R3, R5, RZ, !P6 ;  /* 0x000000ff05037207 */ /* 0x000fe20007000000 */
[----:B------:R-:W-:Y:S01]  /*6da0*/  IMAD.IADD R19, R19, 0x1, R24 ;  /* 0x0000000113137824 */ /* 0x000fe200078e0218 */
[----:B------:R-:W-:-:S04]  /*6db0*/  ISETP.NE.AND P6, PT, R17, R2, PT ;  /* 0x000000021100720c */ /* 0x000fc80003fc5270 */
[----:B------:R-:W-:Y:S01]  /*6dc0*/  SEL R17, R3, RZ, P6 ;  /* 0x000000ff03117207 */ /* 0x000fe20003000000 */
[C---:B------:R-:W-:Y:S01]  /*6dd0*/  IMAD.IADD R3, R26.reuse, 0x1, R19 ;  /* 0x000000011a037824 */ /* 0x040fe200078e0213 */
[----:B------:R-:W-:-:S04]  /*6de0*/  ISETP.NE.AND P6, PT, R26, RZ, PT ;  /* 0x000000ff1a00720c */ /* 0x000fc80003fc5270 */
[----:B------:R-:W-:Y:S02]  /*6df0*/  SEL R52, R25, RZ, !P6 ;  /* 0x000000ff19347207 */ /* 0x000fe40007000000 */
[----:B------:R-:W-:Y:S01]  /*6e00*/  ISETP.GE.AND P6, PT, R3, 0x101, PT ;  /* 0x000001010300780c */ /* 0x000fe20003fc6270 */
[----:B------:R-:W-:Y:S01]  /*6e10*/  IMAD.IADD R4, R15, 0x1, R4 ;  /* 0x000000010f047824 */ /* 0x000fe200078e0204 */
[----:B------:R-:W-:Y:S01]  /*6e20*/  BSSY.RECONVERGENT B0, `(.L_x_2206) ;  /* 0x0000145000007945 */ /* 0x000fe20003800200 */
[----:B------:R-:W-:Y:S02]  /*6e30*/  IMAD.IADD R27, R27, 0x1, R52 ;  /* 0x000000011b1b7824 */ /* 0x000fe400078e0234 */
[----:B------:R-:W-:Y:S02]  /*6e40*/  IMAD.IADD R15, R48, 0x1, R17 ;  /* 0x00000001300f7824 */ /* 0x000fe400078e0211 */
[--C-:B------:R-:W-:Y:S02]  /*6e50*/  IMAD.IADD R57, R57, 0x1, R4.reuse ;  /* 0x0000000139397824 */ /* 0x100fe400078e0204 */
[----:B------:R-:W-:-:S02]  /*6e60*/  IMAD.IADD R50, R50, 0x1, R4 ;  /* 0x0000000132327824 */ /* 0x000fc400078e0204 */
[--C-:B------:R-:W-:Y:S02]  /*6e70*/  IMAD.IADD R54, R61, 0x1, R4.reuse ;  /* 0x000000013d367824 */ /* 0x100fe400078e0204 */
[--C-:B------:R-:W-:Y:S02]  /*6e80*/  IMAD.IADD R55, R55, 0x1, R4.reuse ;  /* 0x0000000137377824 */ /* 0x100fe400078e0204 */
[--C-:B------:R-:W-:Y:S02]  /*6e90*/  IMAD.IADD R53, R53, 0x1, R4.reuse ;  /* 0x0000000135357824 */ /* 0x100fe400078e0204 */
[--C-:B------:R-:W-:Y:S02]  /*6ea0*/  IMAD.IADD R52, R59, 0x1, R4.reuse ;  /* 0x000000013b347824 */ /* 0x100fe400078e0204 */
[--C-:B------:R-:W-:Y:S02]  /*6eb0*/  IMAD.IADD R51, R51, 0x1, R4.reuse ;  /* 0x0000000133337824 */ /* 0x100fe400078e0204 */
[----:B------:R-:W-:Y:S01]  /*6ec0*/  IMAD.IADD R17, R49, 0x1, R4 ;  /* 0x0000000131117824 */ /* 0x000fe200078e0204 */
[----:B------:R-:W-:Y:S06]  /*6ed0*/  @!P6 BRA `(.L_x_2207) ;  /* 0x0000000c00d8e947 */ /* 0x000fec0003800000 */
[----:B------:R-:W-:Y:S01]  /*6ee0*/  BAR.SYNC.DEFER_BLOCKING 0x0 ;  /* 0x0000000000007b1d */ /* 0x000fe20000010000 */
[----:B------:R-:W-:Y:S01]  /*6ef0*/  IMAD.MOV.U32 R21, RZ, RZ, 0x9 ;  /* 0x00000009ff157424 */ /* 0x000fe200078e00ff */
[----:B------:R-:W-:Y:S02]  /*6f00*/  ISETP.NE.U32.AND P6, PT, R40, R38, PT ;  /* 0x000000262800720c */ /* 0x000fe40003fc5070 */
[----:B------:R-:W-:Y:S01]  /*6f10*/  @P5 LEA R4, R4, UR4, 0x4 ;  /* 0x0000000404045c11 */ /* 0x000fe2000f8e20ff */
[----:B------:R-:W-:Y:S01]  /*6f20*/  IMAD R19, R0, R21, 0x3 ;  /* 0x0000000300137424 */ /* 0x000fe200078e0215 */
[----:B------:R-:W-:Y:S02]  /*6f30*/  @P0 LEA R17, R17, UR4, 0x4 ;  /* 0x0000000411110c11 */ /* 0x000fe4000f8e20ff */
[----:B------:R-:W-:Y:S02]  /*6f40*/  ISETP.NE.AND.EX P6, PT, R41, R39, PT, P6 ;  /* 0x000000272900720c */ /* 0x000fe40003fc5360 */
[----:B------:R-:W-:-:S02]  /*6f50*/  @P1 LEA R57, R57, UR4, 0x4 ;  /* 0x0000000439391c11 */ /* 0x000fc4000f8e20ff */
[----:B------:R-:W-:Y:S01]  /*6f60*/  ISETP.NE.AND P6, PT, R19, R2, !P6 ;  /* 0x000000021300720c */ /* 0x000fe200077c5270 */
[CC--:B------:R-:W-:Y:S01]  /*6f70*/  IMAD R19, R0.reuse, R21.reuse, 0x7 ;  /* 0x0000000700137424 */ /* 0x0c0fe200078e0215 */
[----:B------:R-:W-:Y:S01]  /*6f80*/  @P3 LEA R55, R55, UR4, 0x4 ;  /* 0x0000000437373c11 */ /* 0x000fe2000f8e20ff */
[----:B------:R-:W-:Y:S01]  /*6f90*/  IMAD R21, R0, R21, 0x8 ;  /* 0x0000000800157424 */ /* 0x000fe200078e0215 */
[----:B------:R-:W-:Y:S01]  /*6fa0*/  @P4 LEA R53, R53, UR4, 0x4 ;  /* 0x0000000435354c11 */ /* 0x000fe2000f8e20ff */
[----:B------:R-:W-:Y:S08]  /*6fb0*/  @P5 STS.64 [R4], R28 ;  /* 0x0000001c04005388 */ /* 0x000ff00000000a00 */
[----:B------:R-:W-:Y:S01]  /*6fc0*/  @!P6 LEA R50, R50, UR4, 0x4 ;  /* 0x000000043232ec11 */ /* 0x000fe2000f8e20ff */
[----:B------:R-:W-:Y:S01]  /*6fd0*/  @P5 STS [R4+0x8], R13 ;  /* 0x0000080d04005388 */ /* 0x000fe20000000800 */
[----:B------:R-:W-:-:S03]  /*6fe0*/  ISETP.NE.U32.AND P5, PT, R32, R30, PT ;  /* 0x0000001e2000720c */ /* 0x000fc60003fa5070 */
[----:B------:R-:W-:Y:S01]  /*6ff0*/  @P0 STS.64 [R17], R44 ;  /* 0x0000002c11000388 */ /* 0x000fe20000000a00 */
[----:B------:R-:W-:-:S03]  /*7000*/  ISETP.NE.AND.EX P5, PT, R33, R31, PT, P5 ;  /* 0x0000001f2100720c */ /* 0x000fc60003fa5350 */
[----:B------:R0:W-:Y:S01]  /*7010*/  @P0 STS [R17+0x8], R11 ;  /* 0x0000080b11000388 */ /* 0x0001e20000000800 */
[----:B------:R-:W-:Y:S02]  /*7020*/  ISETP.NE.U32.AND P0, PT, R30, R46, PT ;  /* 0x0000002e1e00720c */ /* 0x000fe40003f05070 */
[----:B------:R-:W-:Y:S01]  /*7030*/  ISETP.NE.AND P5, PT, R19, R2, !P5 ;  /* 0x000000021300720c */ /* 0x000fe20006fa5270 */
[----:B------:R1:W-:Y:S01]  /*7040*/  @P1 STS.64 [R57], R42 ;  /* 0x0000002a39001388 */ /* 0x0003e20000000a00 */
[----:B------:R-:W-:-:S03]  /*7050*/  ISETP.NE.AND.EX P0, PT, R31, R47, PT, P0 ;  /* 0x0000002f1f00720c */ /* 0x000fc60003f05300 */
[----:B------:R1:W-:Y:S01]  /*7060*/  @P1 STS [R57+0x8], R8 ;  /* 0x0000080839001388 */ /* 0x0003e20000000800 */
[----:B------:R-:W-:Y:S02]  /*7070*/  ISETP.NE.AND P0, PT, R21, R2, !P0 ;  /* 0x000000021500720c */ /* 0x000fe40004705270 */
[----:B0-----:R-:W-:Y:S01]  /*7080*/  @P2 LEA R11, R54, UR4, 0x4 ;  /* 0x00000004360b2c11 */ /* 0x001fe2000f8e20ff */
[----:B------:R1:W-:Y:S04]  /*7090*/  @!P6 STS.64 [R50], R40 ;  /* 0x000000283200e388 */ /* 0x0003e80000000a00 */
[----:B------:R-:W-:Y:S01]  /*70a0*/  @!P5 LEA R52, R52, UR4, 0x4 ;  /* 0x000000043434dc11 */ /* 0x000fe2000f8e20ff */
[----:B------:R1:W-:Y:S04]  /*70b0*/  @!P6 STS [R50+0x8], R7 ;  /* 0x000008073200e388 */ /* 0x0003e80000000800 */
[----:B------:R1:W-:Y:S01]  /*70c0*/  @P2 STS.64 [R11], R38 ;  /* 0x000000260b002388 */ /* 0x0003e20000000a00 */
[----:B------:R-:W-:-:S03]  /*70d0*/  @!P0 LEA R51, R51, UR4, 0x4 ;  /* 0x0000000433338c11 */ /* 0x000fc6000f8e20ff */
[----:B------:R1:W-:Y:S04]  /*70e0*/  @P2 STS [R11+0x8], R10 ;  /* 0x0000080a0b002388 */ /* 0x0003e80000000800 */
[----:B------:R1:W-:Y:S04]  /*70f0*/  @P3 STS.64 [R55], R36 ;  /* 0x0000002437003388 */ /* 0x0003e80000000a00 */
[----:B------:R1:W-:Y:S04]  /*7100*/  @P3 STS [R55+0x8], R9 ;  /* 0x0000080937003388 */ /* 0x0003e80000000800 */
[----:B------:R1:W-:Y:S04]  /*7110*/  @P4 STS.64 [R53], R34 ;  /* 0x0000002235004388 */ /* 0x0003e80000000a00 */
[----:B------:R1:W-:Y:S04]  /*7120*/  @P4 STS [R53+0x8], R6 ;  /* 0x0000080635004388 */ /* 0x0003e80000000800 */
[----:B------:R1:W-:Y:S04]  /*7130*/  @!P5 STS.64 [R52], R32 ;  /* 0x000000203400d388 */ /* 0x0003e80000000a00 */
[----:B------:R1:W-:Y:S04]  /*7140*/  @!P5 STS [R52+0x8], R5 ;  /* 0x000008053400d388 */ /* 0x0003e80000000800 */
[----:B------:R1:W-:Y:S04]  /*7150*/  @!P0 STS.64 [R51], R30 ;  /* 0x0000001e33008388 */ /* 0x0003e80000000a00 */
[----:B------:R1:W-:Y:S01]  /*7160*/  @!P0 STS [R51+0x8], R15 ;  /* 0x0000080f33008388 */ /* 0x0003e20000000800 */
[----:B------:R-:W-:Y:S01]  /*7170*/  BAR.SYNC.DEFER_BLOCKING 0x0 ;  /* 0x0000000000007b1d */ /* 0x000fe20000010000 */
[----:B------:R-:W-:-:S13]  /*7180*/  ISETP.GE.U32.AND P0, PT, R0, R3, PT ;  /* 0x000000030000720c */ /* 0x000fda0003f06070 */
[----:B-1----:R-:W-:Y:S05]  /*7190*/  @P0 BRA `(.L_x_2208) ;  /* 0x0000001000340947 */ /* 0x002fea0003800000 */
[----:B------:R-:W-:Y:S01]  /*71a0*/  IADD3 R5, PT, PT, R18, R22, R16 ;  /* 0x0000001612057210 */ /* 0x000fe20007ffe010 */
[----:B------:R-:W-:Y:S01]  /*71b0*/  BSSY.RECONVERGENT B1, `(.L_x_2209) ;  /* 0x0000026000017945 */ /* 0x000fe20003800200 */
[----:B------:R-:W-:Y:S01]  /*71c0*/  LOP3.LUT R4, RZ, R0, RZ, 0x33, !PT ;  /* 0x00000000ff047212 */ /* 0x000fe200078e33ff */
[----:B------:R-:W-:Y:S01]  /*71d0*/  IMAD.MOV.U32 R10, RZ, RZ, R0 ;  /* 0x000000ffff0a7224 */ /* 0x000fe200078e0000 */
[----:B------:R-:W-:-:S04]  /*71e0*/  IADD3 R5, PT, PT, R14, R5, R12 ;  /* 0x000000050e057210 */ /* 0x000fc80007ffe00c */
[----:B------:R-:W-:-:S04]  /*71f0*/  IADD3 R5, PT, PT, R26, R5, R24 ;  /* 0x000000051a057210 */ /* 0x000fc80007ffe018 */
[----:B------:R-:W-:-:S04]  /*7200*/  IADD3 R20, PT, PT, R4, R5, R20 ;  /* 0x0000000504147210 */ /* 0x000fc80007ffe014 */
        /* <DEDUP_REMOVED lines=12> */
[----:B------:R-:W-:Y:S01]  /*72d0*/  LEA R4, R0, UR4, 0x4 ;  /* 0x0000000400047c11 */ /* 0x000fe2000f8e20ff */
[----:B------:R-:W-:Y:S01]  /*72e0*/  IMAD.MOV.U32 R15, RZ, RZ, R5 ;  /* 0x000000ffff0f7224 */ /* 0x000fe200078e0005 */
[----:B------:R-:W-:Y:S01]  /*72f0*/  LOP3.LUT R5, R8, 0x300, RZ, 0xc0, !PT ;  /* 0x0000030008057812 */ /* 0x000fe200078ec0ff */
[----:B-1----:R-:W-:-:S04]  /*7300*/  IMAD.WIDE.U32 R6, R0, 0x8, R6 ;  /* 0x0000000800067825 */ /* 0x002fc800078e0006 */
[----:B------:R-:W-:Y:S02]  /*7310*/  VIADD R11, R4, 0x8 ;  /* 0x00000008040b7836 */ /* 0x000fe40000000000 */
[----:B------:R-:W-:-:S07]  /*7320*/  IMAD.IADD R10, R5, 0x1, R0 ;  /* 0x00000001050a7824 */ /* 0x000fce00078e0200 */
.L_x_2211:
[----:B------:R-:W0:Y:S01]  /*7330*/  LDS.64 R4, [R11+-0x8] ;  /* 0xfffff8000b047984 */ /* 0x000e220000000a00 */
[----:B------:R-:W-:Y:S01]  /*7340*/  IMAD.MOV.U32 R8, RZ, RZ, R12 ;  /* 0x000000ffff087224 */ /* 0x000fe200078e000c */
[----:B------:R-:W-:Y:S01]  /*7350*/  IADD3 R12, P2, PT, R12, 0x400, RZ ;  /* 0x000004000c0c7810 */ /* 0x000fe20007f5e0ff */
[--C-:B------:R-:W-:Y:S01]  /*7360*/  IMAD.MOV.U32 R9, RZ, RZ, R15.reuse ;  /* 0x000000ffff097224 */ /* 0x100fe200078e000f */
[----:B------:R1:W2:Y:S01]  /*7370*/  LDS R13, [R11] ;  /* 0x000000000b0d7984 */ /* 0x0002a20000000800 */
[----:B------:R-:W-:Y:S02]  /*7380*/  VIADD R20, R20, 0x1 ;  /* 0x0000000114147836 */ /* 0x000fe40000000000 */
[----:B------:R-:W-:-:S03]  /*7390*/  IMAD.X R15, RZ, RZ, R15, P2 ;  /* 0x000000ffff0f7224 */ /* 0x000fc600010e060f */
[----:B------:R-:W-:Y:S01]  /*73a0*/  ISETP.NE.AND P0, PT, R20, RZ, PT ;  /* 0x000000ff1400720c */ /* 0x000fe20003f05270 */
[----:B-1----:R-:W-:Y:S01]  /*73b0*/  VIADD R11, R11, 0x1000 ;  /* 0x000010000b0b7836 */ /* 0x002fe20000000000 */
[----:B0-----:R0:W-:Y:S04]  /*73c0*/  STG.E.64 desc[UR10][R6.64], R4 ;  /* 0x0000000406007986 */ /* 0x0011e8000c101b0a */
[----:B--2---:R1:W-:Y:S01]  /*73d0*/  STG.E desc[UR10][R8.64], R13 ;  /* 0x0000000d08007986 */ /* 0x0043e2000c10190a */
[----:B0-----:R-:W-:-:S05]  /*73e0*/  IADD3 R6, P3, PT, R6, 0x800, RZ ;  /* 0x0000080006067810 */ /* 0x001fca0007f7e0ff */
[----:B------:R-:W-:Y:S01]  /*73f0*/  IMAD.X R7, RZ, RZ, R7, P3 ;  /* 0x000000ffff077224 */ /* 0x000fe200018e0607 */
[----:B-1----:R-:W-:Y:S07]  /*7400*/  @P0 BRA `(.L_x_2211) ;  /* 0xfffffffc00c80947 */ /* 0x002fee000383ffff */
.L_x_2210:
[----:B------:R-:W-:Y:S05]  /*7410*/  BSYNC.RECONVERGENT B1 ;  /* 0x0000000000017941 */ /* 0x000fea0003800200 */
.L_x_2209:
[----:B------:R-:W-:Y:S05]  /*7420*/  @!P1 BRA `(.L_x_2208) ;  /* 0x0000000c00909947 */ /* 0x000fea0003800000 */
[----:B------:R-:W0:Y:S01]  /*7430*/  LDC.64 R4, c[0x0][0x398] ;  /* 0x0000e600ff047b82 */ /* 0x000e220000000a00 */
[----:B------:R-:W-:Y:S01]  /*7440*/  IMAD.IADD R8, R3, 0x1, -R10 ;  /* 0x0000000103087824 */ /* 0x000fe200078e0a0a */
[----:B------:R-:W-:Y:S04]  /*7450*/  BSSY.RECONVERGENT B1, `(.L_x_2212) ;  /* 0x000005b000017945 */ /* 0x000fe80003800200 */
[----:B------:R-:W-:Y:S02]  /*7460*/  ISETP.GT.AND P1, PT, R8, 0xc00, PT ;  /* 0x00000c000800780c */ /* 0x000fe40003f24270 */
[----:B------:R-:W1:Y:S01]  /*7470*/  LDC.64 R6, c[0x0][0x3a0] ;  /* 0x0000e800ff067b82 */ /* 0x000e620000000a00 */
[----:B------:R-:W-:-:S05]  /*7480*/  LEA R8, R10, UR4, 0x4 ;  /* 0x000000040a087c11 */ /* 0x000fca000f8e20ff */
[----:B------:R-:W-:Y:S02]  /*7490*/  VIADD R8, R8, 0x2000 ;  /* 0x0000200008087836 */ /* 0x000fe40000000000 */
[----:B0-----:R-:W-:-:S03]  /*74a0*/  IMAD.WIDE.U32 R4, R10, 0x8, R4 ;  /* 0x000000080a047825 */ /* 0x001fc600078e0004 */
[----:B------:R-:W-:Y:S01]  /*74b0*/  IADD3 R4, P0, PT, R4, 0x1000, RZ ;  /* 0x0000100004047810 */ /* 0x000fe20007f1e0ff */
[----:B-1----:R-:W-:-:S04]  /*74c0*/  IMAD.WIDE.U32 R6, R10, 0x4, R6 ;  /* 0x000000040a067825 */ /* 0x002fc800078e0006 */
[----:B------:R-:W-:Y:S01]  /*74d0*/  IMAD.X R5, RZ, RZ, R5, P0 ;  /* 0x000000ffff057224 */ /* 0x000fe200000e0605 */
[----:B------:R-:W-:Y:S02]  /*74e0*/  IADD3 R6, P2, PT, R6, 0x800, RZ ;  /* 0x0000080006067810 */ /* 0x000fe40007f5e0ff */
[----:B------:R-:W-:-:S03]  /*74f0*/  PLOP3.LUT P0, PT, PT, PT, PT, 0x80, 0x8 ;  /* 0x000000000008781c */ /* 0x000fc60003f0f070 */
[----:B------:R-:W-:Y:S01]  /*7500*/  IMAD.X R7, RZ, RZ, R7, P2 ;  /* 0x000000ffff077224 */ /* 0x000fe200010e0607 */
[----:B------:R-:W-:Y:S09]  /*7510*/  @!P1 BRA `(.L_x_2213) ;  /* 0x0000000400389947 */ /* 0x000ff20003800000 */
[----:B------:R-:W-:Y:S01]  /*7520*/  PLOP3.LUT P0, PT, PT, PT, PT, 0x8, 0x80 ;  /* 0x000000000080781c */ /* 0x000fe20003f0e170 */
[----:B------:R-:W-:-:S12]  /*7530*/  VIADD R9, R3, 0xfffff400 ;  /* 0xfffff40003097836 */ /* 0x000fd80000000000 */
.L_x_2214:
        /* <DEDUP_REMOVED lines=13> */
[----:B0-----:R-:W-:Y:S04]  /*7610*/  STG.E.64 desc[UR10][R4.64+-0x1000], R22 ;  /* 0xfff0001604007986 */ /* 0x001fe8000c101b0a */
[----:B------:R-:W0:Y:S04]  /*7620*/  LDS R55, [R8+0x3008] ;  /* 0x0030080008377984 */ /* 0x000e280000000800 */
[----:B------:R-:W0:Y:S04]  /*7630*/  LDS.64 R22, [R8+0x4000] ;  /* 0x0040000008167984 */ /* 0x000e280000000a00 */
[----:B------:R-:W0:Y:S04]  /*7640*/  LDS R57, [R8+0x4008] ;  /* 0x0040080008397984 */ /* 0x000e280000000800 */
[----:B-1----:R-:W-:Y:S04]  /*7650*/  STG.E desc[UR10][R6.64+-0x800], R11 ;  /* 0xfff8000b06007986 */ /* 0x002fe8000c10190a */
[----:B------:R-:W1:Y:S04]  /*7660*/  LDS.64 R24, [R8+0x5000] ;  /* 0x0050000008187984 */ /* 0x000e680000000a00 */
[----:B------:R-:W1:Y:S04]  /*7670*/  LDS R11, [R8+0x5008] ;  /* 0x00500800080b7984 */ /* 0x000e680000000800 */
        /* <DEDUP_REMOVED lines=15> */
[----:B------:R4:W1:Y:S04]  /*7770*/  LDS R54, [R8+0xd008] ;  /* 0x00d0080008367984 */ /* 0x0008680000000800 */
[----:B--2---:R2:W-:Y:S04]  /*7780*/  STG.E.64 desc[UR10][R4.64+-0x800], R12 ;  /* 0xfff8000c04007986 */ /* 0x0045e8000c101b0a */
[----:B---3--:R-:W-:Y:S01]  /*7790*/  STG.E desc[UR10][R6.64+-0x400], R45 ;  /* 0xfffc002d06007986 */ /* 0x008fe2000c10190a */
[----:B----4-:R-:W-:-:S03]  /*77a0*/  VIADD R8, R8, 0x10000 ;  /* 0x0001000008087836 */ /* 0x010fc60000000000 */
[----:B------:R3:W-:Y:S04]  /*77b0*/  STG.E.64 desc[UR10][R4.64], R14 ;  /* 0x0000000e04007986 */ /* 0x0007e8000c101b0a */
[----:B-----5:R-:W-:Y:S01]  /*77c0*/  STG.E desc[UR10][R6.64], R49 ;  /* 0x0000003106007986 */ /* 0x020fe2000c10190a */
[----:B--2---:R-:W-:-:S03]  /*77d0*/  IADD3 R13, P2, PT, R4, 0x8000, RZ ;  /* 0x00008000040d7810 */ /* 0x004fc60007f5e0ff */
[----:B------:R-:W-:Y:S04]  /*77e0*/  STG.E.64 desc[UR10][R4.64+0x800], R16 ;  /* 0x0008001004007986 */ /* 0x000fe8000c101b0a */
[----:B------:R-:W-:Y:S01]  /*77f0*/  STG.E desc[UR10][R6.64+0x400], R51 ;  /* 0x0004003306007986 */ /* 0x000fe2000c10190a */
[----:B---3--:R-:W-:-:S03]  /*7800*/  IMAD.X R14, RZ, RZ, R5, P2 ;  /* 0x000000ffff0e7224 */ /* 0x008fc600010e0605 */
[----:B------:R-:W-:Y:S04]  /*7810*/  STG.E.64 desc[UR10][R4.64+0x1000], R18 ;  /* 0x0010001204007986 */ /* 0x000fe8000c101b0a */
[----:B------:R-:W-:Y:S04]  /*7820*/  STG.E desc[UR10][R6.64+0x800], R53 ;  /* 0x0008003506007986 */ /* 0x000fe8000c10190a */
[----:B------:R-:W-:Y:S04]  /*7830*/  STG.E.64 desc[UR10][R4.64+0x1800], R20 ;  /* 0x0018001404007986 */ /* 0x000fe8000c101b0a */
[----:B0-----:R-:W-:Y:S04]  /*7840*/  STG.E desc[UR10][R6.64+0xc00], R55 ;  /* 0x000c003706007986 */ /* 0x001fe8000c10190a */
[----:B------:R-:W-:Y:S04]  /*7850*/  STG.E.64 desc[UR10][R4.64+0x2000], R22 ;  /* 0x0020001604007986 */ /* 0x000fe8000c101b0a */
[----:B------:R-:W-:Y:S04]  /*7860*/  STG.E desc[UR10][R6.64+0x1000], R57 ;  /* 0x0010003906007986 */ /* 0x000fe8000c10190a */
[----:B-1----:R-:W-:Y:S04]  /*7870*/  STG.E.64 desc[UR10][R4.64+0x2800], R24 ;  /* 0x0028001804007986 */ /* 0x002fe8000c101b0a */
[----:B------:R0:W-:Y:S04]  /*7880*/  STG.E desc[UR10][R6.64+0x1400], R11 ;  /* 0x0014000b06007986 */ /* 0x0001e8000c10190a */
[----:B------:R-:W-:Y:S04]  /*7890*/  STG.E.64 desc[UR10][R4.64+0x3000], R28 ;  /* 0x0030001c04007986 */ /* 0x000fe8000c101b0a */
[----:B------:R-:W-:Y:S04]  /*78a0*/  STG.E desc[UR10][R6.64+0x1800], R59 ;  /* 0x0018003b06007986 */ /* 0x000fe8000c10190a */
[----:B------:R-:W-:Y:S01]  /*78b0*/  STG.E.64 desc[UR10][R4.64+0x3800], R30 ;  /* 0x0038001e04007986 */ /* 0x000fe2000c101b0a */
[----:B0-----:R-:W-:-:S03]  /*78c0*/  IADD3 R11, P3, PT, R6, 0x4000, RZ ;  /* 0x00004000060b7810 */ /* 0x001fc60007f7e0ff */
[----:B------:R-:W-:Y:S02]  /*78d0*/  STG.E desc[UR10][R6.64+0x1c00], R61 ;  /* 0x001c003d06007986 */ /* 0x000fe4000c10190a */
[----:B------:R-:W-:Y:S02]  /*78e0*/  IMAD.X R12, RZ, RZ, R7, P3 ;  /* 0x000000ffff0c7224 */ /* 0x000fe400018e0607 */
        /* <DEDUP_REMOVED lines=17> */
.L_x_2213:
[----:B------:R-:W-:Y:S05]  /*7a00*/  BSYNC.RECONVERGENT B1 ;  /* 0x0000000000017941 */ /* 0x000fea0003800200 */
.L_x_2212:
[----:B------:R-:W-:Y:S01]  /*7a10*/  IMAD.IADD R9, R3, 0x1, -R10 ;  /* 0x0000000103097824 */ /* 0x000fe200078e0a0a */
[----:B------:R-:W-:Y:S04]  /*7a20*/  BSSY.RECONVERGENT B1, `(.L_x_2215) ;  /* 0x000002e000017945 */ /* 0x000fe80003800200 */
[----:B------:R-:W-:-:S13]  /*7a30*/  ISETP.GT.AND P1, PT, R9, 0x400, PT ;  /* 0x000004000900780c */ /* 0x000fda0003f24270 */
[----:B------:R-:W-:Y:S05]  /*7a40*/  @!P1 BRA `(.L_x_2216) ;  /* 0x0000000000ac9947 */ /* 0x000fea0003800000 */
[----:B------:R-:W0:Y:S01]  /*7a50*/  LDS.64 R12, [R8+-0x2000] ;  /* 0xffe00000080c7984 */ /* 0x000e220000000a00 */
[----:B------:R-:W-:Y:S01]  /*7a60*/  PLOP3.LUT P0, PT, PT, PT, PT, 0x8, 0x80 ;  /* 0x000000000080781c */ /* 0x000fe20003f0e170 */
[----:B------:R-:W-:Y:S02]  /*7a70*/  VIADD R10, R10, 0x800 ;  /* 0x000008000a0a7836 */ /* 0x000fe40000000000 */
[----:B------:R-:W1:Y:S04]  /*7a80*/  LDS R9, [R8+-0x1ff8] ;  /* 0xffe0080008097984 */ /* 0x000e680000000800 */
        /* <DEDUP_REMOVED lines=14> */
[----:B0-----:R-:W-:Y:S04]  /*7b70*/  STG.E.64 desc[UR10][R4.64+-0x1000], R12 ;  /* 0xfff0000c04007986 */ /* 0x001fe8000c101b0a */
[----:B-1----:R0:W-:Y:S01]  /*7b80*/  STG.E desc[UR10][R6.64+-0x800], R9 ;  /* 0xfff8000906007986 */ /* 0x0021e2000c10190a */
[----:B--2---:R-:W-:-:S03]  /*7b90*/  VIADD R8, R8, 0x8000 ;  /* 0x0000800008087836 */ /* 0x004fc60000000000 */
[----:B------:R-:W-:Y:S04]  /*7ba0*/  STG.E.64 desc[UR10][R4.64+-0x800], R14 ;  /* 0xfff8000e04007986 */ /* 0x000fe8000c101b0a */
[----:B---3--:R1:W-:Y:S04]  /*7bb0*/  STG.E desc[UR10][R6.64+-0x400], R11 ;  /* 0xfffc000b06007986 */ /* 0x0083e8000c10190a */
[----:B----4-:R-:W-:Y:S01]  /*7bc0*/  STG.E.64 desc[UR10][R4.64], R16 ;  /* 0x0000001004007986 */ /* 0x010fe2000c101b0a */
[----:B0-----:R-:W-:-:S03]  /*7bd0*/  IADD3 R9, P2, PT, R6, 0x2000, RZ ;  /* 0x0000200006097810 */ /* 0x001fc60007f5e0ff */
[----:B-----5:R-:W-:Y:S02]  /*7be0*/  STG.E desc[UR10][R6.64], R31 ;  /* 0x0000001f06007986 */ /* 0x020fe4000c10190a */
[----:B------:R-:W-:Y:S02]  /*7bf0*/  IMAD.X R12, RZ, RZ, R7, P2 ;  /* 0x000000ffff0c7224 */ /* 0x000fe400010e0607 */
[----:B------:R-:W-:Y:S01]  /*7c00*/  STG.E.64 desc[UR10][R4.64+0x800], R18 ;  /* 0x0008001204007986 */ /* 0x000fe2000c101b0a */
[----:B-1----:R-:W-:-:S03]  /*7c10*/  IADD3 R11, P1, PT, R4, 0x4000, RZ ;  /* 0x00004000040b7810 */ /* 0x002fc60007f3e0ff */
        /* <DEDUP_REMOVED lines=14> */
.L_x_2216:
[----:B------:R-:W-:Y:S05]  /*7d00*/  BSYNC.RECONVERGENT B1 ;  /* 0x0000000000017941 */ /* 0x000fea0003800200 */
.L_x_2215:
[----:B------:R-:W-:-:S13]  /*7d10*/  ISETP.LT.OR P0, PT, R10, R3, P0 ;  /* 0x000000030a00720c */ /* 0x000fda0000701670 */
[----:B------:R-:W-:Y:S05]  /*7d20*/  @!P0 BRA `(.L_x_2208) ;  /* 0x0000000400508947 */ /* 0x000fea0003800000 */
[----:B------:R-:W0:Y:S04]  /*7d30*/  LDS.64 R10, [R8+-0x2000] ;  /* 0xffe00000080a7984 */ /* 0x000e280000000a00 */
[----:B------:R-:W1:Y:S04]  /*7d40*/  LDS R9, [R8+-0x1ff8] ;  /* 0xffe0080008097984 */ /* 0x000e680000000800 */
[----:B------:R-:W2:Y:S04]  /*7d50*/  LDS.64 R12, [R8+-0x1000] ;  /* 0xfff00000080c7984 */ /* 0x000ea80000000a00 */
[----:B------:R-:W3:Y:S04]  /*7d60*/  LDS R19, [R8+-0xff8] ;  /* 0xfff0080008137984 */ /* 0x000ee80000000800 */
[----:B------:R-:W4:Y:S04]  /*7d70*/  LDS.64 R14, [R8] ;  /* 0x00000000080e7984 */ /* 0x000f280000000a00 */
[----:B------:R-:W5:Y:S04]  /*7d80*/  LDS R21, [R8+0x8] ;  /* 0x0000080008157984 */ /* 0x000f680000000800 */
[----:B------:R-:W5:Y:S04]  /*7d90*/  LDS.64 R16, [R8+0x1000] ;  /* 0x0010000008107984 */ /* 0x000f680000000a00 */
[----:B------:R-:W5:Y:S04]  /*7da0*/  LDS R23, [R8+0x1008] ;  /* 0x0010080008177984 */ /* 0x000f680000000800 */
[----:B0-----:R0:W-:Y:S04]  /*7db0*/  STG.E.64 desc[UR10][R4.64+-0x1000], R10 ;  /* 0xfff0000a04007986 */ /* 0x0011e8000c101b0a */
[----:B-1----:R0:W-:Y:S04]  /*7dc0*/  STG.E desc[UR10][R6.64+-0x800], R9 ;  /* 0xfff8000906007986 */ /* 0x0021e8000c10190a */
[----:B--2---:R0:W-:Y:S04]  /*7dd0*/  STG.E.64 desc[UR10][R4.64+-0x800], R12 ;  /* 0xfff8000c04007986 */ /* 0x0041e8000c101b0a */
[----:B---3--:R0:W-:Y:S04]  /*7de0*/  STG.E desc[UR10][R6.64+-0x400], R19 ;  /* 0xfffc001306007986 */ /* 0x0081e8000c10190a */
[----:B----4-:R0:W-:Y:S04]  /*7df0*/  STG.E.64 desc[UR10][R4.64], R14 ;  /* 0x0000000e04007986 */ /* 0x0101e8000c101b0a */
[----:B-----5:R0:W-:Y:S04]  /*7e00*/  STG.E desc[UR10][R6.64], R21 ;  /* 0x0000001506007986 */ /* 0x0201e8000c10190a */
[----:B------:R0:W-:Y:S04]  /*7e10*/  STG.E.64 desc[UR10][R4.64+0x800], R16 ;  /* 0x0008001004007986 */ /* 0x0001e8000c101b0a */
[----:B------:R0:W-:Y:S01]  /*7e20*/  STG.E desc[UR10][R6.64+0x400], R23 ;  /* 0x0004001706007986 */ /* 0x0001e2000c10190a */
[----:B------:R-:W-:Y:S05]  /*7e30*/  BRA `(.L_x_2208) ;  /* 0x00000004000c7947 */ /* 0x000fea0003800000 */
.L_x_2207:
[----:B------:R-:W0:Y:S01]  /*7e40*/  @P5 LDC.64 R58, c[0x0][0x398] ;  /* 0x0000e600ff3a5b82 */ /* 0x000e220000000a00 */
[----:B------:R-:W-:Y:S01]  /*7e50*/  IMAD.MOV.U32 R61, RZ, RZ, 0x9 ;  /* 0x00000009ff3d7424 */ /* 0x000fe200078e00ff */
[----:B------:R-:W-:-:S03]  /*7e60*/  ISETP.NE.U32.AND P6, PT, R40, R38, PT ;  /* 0x000000262800720c */ /* 0x000fc60003fc5070 */
[----:B------:R-:W-:Y:S01]  /*7e70*/  IMAD R12, R0, R61, 0x3 ;  /* 0x00000003000c7424 */ /* 0x000fe200078e023d */
[----:B------:R-:W-:Y:S02]  /*7e80*/  ISETP.NE.AND.EX P6, PT, R41, R39, PT, P6 ;  /* 0x000000272900720c */ /* 0x000fe40003fc5360 */
[----:B------:R-:W1:Y:S02]  /*7e90*/  @P5 LDC.64 R18, c[0x0][0x3a0] ;  /* 0x0000e800ff125b82 */ /* 0x000e640000000a00 */
[----:B------:R-:W-:Y:S01]  /*7ea0*/  ISETP.NE.AND P6, PT, R12, R2, !P6 ;  /* 0x000000020c00720c */ /* 0x000fe200077c5270 */
[----:B------:R-:W-:-:S05]  /*7eb0*/  IMAD R12, R0, R61, 0x8 ;  /* 0x00000008000c7424 */ /* 0x000fca00078e023d */
[----:B------:R-:W2:Y:S08]  /*7ec0*/  @P0 LDC.64 R20, c[0x0][0x398] ;  /* 0x0000e600ff140b82 */ /* 0x000eb00000000a00 */
[----:B------:R-:W3:Y:S01]  /*7ed0*/  @P0 LDC.64 R22, c[0x0][0x3a0] ;  /* 0x0000e800ff160b82 */ /* 0x000ee20000000a00 */
[----:B0-----:R-:W-:-:S05]  /*7ee0*/  @P5 IMAD.WIDE R58, R4, 0x8, R58 ;  /* 0x00000008043a5825 */ /* 0x001fca00078e023a */
[----:B------:R0:W-:Y:S02]  /*7ef0*/  @P5 STG.E.64 desc[UR10][R58.64], R28 ;  /* 0x0000001c3a005986 */ /* 0x0001e4000c101b0a */
[----:B------:R-:W0:Y:S01]  /*7f00*/  @P1 LDC.64 R24, c[0x0][0x398] ;  /* 0x0000e600ff181b82 */ /* 0x000e220000000a00 */
[----:B-1----:R-:W-:-:S04]  /*7f10*/  @P5 IMAD.WIDE R18, R4, 0x4, R18 ;  /* 0x0000000404125825 */ /* 0x002fc800078e0212 */
[----:B------:R-:W-:Y:S01]  /*7f20*/  IMAD R4, R0, R61, 0x7 ;  /* 0x0000000700047424 */ /* 0x000fe200078e023d */
[----:B------:R-:W-:Y:S01]  /*7f30*/  @P5 STG.E desc[UR10][R18.64], R13 ;  /* 0x0000000d12005986 */ /* 0x000fe2000c10190a */
[----:B------:R-:W-:Y:S01]  /*7f40*/  ISETP.NE.U32.AND P5, PT, R32, R30, PT ;  /* 0x0000001e2000720c */ /* 0x000fe20003fa5070 */
[----:B------:R-:W1:Y:S01]  /*7f50*/  @P1 LDC.64 R48, c[0x0][0x3a0] ;  /* 0x0000e800ff301b82 */ /* 0x000e620000000a00 */
[----:B--2---:R-:W-:Y:S02]  /*7f60*/  @P0 IMAD.WIDE R20, R17, 0x8, R20 ;  /* 0x0000000811140825 */ /* 0x004fe400078e0214 */
[----:B------:R-:W-:-:S03]  /*7f70*/  ISETP.NE.AND.EX P5, PT, R33, R31, PT, P5 ;  /* 0x0000001f2100720c */ /* 0x000fc60003fa5350 */
[----:B------:R-:W-:Y:S01]  /*7f80*/  @P0 STG.E.64 desc[UR10][R20.64], R44 ;  /* 0x0000002c14000986 */ /* 0x000fe2000c101b0a */
[----:B------:R-:W-:Y:S01]  /*7f90*/  ISETP.NE.AND P5, PT, R4, R2, !P5 ;  /* 0x000000020400720c */ /* 0x000fe20006fa5270 */
[----:B---3--:R-:W-:Y:S01]  /*7fa0*/  @P0 IMAD.WIDE R22, R17, 0x4, R22 ;  /* 0x0000000411160825 */ /* 0x008fe200078e0216 */
[----:B------:R-:W2:Y:S04]  /*7fb0*/  @!P6 LDC.64 R60, c[0x0][0x398] ;  /* 0x0000e600ff3ceb82 */ /* 0x000ea80000000a00 */
[----:B------:R3:W-:Y:S01]  /*7fc0*/  @P0 STG.E desc[UR10][R22.64], R11 ;  /* 0x0000000b16000986 */ /* 0x0007e2000c10190a */
[----:B------:R-:W-:Y:S01]  /*7fd0*/  ISETP.NE.U32.AND P0, PT, R30, R46, PT ;  /* 0x0000002e1e00720c */ /* 0x000fe20003f05070 */
[----:B0-----:R-:W-:Y:S02]  /*7fe0*/  @P1 IMAD.WIDE R28, R57, 0x8, R24 ;  /* 0x00000008391c1825 */ /* 0x001fe400078e0218 */
[----:B------:R-:W0:Y:S01]  /*7ff0*/  @!P6 LDC.64 R16, c[0x0][0x3a0] ;  /* 0x0000e800ff10eb82 */ /* 0x000e220000000a00 */
[----:B------:R-:W-:-:S02]  /*8000*/  ISETP.NE.AND.EX P0, PT, R31, R47, PT, P0 ;  /* 0x0000002f1f00720c */ /* 0x000fc40003f05300 */
[----:B------:R-:W-:Y:S02]  /*8010*/  @P1 STG.E.64 desc[UR10][R28.64], R42 ;  /* 0x0000002a1c001986 */ /* 0x000fe4000c101b0a */
[----:B------:R-:W-:Y:S01]  /*8020*/  ISETP.NE.AND P0, PT, R12, R2, !P0 ;  /* 0x000000020c00720c */ /* 0x000fe20004705270 */
[----:B-1----:R-:W-:Y:S02]  /*8030*/  @P1 IMAD.WIDE R48, R57, 0x4, R48 ;  /* 0x0000000439301825 */ /* 0x002fe400078e0230 */
[----:B------:R-:W1:Y:S03]  /*8040*/  @P2 LDC.64 R24, c[0x0][0x398] ;  /* 0x0000e600ff182b82 */ /* 0x000e660000000a00 */
[----:B------:R4:W-:Y:S05]  /*8050*/  @P1 STG.E desc[UR10][R48.64], R8 ;  /* 0x0000000830001986 */ /* 0x0009ea000c10190a */
[----:B---3--:R-:W3:Y:S01]  /*8060*/  @P2 LDC.64 R22, c[0x0][0x3a0] ;  /* 0x0000e800ff162b82 */ /* 0x008ee20000000a00 */
[----:B--2---:R-:W-:-:S05]  /*8070*/  @!P6 IMAD.WIDE R60, R50, 0x8, R60 ;  /* 0x00000008323ce825 */ /* 0x004fca00078e023c */
[----:B------:R2:W-:Y:S02]  /*8080*/  @!P6 STG.E.64 desc[UR10][R60.64], R40 ;  /* 0x000000283c00e986 */ /* 0x0005e4000c101b0a */
[----:B------:R-:W5:Y:S01]  /*8090*/  @P3 LDC.64 R12, c[0x0][0x398] ;  /* 0x0000e600ff0c3b82 */ /* 0x000f620000000a00 */
[----:B0-----:R-:W-:-:S05]  /*80a0*/  @!P6 IMAD.WIDE R16, R50, 0x4, R16 ;  /* 0x000000043210e825 */ /* 0x001fca00078e0210 */
[----:B------:R2:W-:Y:S02]  /*80b0*/  @!P6 STG.E desc[UR10][R16.64], R7 ;  /* 0x000000071000e986 */ /* 0x0005e4000c10190a */
[----:B------:R-:W0:Y:S01]  /*80c0*/  @P3 LDC.64 R18, c[0x0][0x3a0] ;  /* 0x0000e800ff123b82 */ /* 0x000e220000000a00 */
[----:B-1----:R-:W-:-:S05]  /*80d0*/  @P2 IMAD.WIDE R24, R54, 0x8, R24 ;  /* 0x0000000836182825 */ /* 0x002fca00078e0218 */
[----:B------:R2:W-:Y:S02]  /*80e0*/  @P2 STG.E.64 desc[UR10][R24.64], R38 ;  /* 0x0000002618002986 */ /* 0x0005e4000c101b0a */
[----:B------:R-:W1:Y:S01]  /*80f0*/  @P4 LDC.64 R20, c[0x0][0x398] ;  /* 0x0000e600ff144b82 */ /* 0x000e620000000a00 */
[----:B---3--:R-:W-:-:S05]  /*8100*/  @P2 IMAD.WIDE R22, R54, 0x4, R22 ;  /* 0x0000000436162825 */ /* 0x008fca00078e0216 */
[----:B------:R2:W-:Y:S02]  /*8110*/  @P2 STG.E desc[UR10][R22.64], R10 ;  /* 0x0000000a16002986 */ /* 0x0005e4000c10190a */
[----:B------:R-:W3:Y:S01]  /*8120*/  @P4 LDC.64 R58, c[0x0][0x3a0] ;  /* 0x0000e800ff3a4b82 */ /* 0x000ee20000000a00 */
[----:B-----5:R-:W-:-:S05]  /*8130*/  @P3 IMAD.WIDE R12, R55, 0x8, R12 ;  /* 0x00000008370c3825 */ /* 0x020fca00078e020c */
[----:B------:R2:W-:Y:S02]  /*8140*/  @P3 STG.E.64 desc[UR10][R12.64], R36 ;  /* 0x000000240c003986 */ /* 0x0005e4000c101b0a */
[----:B------:R-:W5:Y:S01]  /*8150*/  @!P5 LDC.64 R56, c[0x0][0x398] ;  /* 0x0000e600ff38db82 */ /* 0x000f620000000a00 */
[----:B0-----:R-:W-:-:S05]  /*8160*/  @P3 IMAD.WIDE R18, R55, 0x4, R18 ;  /* 0x0000000437123825 */ /* 0x001fca00078e0212 */
[----:B------:R2:W-:Y:S02]  /*8170*/  @P3 STG.E desc[UR10][R18.64], R9 ;  /* 0x0000000912003986 */ /* 0x0005e4000c10190a */
[----:B----4-:R-:W0:Y:S01]  /*8180*/  @!P5 LDC.64 R48, c[0x0][0x3a0] ;  /* 0x0000e800ff30db82 */ /* 0x010e220000000a00 */
[----:B-1----:R-:W-:-:S05]  /*8190*/  @P4 IMAD.WIDE R20, R53, 0x8, R20 ;  /* 0x0000000835144825 */ /* 0x002fca00078e0214 */
[----:B------:R2:W-:Y:S02]  /*81a0*/  @P4 STG.E.64 desc[UR10][R20.64], R34 ;  /* 0x0000002214004986 */ /* 0x0005e4000c101b0a */
[----:B------:R-:W1:Y:S01]  /*81b0*/  @!P0 LDC.64 R44, c[0x0][0x398] ;  /* 0x0000e600ff2c8b82 */ /* 0x000e620000000a00 */
[----:B---3--:R-:W-:-:S05]  /*81c0*/  @P4 IMAD.WIDE R58, R53, 0x4, R58 ;  /* 0x00000004353a4825 */ /* 0x008fca00078e023a */
[----:B------:R2:W-:Y:S02]  /*81d0*/  @P4 STG.E desc[UR10][R58.64], R6 ;  /* 0x000000063a004986 */ /* 0x0005e4000c10190a */
[----:B------:R-:W3:Y:S01]  /*81e0*/  @!P0 LDC.64 R28, c[0x0][0x3a0] ;  /* 0x0000e800ff1c8b82 */ /* 0x000ee20000000a00 */
[----:B-----5:R-:W-:-:S05]  /*81f0*/  @!P5 IMAD.WIDE R56, R52, 0x8, R56 ;  /* 0x000000083438d825 */ /* 0x020fca00078e0238 */
[----:B------:R2:W-:Y:S01]  /*8200*/  @!P5 STG.E.64 desc[UR10][R56.64], R32 ;  /* 0x000000203800d986 */ /* 0x0005e2000c101b0a */
[----:B0-----:R-:W-:-:S05]  /*8210*/  @!P5 IMAD.WIDE R48, R52, 0x4, R48 ;  /* 0x000000043430d825 */ /* 0x001fca00078e0230 */
[----:B------:R2:W-:Y:S01]  /*8220*/  @!P5 STG.E desc[UR10][R48.64], R5 ;  /* 0x000000053000d986 */ /* 0x0005e2000c10190a */
[----:B-1----:R-:W-:-:S05]  /*8230*/  @!P0 IMAD.WIDE R44, R51, 0x8, R44 ;  /* 0x00000008332c8825 */ /* 0x002fca00078e022c */
[----:B------:R2:W-:Y:S01]  /*8240*/  @!P0 STG.E.64 desc[UR10][R44.64], R30 ;  /* 0x0000001e2c008986 */ /* 0x0005e2000c101b0a */
[----:B---3--:R-:W-:-:S05]  /*8250*/  @!P0 IMAD.WIDE R28, R51, 0x4, R28 ;  /* 0x00000004331c8825 */ /* 0x008fca00078e021c */
[----:B------:R2:W-:Y:S02]  /*8260*/  @!P0 STG.E desc[UR10][R28.64], R15 ;  /* 0x0000000f1c008986 */ /* 0x0005e4000c10190a */
.L_x_2208:
[----:B------:R-:W-:Y:S05]  /*8270*/  BSYNC.RECONVERGENT B0 ;  /* 0x0000000000007941 */ /* 0x000fea0003800200 */
.L_x_2206:
[----:B------:R-:W-:-:S13]  /*8280*/  ISETP.NE.AND P0, PT, R0, 0xff, PT ;  /* 0x000000ff0000780c */ /* 0x000fda0003f05270 */
[----:B------:R-:W-:Y:S05]  /*8290*/  @P0 EXIT ;  /* 0x000000000000094d */ /* 0x000fea0003800000 */
[----:B0-2---:R-:W0:Y:S01]  /*82a0*/  LDC.64 R8, c[0x0][0x3a8] ;  /* 0x0000ea00ff087b82 */ /* 0x005e220000000a00 */
        /* <DEDUP_REMOVED lines=8> */
[----:B------:R1:W-:Y:S06]  /*8330*/  STG.E desc[UR10][R6.64], R27 ;  /* 0x0000001b06007986 */ /* 0x0003ec000c10190a */
.L_x_2217:
[----:B0-----:R-:W-:Y:S01]  /*8340*/  STG.E desc[UR10][R8.64], R3 ;  /* 0x0000000308007986 */ /* 0x001fe2000c10190a */
[----:B------:R-:W-:Y:S05]  /*8350*/  EXIT ;  /* 0x000000000000794d */ /* 0x000fea0003800000 */
.L_x_2205:
        /* <DEDUP_REMOVED lines=16> */
[-C--:B------:R-:W-:Y:S02]  /*8460*/  ISETP.GE.U32.AND P4, PT, R13, R2.reuse, PT ;  /* 0x000000020d00720c */ /* 0x080fe40003f86070 */
[----:B------:R-:W-:-:S02]  /*8470*/  ISETP.GE.U32.AND P2, PT, R7, R2, PT ;  /* 0x000000020700720c */ /* 0x000fc40003f46070 */
[----:B------:R-:W-:Y:S01]  /*8480*/  ISETP.GE.U32.AND P3, PT, R11, R2, PT ;  /* 0x000000020b00720c */ /* 0x000fe20003f66070 */
[----:B------:R-:W-:Y:S02]  /*8490*/  @!P5 IMAD.IADD R25, R25, 0x1, R3 ;  /* 0x000000011919d824 */ /* 0x000fe400078e0203 */
[----:B------:R-:W-:Y:S02]  /*84a0*/  VIADD R13, R3, 0xc0 ;  /* 0x000000c0030d7836 */ /* 0x000fe40000000000 */
[----:B------:R-:W-:-:S04]  /*84b0*/  @!P5 IMAD.WIDE.U32 R8, R25, 0x8, R8 ;  /* 0x000000081908d825 */ /* 0x000fc800078e0008 */
[C---:B------:R-:W-:Y:S02]  /*84c0*/  VIADD R15, R3.reuse, 0xe0 ;  /* 0x000000e0030f7836 */ /* 0x040fe40000000000 */
[----:B------:R-:W-:Y:S02]  /*84d0*/  IMAD.X R25, RZ, RZ, R23, P6 ;  /* 0x000000ffff197224 */ /* 0x000fe400030e0617 */
[----:B------:R-:W-:Y:S01]  /*84e0*/  VIADD R3, R3, 0x100 ;  /* 0x0000010003037836 */ /* 0x000fe20000000000 */
[----:B------:R-:W-:Y:S02]  /*84f0*/  ISETP.GE.U32.AND P6, PT, R13, R2, PT ;  /* 0x000000020d00720c */ /* 0x000fe40003fc6070 */
[----:B------:R-:W-:Y:S01]  /*8500*/  CS2R R34, SRZ ;  /* 0x0000000000227805 */ /* 0x000fe2000001ff00 */
[----:B--2---:R-:W-:Y:S02]  /*8510*/  IMAD.MOV.U32 R6, RZ, RZ, R4 ;  /* 0x000000ffff067224 */ /* 0x004fe400078e0004 */
[----:B------:R-:W-:-:S02]  /*8520*/  IMAD.MOV.U32 R7, RZ, RZ, R5 ;  /* 0x000000ffff077224 */ /* 0x000fc400078e0005 */
[----:B------:R-:W-:Y:S01]  /*8530*/  IMAD.MOV.U32 R10, RZ, RZ, R6 ;  /* 0x000000ffff0a7224 */ /* 0x000fe200078e0006 */
[----:B------:R0:W2:Y:S01]  /*8540*/  @!P5 LDG.E.64.CONSTANT R4, desc[UR10][R8.64] ;  /* 0x0000000a0804d981 */ /* 0x0000a2000c1e9b00 */
[----:B------:R-:W-:Y:S01]  /*8550*/  IMAD.MOV.U32 R11, RZ, RZ, R7 ;  /* 0x000000ffff0b7224 */ /* 0x000fe200078e0007 */
[----:B------:R-:W-:-:S05]  /*8560*/  ISETP.GE.U32.AND P5, PT, R15, R2, PT ;  /* 0x000000020f00720c */ /* 0x000fca0003fa6070 */
[----:B------:R-:W3:Y:S01]  /*8570*/  @!P0 LDG.E.64.CONSTANT R10, desc[UR10][R24.64+0x100] ;  /* 0x0001000a180a8981 */ /* 0x000ee2000c1e9b00 */
[----:B------:R-:W-:Y:S01]  /*8580*/  ISETP.GE.U32.AND P0, PT, R3, R2, PT ;  /* 0x000000020300720c */ /* 0x000fe20003f06070 */
[--C-:B------:R-:W-:Y:S02]  /*8590*/  IMAD.MOV.U32 R12, RZ, RZ, R6.reuse ;  /* 0x000000ffff0c7224 */ /* 0x100fe400078e0006 */
[--C-:B------:R-:W-:Y:S02]  /*85a0*/  IMAD.MOV.U32 R13, RZ, RZ, R7.reuse ;  /* 0x000000ffff0d7224 */ /* 0x100fe400078e0007 */
[--C-:B0-----:R-:W-:Y:S02]  /*85b0*/  IMAD.MOV.U32 R8, RZ, RZ, R6.reuse ;  /* 0x000000ffff087224 */ /* 0x101fe400078e0006 */
[--C-:B------:R-:W-:Y:S02]  /*85c0*/  IMAD.MOV.U32 R9, RZ, RZ, R7.reuse ;  /* 0x000000ffff097224 */ /* 0x100fe400078e0007 */
[----:B------:R-:W-:Y:S01]  /*85d0*/  IMAD.MOV.U32 R14, RZ, RZ, R6 ;  /* 0x000000ffff0e7224 */ /* 0x000fe200078e0006 */
[----:B------:R-:W4:Y:S01]  /*85e0*/  @!P1 LDG.E.64.CONSTANT R12, desc[UR10][R24.64+0x200] ;  /* 0x0002000a180c9981 */ /* 0x000f22000c1e9b00 */
[----:B------:R-:W-:-:S02]  /*85f0*/  IMAD.MOV.U32 R15, RZ, RZ, R7 ;  /* 0x000000ffff0f7224 */ /* 0x000fc400078e0007 */
[--C-:B------:R-:W-:Y:S01]  /*8600*/  IMAD.MOV.U32 R16, RZ, RZ, R6.reuse ;  /* 0x000000ffff107224 */ /* 0x100fe200078e0006 */
[----:B------:R-:W5:Y:S01]  /*8610*/  @!P2 LDG.E.64.CONSTANT R8, desc[UR10][R24.64+0x300] ;  /* 0x0003000a1808a981 */ /* 0x000f62000c1e9b00 */
[--C-:B------:R-:W-:Y:S02]  /*8620*/  IMAD.MOV.U32 R17, RZ, RZ, R7.reuse ;  /* 0x000000ffff117224 */ /* 0x100fe400078e0007 */
        /* <DEDUP_REMOVED lines=8> */
[----:B------:R-:W5:Y:S01]  /*86b0*/  @!P0 LDG.E.64.CONSTANT R6, desc[UR10][R24.64+0x800] ;  /* 0x0008000a18068981 */ /* 0x000f62000c1e9b00 */
[----:B------:R-:W-:-:S13]  /*86c0*/  ISETP.NE.AND P4, PT, R0, RZ, PT ;  /* 0x000000ff0000720c */ /* 0x000fda0003f85270 */
[----:B------:R0:W5:Y:S01]  /*86d0*/  @!P4 LDG.E.64.CONSTANT R34, desc[UR10][R22.64+-0x8] ;  /* 0xfffff80a1622c981 */ /* 0x000162000c1e9b00 */
[----:B------:R-:W1:Y:S01]  /*86e0*/  S2R R41, SR_LANEID ;  /* 0x0000000000297919 */ /* 0x000e620000000000 */
[----:B------:R-:W1:Y:S01]  /*86f0*/  S2UR UR5, SR_CgaCtaId ;  /* 0x00000000000579c3 */ /* 0x000e620000008800 */
[----:B------:R-:W-:Y:S01]  /*8700*/  SHF.R.U32.HI R44, RZ, 0x5, R0 ;  /* 0x00000005ff2c7819 */ /* 0x000fe20000011600 */
[----:B------:R-:W-:-:S06]  /*8710*/  UMOV UR4, 0x400 ;  /* 0x0000040000047882 */ /* 0x000fcc0000000000 */
[----:B0-----:R-:W0:Y:S01]  /*8720*/  LDC R23, c[0x0][0x390] ;  /* 0x0000e400ff177b82 */ /* 0x001e220000000800 */
[----:B-1----:R-:W-:Y:S01]  /*8730*/  ULEA UR4, UR5, UR4, 0x18 ;  /* 0x0000000405047291 */ /* 0x002fe2000f8ec0ff */
[----:B------:R-:W-:-:S05]  /*8740*/  IMAD R26, R44, 0x120, R41 ;  /* 0x000001202c1a7824 */ /* 0x000fca00078e0229 */
[----:B------:R-:W-:Y:S01]  /*8750*/  LEA R3, R26, UR4, 0x3 ;  /* 0x000000041a037c11 */ /* 0x000fe2000f8e18ff */
[----:B------:R-:W-:-:S04]  /*8760*/  IMAD R25, R41, 0x8, R26 ;  /* 0x0000000829197824 */ /* 0x000fc800078e021a */
[--C-:B------:R-:W-:Y:S01]  /*8770*/  IMAD R26, R26, -0x4, R3.reuse ;  /* 0xfffffffc1a1a7824 */ /* 0x100fe200078e0203 */
[----:B------:R-:W-:Y:S01]  /*8780*/  ISETP.NE.AND P0, PT, R0, RZ, PT ;  /* 0x000000ff0000720c */ /* 0x000fe20003f05270 */
[----:B--2---:R1:W-:Y:S04]  /*8790*/  STS.64 [R3], R4 ;  /* 0x0000000403007388 */ /* 0x0043e80000000a00 */
[----:B---3--:R-:W-:Y:S01]  /*87a0*/  STS.64 [R3+0x100], R10 ;  /* 0x0001000a03007388 */ /* 0x008fe20000000a00 */
[----:B-1----:R-:W-:-:S03]  /*87b0*/  IMAD R4, R41, 0x40, R3 ;  /* 0x0000004029047824 */ /* 0x002fc600078e0203 */
[----:B----4-:R-:W-:Y:S04]  /*87c0*/  STS.64 [R3+0x200], R12 ;  /* 0x0002000c03007388 */ /* 0x010fe80000000a00 */
[----:B-----5:R1:W-:Y:S04]  /*87d0*/  STS.64 [R3+0x300], R8 ;  /* 0x0003000803007388 */ /* 0x0203e80000000a00 */
        /* <DEDUP_REMOVED lines=9> */
[----:B------:R-:W4:Y:S04]  /*8870*/  LDS.64 R46, [R4+0x10] ;  /* 0x00001000042e7984 */ /* 0x000f280000000a00 */
[----:B------:R-:W-:Y:S04]  /*8880*/  LDS.64 R42, [R4+0x18] ;  /* 0x00001800042a7984 */ /* 0x000fe80000000a00 */
[----:B------:R-:W-:Y:S04]  /*8890*/  LDS.64 R18, [R4+0x20] ;  /* 0x0000200004127984 */ /* 0x000fe80000000a00 */
[----:B------:R-:W-:Y:S04]  /*88a0*/  LDS.64 R16, [R4+0x28] ;  /* 0x0000280004107984 */ /* 0x000fe80000000a00 */
[----:B------:R-:W-:Y:S04]  /*88b0*/  LDS.64 R12, [R4+0x30] ;  /* 0x00003000040c7984 */ /* 0x000fe80000000a00 */
[----:B------:R-:W-:Y:S01]  /*88c0*/  LDS.64 R6, [R4+0x38] ;  /* 0x0000380004067984 */ /* 0x000fe20000000a00 */
[----:B------:R-:W-:Y:S01]  /*88d0*/  BAR.SYNC.DEFER_BLOCKING 0x0 ;  /* 0x0000000000007b1d */ /* 0x000fe20000010000 */
[----:B------:R-:W-:Y:S01]  /*88e0*/  IMAD R25, R25, -0x4, R4 ;  /* 0xfffffffc19197824 */ /* 0x000fe200078e0204 */
[----:B-1----:R-:W-:-:S04]  /*88f0*/  LEA R9, R0, UR4, 0x3 ;  /* 0x0000000400097c11 */ /* 0x002fc8000f8e18ff */
        /* <DEDUP_REMOVED lines=12> */
[----:B------:R-:W5:Y:S04]  /*89c0*/  LDS R5, [R25+0x8] ;  /* 0x0000080019057984 */ /* 0x000f680000000800 */
        /* <DEDUP_REMOVED lines=8> */
[----:B------:R-:W-:Y:S01]  /*8a50*/  BAR.SYNC.DEFER_BLOCKING 0x0 ;  /* 0x0000000000007b1d */ /* 0x000fe20000010000 */
[----:B------:R-:W-:Y:S01]  /*8a60*/  IMAD R11, R0, 0x9, RZ ;  /* 0x00000009000b7824 */ /* 0x000fe200078e02ff */
[----:B---3--:R-:W-:-:S04]  /*8a70*/  ISETP.NE.U32.AND P5, PT, R52, R48, PT ;  /* 0x000000303400720c */ /* 0x008fc80003fa5070 */
[----:B------:R0:W2:Y:S01]  /*8a80*/  @P0 LDS.64 R34, [R9+0x878] ;  /* 0x0008780009220984 */ /* 0x0000a20000000a00 */
[----:B------:R-:W-:Y:S01]  /*8a90*/  VIADD R15, R11, 0x1 ;  /* 0x000000010b0f7836 */ /* 0x000fe20000000000 */
[----:B------:R-:W-:Y:S02]  /*8aa0*/  ISETP.NE.AND.EX P5, PT, R53, R49, PT, P5 ;  /* 0x000000313500720c */ /* 0x000fe40003fa5350 */
[----:B----4-:R-:W-:Y:S02]  /*8ab0*/  ISETP.NE.U32.AND P3, PT, R48, R46, PT ;  /* 0x0000002e3000720c */ /* 0x010fe40003f65070 */
[----:B------:R-:W-:Y:S01]  /*8ac0*/  ISETP.EQ.OR P5, PT, R15, R2, P5 ;  /* 0x000000020f00720c */ /* 0x000fe20002fa2670 */
[----:B------:R-:W-:Y:S01]  /*8ad0*/  VIADD R21, R11, 0x2 ;  /* 0x000000020b157836 */ /* 0x000fe20000000000 */
[----:B------:R-:W-:Y:S02]  /*8ae0*/  ISETP.NE.AND.EX P3, PT, R49, R47, PT, P3 ;  /* 0x0000002f3100720c */ /* 0x000fe40003f65330 */
[----:B0-----:R-:W-:-:S02]  /*8af0*/  SEL R9, R3, RZ, !P5 ;  /* 0x000000ff03097207 */ /* 0x001fc40006800000 */
[----:B------:R-:W-:-:S03]  /*8b00*/  ISETP.EQ.OR P3, PT, R21, R2, P3 ;  /* 0x000000021500720c */ /* 0x000fc60001f62670 */
[----:B-1----:R-:W-:Y:S01]  /*8b10*/  IMAD.IADD R9, R4, 0x1, R9 ;  /* 0x0000000104097824 */ /* 0x002fe200078e0209 */
[----:B------:R-:W-:Y:S01]  /*8b20*/  ISETP.NE.U32.AND P2, PT, R46, R42, PT ;  /* 0x0000002a2e00720c */ /* 0x000fe20003f45070 */
[----:B------:R-:W-:-:S03]  /*8b30*/  VIADD R15, R11, 0x3 ;  /* 0x000000030b0f7836 */ /* 0x000fc60000000000 */
[----:B------:R-:W-:Y:S02]  /*8b40*/  SEL R10, R9, RZ, !P3 ;  /* 0x000000ff090a7207 */ /* 0x000fe40005800000 */
[----:B------:R-:W-:-:S03]  /*8b50*/  ISETP.NE.AND.EX P2, PT, R47, R43, PT, P2 ;  /* 0x0000002b2f00720c */ /* 0x000fc60003f45320 */
[----:B-----5:R-:W-:Y:S01]  /*8b60*/  IMAD.IADD R10, R5, 0x1, R10 ;  /* 0x00000001050a7824 */ /* 0x020fe200078e020a */
[----:B------:R-:W-:Y:S02]  /*8b70*/  ISETP.EQ.OR P2, PT, R15, R2, P2 ;  /* 0x000000020f00720c */ /* 0x000fe40001742670 */
[----:B------:R-:W-:Y:S02]  /*8b80*/  ISETP.NE.U32.AND P1, PT, R42, R18, PT ;  /* 0x000000122a00720c */ /* 0x000fe40003f25070 */
[----:B--2---:R-:W-:-:S04]  /*8b90*/  ISETP.NE.U32.AND P0, PT, R34, R52, PT ;  /* 0x000000342200720c */ /* 0x004fc80003f05070 */
[----:B------:R-:W-:-:S04]  /*8ba0*/  ISETP.NE.AND.EX P0, PT, R35, R53, PT, P0 ;  /* 0x000000352300720c */ /* 0x000fc80003f05300 */
[C---:B------:R-:W-:Y:S01]  /*8bb0*/  ISETP.EQ.OR P0, PT, R11.reuse, R2, P0 ;  /* 0x000000020b00720c */ /* 0x040fe20000702670 */
[----:B------:R-:W-:Y:S01]  /*8bc0*/  VIADD R21, R11, 0x4 ;  /* 0x000000040b157836 */ /* 0x000fe20000000000 */
[----:B------:R-:W-:Y:S02]  /*8bd0*/  SEL R9, R10, RZ, !P2 ;  /* 0x000000ff0a097207 */ /* 0x000fe40005000000 */
[----:B------:R-:W-:Y:S02]  /*8be0*/  ISETP.NE.AND.EX P1, PT, R43, R19, PT, P1 ;  /* 0x000000132b00720c */ /* 0x000fe40003f25310 */
[----:B------:R-:W-:Y:S01]  /*8bf0*/  ISETP.NE.U32.AND P6, PT, R18, R16, PT ;  /* 0x000000101200720c */ /* 0x000fe20003fc5070 */
[----:B------:R-:W-:Y:S01]  /*8c00*/  VIADD R15, R11, 0x5 ;  /* 0x000000050b0f7836 */ /* 0x000fe20000000000 */
[----:B------:R-:W-:Y:S01]  /*8c10*/  SEL R10, RZ, 0x1, !P0 ;  /* 0x00000001ff0a7807 */ /* 0x000fe20004000000 */
[----:B------:R-:W-:Y:S01]  /*8c20*/  IMAD.IADD R9, R36, 0x1, R9 ;  /* 0x0000000124097824 */ /* 0x000fe200078e0209 */
[----:B------:R-:W-:Y:S01]  /*8c30*/  ISETP.EQ.OR P1, PT, R21, R2, P1 ;  /* 0x000000021500720c */ /* 0x000fe20000f22670 */
[----:B------:R-:W-:Y:S01]  /*8c40*/  IMAD.MOV.U32 R14, RZ, RZ, 0x2 ;  /* 0x00000002ff0e7424 */ /* 0x000fe200078e00ff */
[----:B------:R-:W-:Y:S01]  /*8c50*/  ISETP.NE.AND.EX P6, PT, R19, R17, PT, P6 ;  /* 0x000000111300720c */ /* 0x000fe20003fc5360 */
[----:B------:R-:W-:-:S02]  /*8c60*/  @!P0 IMAD.MOV R14, RZ, RZ, 0x1 ;  /* 0x00000001ff0e8424 */ /* 0x000fc400078e02ff */
[----:B------:R-:W-:Y:S01]  /*8c70*/  @!P5 IMAD.MOV R14, RZ, RZ, R10 ;  /* 0x000000ffff0ed224 */ /* 0x000fe200078e020a */
[----:B------:R-:W-:Y:S02]  /*8c80*/  ISETP.EQ.OR P0, PT, R15, R2, P6 ;  /* 0x000000020f00720c */ /* 0x000fe40003702670 */
[----:B------:R-:W-:Y:S02]  /*8c90*/  SEL R10, R9, RZ, !P1 ;  /* 0x000000ff090a7207 */ /* 0x000fe40004800000 */
[----:B------:R-:W-:Y:S01]  /*8ca0*/  ISETP.NE.U32.AND P6, PT, R16, R12, PT ;  /* 0x0000000c1000720c */ /* 0x000fe20003fc5070 */
[----:B------:R-:W-:Y:S02]  /*8cb0*/  VIADD R9, R11, 0x6 ;  /* 0x000000060b097836 */ /* 0x000fe40000000000 */
[----:B------:R-:W-:Y:S01]  /*8cc0*/  IMAD.IADD R10, R37, 0x1, R10 ;  /* 0x00000001250a7824 */ /* 0x000fe200078e020a */
[----:B------:R-:W-:-:S04]  /*8cd0*/  ISETP.NE.AND.EX P5, PT, R17, R13, PT, P6 ;  /* 0x0000000d1100720c */ /* 0x000fc80003fa5360 */
[----:B------:R-:W-:Y:S02]  /*8ce0*/  ISETP.EQ.OR P5, PT, R9, R2, P5 ;  /* 0x000000020900720c */ /* 0x000fe40002fa2670 */
[----:B------:R-:W-:Y:S01]  /*8cf0*/  SEL R9, R10, RZ, !P0 ;  /* 0x000000ff0a097207 */ /* 0x000fe20004000000 */
[----:B------:R-:W-:Y:S02]  /*8d00*/  VIADD R20, R14, 0x1 ;  /* 0x000000010e147836 */ /* 0x000fe40000000000 */
[----:B------:R-:W-:Y:S02]  /*8d10*/  @!P3 IMAD.MOV R20, RZ, RZ, R14 ;  /* 0x000000ffff14b224 */ /* 0x000fe400078e020e */
[----:B------:R-:W-:Y:S01]  /*8d20*/  IMAD.IADD R9, R38, 0x1, R9 ;  /* 0x0000000126097824 */ /* 0x000fe200078e0209 */
[----:B------:R-:W-:Y:S01]  /*8d30*/  ISETP.NE.U32.AND P3, PT, R12, R6, PT ;  /* 0x000000060c00720c */ /* 0x000fe20003f65070 */
[----:B------:R-:W-:-:S03]  /*8d40*/  VIADD R15, R11, 0x7 ;  /* 0x000000070b0f7836 */ /* 0x000fc60000000000 */
[----:B------:R-:W-:Y:S02]  /*8d50*/  SEL R10, R9, RZ, !P5 ;  /* 0x000000ff090a7207 */ /* 0x000fe40006800000 */
[----:B------:R-:W-:-:S03]  /*8d60*/  ISETP.NE.AND.EX P3, PT, R13, R7, PT, P3 ;  /* 0x000000070d00720c */ /* 0x000fc60003f65330 */
[----:B------:R-:W-:Y:S01]  /*8d70*/  IMAD.IADD R10, R39, 0x1, R10 ;  /* 0x00000001270a7824 */ /* 0x000fe200078e020a */
[----:B------:R-:W-:Y:S02]  /*8d80*/  ISETP.EQ.OR P3, PT, R15, R2, P3 ;  /* 0x000000020f00720c */ /* 0x000fe40001f62670 */
[----:B------:R-:W-:Y:S01]  /*8d90*/  ISETP.NE.U32.AND P6, PT, R6, R32, PT ;  /* 0x000000200600720c */ /* 0x000fe20003fc5070 */
[----:B------:R-:W-:Y:S01]  /*8da0*/  VIADD R11, R11, 0x8 ;  /* 0x000000080b0b7836 */ /* 0x000fe20000000000 */
[----:B------:R-:W-:Y:S01]  /*8db0*/  SEL R9, R10, RZ, !P3 ;  /* 0x000000ff0a097207 */ /* 0x000fe20005800000 */
[----:B------:R-:W-:Y:S01]  /*8dc0*/  VIADD R14, R20, 0x1 ;  /* 0x00000001140e7836 */ /* 0x000fe20000000000 */
[----:B------:R-:W-:Y:S01]  /*8dd0*/  ISETP.NE.AND.EX P6, PT, R7, R33, PT, P6 ;  /* 0x000000210700720c */ /* 0x000fe20003fc5360 */
[----:B------:R-:W-:Y:S02]  /*8de0*/  @!P2 IMAD.MOV R14, RZ, RZ, R20 ;  /* 0x000000ffff0ea224 */ /* 0x000fe400078e0214 */
[----:B------:R-:W-:Y:S01]  /*8df0*/  IMAD.IADD R9, R40, 0x1, R9 ;  /* 0x0000000128097824 */ /* 0x000fe200078e0209 */
[----:B------:R-:W-:Y:S01]  /*8e00*/  ISETP.EQ.OR P6, PT, R11, R2, P6 ;  /* 0x000000020b00720c */ /* 0x000fe200037c2670 */
[----:B------:R-:W-:-:S02]  /*8e10*/  VIADD R15, R14, 0x1 ;  /* 0x000000010e0f7836 */ /* 0x000fc40000000000 */
[----:B------:R-:W-:Y:S01]  /*8e20*/  @!P1 IMAD.MOV R15, RZ, RZ, R14 ;  /* 0x000000ffff0f9224 */ /* 0x000fe200078e020e */
[----:B------:R-:W-:-:S03]  /*8e30*/  SEL R9, R9, RZ, !P6 ;  /* 0x000000ff09097207 */ /* 0x000fc60007000000 */
[----:B------:R-:W-:Y:S02]  /*8e40*/  VIADD R11, R15, 0x1 ;  /* 0x000000010f0b7836 */ /* 0x000fe40000000000 */
[----:B------:R-:W-:Y:S02]  /*8e50*/  @!P0 IMAD.MOV R11, RZ, RZ, R15 ;  /* 0x000000ffff0b8224 */ /* 0x000fe400078e020f */
[----:B------:R-:W-:Y:S02]  /*8e60*/  IMAD.IADD R10, R8, 0x1, R9 ;  /* 0x00000001080a7824 */ /* 0x000fe400078e0209 */
[----:B------:R-:W-:Y:S02]  /*8e70*/  VIADD R14, R11, 0x1 ;  /* 0x000000010b0e7836 */ /* 0x000fe40000000000 */
[----:B------:R-:W-:Y:S02]  /*8e80*/  @!P5 IMAD.MOV R14, RZ, RZ, R11 ;  /* 0x000000ffff0ed224 */ /* 0x000fe400078e020b */
[----:B------:R-:W0:Y:S02]  /*8e90*/  SHFL.UP PT, R11, R10, 0x1, RZ ;  /* 0x042000000a0b7989 */ /* 0x000e2400000e00ff */
[----:B------:R-:W-:-:S02]  /*8ea0*/  VIADD R8, R14, 0x1 ;  /* 0x000000010e087836 */ /* 0x000fc40000000000 */
[----:B------:R-:W-:-:S04]  /*8eb0*/  @!P3 IMAD.MOV R8, RZ, RZ, R14 ;  /* 0x000000ffff08b224 */ /* 0x000fc800078e020e */
[----:B------:R-:W-:Y:S02]  /*8ec0*/  VIADD R9, R8, 0x1 ;  /* 0x0000000108097836 */ /* 0x000fe40000000000 */
[----:B------:R-:W-:Y:S01]  /*8ed0*/  @!P6 IMAD.MOV R9, RZ, RZ, R8 ;  /* 0x000000ffff09e224 */ /* 0x000fe200078e0208 */
[----:B------:R-:W-:-:S04]  /*8ee0*/  ISETP.GE.AND P5, PT, R41, 0x1, PT ;  /* 0x000000012900780c */ /* 0x000fc80003fa6270 */
[----:B------:R-:W1:Y:S01]  /*8ef0*/  SHFL.UP PT, R8, R9, 0x1, RZ ;  /* 0x0420000009087989 */ /* 0x000e6200000e00ff */
[----:B------:R-:W-:-:S04]  /*8f00*/  ISETP.NE.AND P3, PT, R9, RZ, PT ;  /* 0x000000ff0900720c */ /* 0x000fc80003f65270 */
[----:B0-----:R-:W-:-:S04]  /*8f10*/  SEL R11, R11, RZ, !P3 ;  /* 0x000000ff0b0b7207 */ /* 0x001fc80005800000 */
[----:B------:R-:W-:-:S05]  /*8f20*/  SEL R11, R11, RZ, P5 ;  /* 0x000000ff0b0b7207 */ /* 0x000fca0002800000 */
[----:B------:R-:W-:-:S05]  /*8f30*/  IMAD.IADD R11, R10, 0x1, R11 ;  /* 0x000000010a0b7824 */ /* 0x000fca00078e020b */
[----:B------:R-:W0:Y:S01]  /*8f40*/  SHFL.UP PT, R14, R11, 0x2, RZ ;  /* 0x044000000b0e7989 */ /* 0x000e2200000e00ff */
[----:B-1----:R-:W-:-:S05]  /*8f50*/  SEL R8, R8, RZ, P5 ;  /* 0x000000ff08087207 */ /* 0x002fca0002800000 */
[----:B------:R-:W-:-:S05]  /*8f60*/  IMAD.IADD R8, R8, 0x1, R9 ;  /* 0x0000000108087824 */ /* 0x000fca00078e0209 */
[----:B------:R-:W1:Y:S01]  /*8f70*/  SHFL.UP PT, R10, R8, 0x2, RZ ;  /* 0x04400000080a7989 */ /* 0x000e6200000e00ff */
[----:B------:R-:W-:Y:S02]  /*8f80*/  ISETP.NE.AND P3, PT, R8, RZ, PT ;  /* 0x000000ff0800720c */ /* 0x000fe40003f65270 */
[----:B------:R-:W-:Y:S02]  /*8f90*/  ISETP.GE.AND P5, PT, R41, 0x2, PT ;  /* 0x000000022900780c */ /* 0x000fe40003fa6270 */
[----:B0-----:R-:W-:-:S04]  /*8fa0*/  SEL R14, R14, RZ, !P3 ;  /* 0x000000ff0e0e7207 */ /* 0x001fc80005800000 */
[----:B------:R-:W-:-:S05]  /*8fb0*/  SEL R14, R14, RZ, P5 ;  /* 0x000000ff0e0e7207 */ /* 0x000fca0002800000 */
[----:B------:R-:W-:Y:S01]  /*8fc0*/  IMAD.IADD R14, R11, 0x1, R14 ;  /* 0x000000010b0e7824 */ /* 0x000fe200078e020e */
[----:B-1----:R-:W-:-:S04]  /*8fd0*/  SEL R9, R10, RZ, P5 ;  /* 0x000000ff0a097207 */ /* 0x002fc80002800000 */
[----:B------:R-:W0:Y:S01]  /*8fe0*/  SHFL.UP PT, R15, R14, 0x4, RZ ;  /* 0x048000000e0f7989 */ /* 0x000e2200000e00ff */
        /* <DEDUP_REMOVED lines=14> */
[----:B------:R-:W-:Y:S02]  /*90d0*/  SEL R14, R11, RZ, P5 ;  /* 0x000000ff0b0e7207 */ /* 0x000fe40002800000 */
[----:B-1----:R-:W-:-:S03]  /*90e0*/  SEL R9, R8, RZ, P5 ;  /* 0x000000ff08097207 */ /* 0x002fc60002800000 */
[----:B------:R-:W-:Y:S02]  /*90f0*/  IMAD.IADD R8, R15, 0x1, R14 ;  /* 0x000000010f087824 */ /* 0x000fe400078e020e */
[----:B------:R-:W-:-:S03]  /*9100*/  IMAD.IADD R9, R10, 0x1, R9 ;  /* 0x000000010a097824 */ /* 0x000fc600078e0209 */
[----:B------:R-:W0:Y:S04]  /*9110*/  SHFL.UP PT, R14, R8, 0x10, RZ ;  /* 0x06000000080e7989 */ /* 0x000e2800000e00ff */
[----:B------:R-:W1:Y:S01]  /*9120*/  SHFL.UP PT, R11, R9, 0x10, RZ ;  /* 0x06000000090b7989 */ /* 0x000e6200000e00ff */
[----:B------:R-:W-:Y:S02]  /*9130*/  ISETP.NE.AND P6, PT, R41, 0x1f, PT ;  /* 0x0000001f2900780c */ /* 0x000fe40003fc5270 */
[----:B------:R-:W-:Y:S02]  /*9140*/  ISETP.NE.AND P3, PT, R9, RZ, PT ;  /* 0x000000ff0900720c */ /* 0x000fe40003f65270 */
[----:B------:R-:W-:Y:S02]  /*9150*/  ISETP.GE.AND P5, PT, R41, 0x10, PT ;  /* 0x000000102900780c */ /* 0x000fe40003fa6270 */
[----:B0-----:R-:W-:-:S02]  /*9160*/  SEL R14, R14, RZ, !P3 ;  /* 0x000000ff0e0e7207 */ /* 0x001fc40005800000 */
[----:B-1----:R-:W-:Y:S02]  /*9170*/  SEL R10, R11, RZ, P5 ;  /* 0x000000ff0b0a7207 */ /* 0x002fe40002800000 */
[----:B------:R-:W-:-:S03]  /*9180*/  SEL R15, R14, RZ, P5 ;  /* 0x000000ff0e0f7207 */ /* 0x000fc60002800000 */
[----:B------:R-:W-:Y:S01]  /*9190*/  @!P6 LEA R45, R44, UR4, 0x3 ;  /* 0x000000042c2dec11 */ /* 0x000fe2000f8e18ff */
[----:B------:R-:W-:Y:S02]  /*91a0*/  IMAD.IADD R14, R9, 0x1, R10 ;  /* 0x00000001090e7824 */ /* 0x000fe400078e020a */
[----:B------:R-:W-:-:S05]  /*91b0*/  IMAD.IADD R15, R8, 0x1, R15 ;  /* 0x00000001080f7824 */ /* 0x000fca00078e020f */
[----:B------:R-:W-:Y:S01]  /*91c0*/  @!P6 STS.64 [R45], R14 ;  /* 0x0000000e2d00e388 */ /* 0x000fe20000000a00 */
[----:B------:R-:W-:Y:S06]  /*91d0*/  BAR.SYNC.DEFER_BLOCKING 0x0 ;  /* 0x0000000000007b1d */ /* 0x000fec0000010000 */
[----:B------:R-:W0:Y:S04]  /*91e0*/  LDS.128 R8, [UR4] ;  /* 0x00000004ff087984 */ /* 0x000e280008000c00 */
[----:B------:R-:W1:Y:S04]  /*91f0*/  LDS.128 R20, [UR4+0x10] ;  /* 0x00001004ff147984 */ /* 0x000e680008000c00 */
[----:B------:R-:W2:Y:S01]  /*9200*/  LDS.128 R24, [UR4+0x20] ;  /* 0x00002004ff187984 */ /* 0x000ea20008000c00 */
[----:B------:R-:W-:-:S02]  /*9210*/  ISETP.NE.AND P6, PT, R44, 0x2, PT ;  /* 0x000000022c00780c */ /* 0x000fc40003fc5270 */
        /* <DEDUP_REMOVED lines=9> */
[----:B------:R-:W-:Y:S02]  /*92b0*/  SEL R10, R56, RZ, !P3 ;  /* 0x000000ff380a7207 */ /* 0x000fe40005800000 */
[----:B------:R-:W-:Y:S02]  /*92c0*/  SEL R8, R11, R8, !P6 ;  /* 0x000000080b087207 */ /* 0x000fe40007000000 */
[----:B------:R-:W-:Y:S01]  /*92d0*/  SEL R9, R54, R9, !P6 ;  /* 0x0000000936097207 */ /* 0x000fe20007000000 */
[----:B------:R-:W-:Y:S01]  /*92e0*/  IMAD.IADD R10, R23, 0x1, R10 ;  /* 0x00000001170a7824 */ /* 0x000fe200078e020a */
[----:B--2---:R-:W-:Y:S01]  /*92f0*/  ISETP.NE.AND P6, PT, R24, RZ, PT ;  /* 0x000000ff1800720c */ /* 0x004fe20003fc5270 */
[----:B------:R-:W-:Y:S01]  /*9300*/  IMAD.IADD R11, R11, 0x1, R20 ;  /* 0x000000010b0b7824 */ /* 0x000fe200078e0214 */
[----:B------:R-:W-:Y:S02]  /*9310*/  ISETP.NE.AND P5, PT, R44, 0x3, PT ;  /* 0x000000032c00780c */ /* 0x000fe40003fa5270 */
[----:B------:R-:W-:-:S02]  /*9320*/  SEL R20, R10, RZ, !P6 ;  /* 0x000000ff0a147207 */ /* 0x000fc40007000000 */
[----:B------:R-:W-:Y:S01]  /*9330*/  SEL R8, R11, R8, !P5 ;  /* 0x000000080b087207 */ /* 0x000fe20006800000 */
[----:B------:R-:W-:Y:S01]  /*9340*/  IMAD.IADD R11, R22, 0x1, R11 ;  /* 0x00000001160b7824 */ /* 0x000fe200078e020b */
[----:B------:R-:W-:Y:S01]  /*9350*/  ISETP.NE.AND P3, PT, R44, 0x4, PT ;  /* 0x000000042c00780c */ /* 0x000fe20003f65270 */
[----:B------:R-:W-:Y:S01]  /*9360*/  IMAD.IADD R20, R25, 0x1, R20 ;  /* 0x0000000119147824 */ /* 0x000fe200078e0214 */
[----:B------:R-:W-:Y:S02]  /*9370*/  SEL R9, R56, R9, !P5 ;  /* 0x0000000938097207 */ /* 0x000fe40006800000 */
[----:B------:R-:W-:Y:S02]  /*9380*/  ISETP.NE.AND P5, PT, R26, RZ, PT ;  /* 0x000000ff1a00720c */ /* 0x000fe40003fa5270 */
[C---:B------:R-:W-:Y:S01]  /*9390*/  SEL R8, R11.reuse, R8, !P3 ;  /* 0x000000080b087207 */ /* 0x040fe20005800000 */
[----:B------:R-:W-:Y:S01]  /*93a0*/  IMAD.IADD R11, R11, 0x1, R24 ;  /* 0x000000010b0b7824 */ /* 0x000fe200078e0218 */
[----:B------:R-:W-:Y:S01]  /*93b0*/  SEL R9, R10, R9, !P3 ;  /* 0x000000090a097207 */ /* 0x000fe20005800000 */
[----:B------:R-:W1:Y:S01]  /*93c0*/  SHFL.UP PT, R25, R14, 0x1, RZ ;  /* 0x042000000e197989 */ /* 0x000e6200000e00ff */
[----:B------:R-:W-:-:S02]  /*93d0*/  SEL R10, R20, RZ, !P5 ;  /* 0x000000ff140a7207 */ /* 0x000fc40006800000 */
[----:B------:R-:W-:-:S03]  /*93e0*/  ISETP.NE.AND P6, PT, R44, 0x5, PT ;  /* 0x000000052c00780c */ /* 0x000fc60003fc5270 */
[----:B------:R-:W-:Y:S01]  /*93f0*/  IMAD.IADD R10, R27, 0x1, R10 ;  /* 0x000000011b0a7824 */ /* 0x000fe200078e020a */
[----:B------:R-:W-:Y:S02]  /*9400*/  SEL R8, R11, R8, !P6 ;  /* 0x000000080b087207 */ /* 0x000fe40007000000 */
[----:B------:R-:W-:Y:S02]  /*9410*/  SEL R9, R20, R9, !P6 ;  /* 0x0000000914097207 */ /* 0x000fe40007000000 */
[----:B------:R-:W-:Y:S02]  /*9420*/  ISETP.NE.AND P6, PT, R44, 0x6, PT ;  /* 0x000000062c00780c */ /* 0x000fe40003fc5270 */
[----:B0-----:R-:W-:Y:S01]  /*9430*/  ISETP.NE.AND P5, PT, R28, RZ, PT ;  /* 0x000000ff1c00720c */ /* 0x001fe20003fa5270 */
[----:B------:R-:W-:Y:S01]  /*9440*/  IMAD.IADD R11, R26, 0x1, R11 ;  /* 0x000000011a0b7824 */ /* 0x000fe200078e020b */
[C---:B------:R-:W-:Y:S01]  /*9450*/  SEL R9, R10.reuse, R9, !P6 ;  /* 0x000000090a097207 */ /* 0x040fe20007000000 */
[----:B------:R0:W2:Y:S01]  /*9460*/  SHFL.UP PT, R26, R15, 0x1, RZ ;  /* 0x042000000f1a7989 */ /* 0x0000a200000e00ff */
[----:B------:R-:W-:-:S02]  /*9470*/  SEL R10, R10, RZ, !P5 ;  /* 0x000000ff0a0a7207 */ /* 0x000fc40006800000 */
[----:B------:R-:W-:Y:S02]  /*9480*/  ISETP.GE.U32.AND P3, PT, R0, 0x20, PT ;  /* 0x000000200000780c */ /* 0x000fe40003f66070 */
[C---:B------:R-:W-:Y:S01]  /*9490*/  SEL R8, R11.reuse, R8, !P6 ;  /* 0x000000080b087207 */ /* 0x040fe20007000000 */
[----:B------:R-:W-:Y:S01]  /*94a0*/  IMAD.IADD R11, R11, 0x1, R28 ;  /* 0x000000010b0b7824 */ /* 0x000fe200078e021c */
[----:B------:R-:W-:Y:S01]  /*94b0*/  ISETP.NE.AND P5, PT, R44, 0x7, PT ;  /* 0x000000072c00780c */ /* 0x000fe20003fa5270 */
[----:B------:R-:W-:Y:S01]  /*94c0*/  IMAD.IADD R10, R29, 0x1, R10 ;  /* 0x000000011d0a7824 */ /* 0x000fe200078e020a */
[----:B------:R-:W-:Y:S02]  /*94d0*/  ISETP.NE.AND P6, PT, R30, RZ, PT ;  /* 0x000000ff1e00720c */ /* 0x000fe40003fc5270 */
[----:B------:R-:W-:Y:S02]  /*94e0*/  SEL R8, R11, R8, !P5 ;  /* 0x000000080b087207 */ /* 0x000fe40006800000 */
[----:B------:R-:W-:-:S02]  /*94f0*/  SEL R9, R10, R9, !P5 ;  /* 0x000000090a097207 */ /* 0x000fc40006800000 */
[----:B------:R-:W-:Y:S02]  /*9500*/  ISETP.NE.AND P5, PT, R41, RZ, P3 ;  /* 0x000000ff2900720c */ /* 0x000fe40001fa5270 */
[----:B------:R-:W-:Y:S02]  /*9510*/  SEL R10, R10, RZ, !P6 ;  /* 0x000000ff0a0a7207 */ /* 0x000fe40007000000 */
[----:B-1----:R-:W-:-:S04]  /*9520*/  @P3 ISETP.NE.AND P6, PT, R25, RZ, PT ;  /* 0x000000ff1900320c */ /* 0x002fc80003fc5270 */
[----:B0-----:R-:W-:Y:S02]  /*9530*/  @P3 SEL R15, R9, RZ, !P6 ;  /* 0x000000ff090f3207 */ /* 0x001fe40007000000 */
[----:B------:R-:W-:-:S03]  /*9540*/  @P3 ISETP.NE.AND P6, PT, R41, RZ, PT ;  /* 0x000000ff2900320c */ /* 0x000fc60003fc5270 */
[----:B--2---:R-:W-:Y:S01]  /*9550*/  @P5 IMAD.IADD R9, R26, 0x1, R15 ;  /* 0x000000011a095824 */ /* 0x004fe200078e020f */
[----:B------:R-:W-:Y:S01]  /*9560*/  @P3 SEL R21, R25, RZ, P6 ;  /* 0x000000ff19153207 */ /* 0x000fe20003000000 */
[----:B------:R-:W-:Y:S02]  /*9570*/  IMAD.IADD R30, R30, 0x1, R11 ;  /* 0x000000011e1e7824 */ /* 0x000fe400078e020b */
[----:B------:R-:W-:Y:S02]  /*9580*/  IMAD.IADD R31, R31, 0x1, R10 ;  /* 0x000000011f1f7824 */ /* 0x000fe400078e020a */
[----:B------:R-:W-:Y:S02]  /*9590*/  @P3 IMAD.IADD R25, R8, 0x1, R21 ;  /* 0x0000000108193824 */ /* 0x000fe400078e0215 */
[----:B------:R-:W-:Y:S01]  /*95a0*/  @P3 IMAD.MOV.U32 R26, RZ, RZ, R9 ;  /* 0x000000ffff1a3224 */ /* 0x000fe200078e0009 */
[----:B------:R-:W-:Y:S06]  /*95b0*/  @P3 BRA `(.L_x_2218) ;  /* 0x0000000c00143947 */ /* 0x000fec0003800000 */
[----:B------:R-:W0:Y:S01]  /*95c0*/  LDC.64 R28, c[0x0][0x3b0] ;  /* 0x0000ec00ff1c7b82 */ /* 0x000e220000000a00 */
[----:B------:R-:W1:Y:S01]  /*95d0*/  LDCU UR5, c[0x0][0x370] ;  /* 0x00006e00ff0577ac */ /* 0x000e620008000800 */
        /* <DEDUP_REMOVED lines=12> */
.L_x_2219:
[----:B------:R-:W-:Y:S05]  /*96a0*/  NANOSLEEP 0x1c2 ;  /* 0x000001c20000795d */ /* 0x000fea0003800000 */
[----:B------:R-:W-:Y:S01]  /*96b0*/  NOP ;  /* 0x0000000000007918 */ /* 0x000fe20000000000 */
.L_x_2220:
[----:B--2---:R-:W-:-:S03]  /*96c0*/  IMAD.WIDE.U32 R8, R0, 0x10, RZ ;  /* 0x0000001000087825 */ /* 0x004fc600078e00ff */
[----:B------:R-:W-:Y:S02]  /*96d0*/  LOP3.LUT R15, R8, 0xfffffff0, RZ, 0x3c, !PT ;  /* 0xfffffff0080f7812 */ /* 0x000fe400078e3cff */
[----:B------:R-:W-:Y:S02]  /*96e0*/  LOP3.LUT R9, RZ, R9, RZ, 0x33, !PT ;  /* 0x00000009ff097212 */ /* 0x000fe400078e33ff */
[----:B------:R-:W-:-:S05]  /*96f0*/  IADD3 R14, P3, PT, R28, R15, RZ ;  /* 0x0000000f1c0e7210 */ /* 0x000fca0007f7e0ff */
[----:B------:R-:W-:-:S08]  /*9700*/  IMAD.X R15, R29, 0x1, R9, P3 ;  /* 0x000000011d0f7824 */ /* 0x000fd000018e0609 */
.L_x_2222:
[----:B------:R-:W2:Y:S01]  /*9710*/  LD.E.128.STRONG.GPU R8, desc[UR10][R14.64+0x200] ;  /* 0x0002000a0e087980 */ /* 0x000ea2000c10fd00 */
[----:B------:R-:W-:Y:S05]  /*9720*/  YIELD ;  /* 0x0000000000007946 */ /* 0x000fea0003800000 */
[----:B------:R-:W-:Y:S01]  /*9730*/  UMOV UR5, 0xffffffff ;  /* 0xffffffff00057882 */ /* 0x000fe20000000000 */
[----:B--2---:R-:W-:-:S04]  /*9740*/  ISETP.NE.U32.AND P3, PT, R10, 0x63, PT ;  /* 0x000000630a00780c */ /* 0x004fc80003f65070 */
[----:B------:R-:W-:Y:S01]  /*9750*/  ISETP.NE.AND.EX P3, PT, R11, RZ, PT, P3 ;  /* 0x000000ff0b00720c */ /* 0x000fe20003f65330 */
[----:B------:R-:W-:-:S12]  /*9760*/  BRA.DIV UR5, `(.L_x_2221) ;  /* 0x0000003205b07947 */ /* 0x000fd8000b800000 */
[----:B------:R-:W-:-:S13]  /*9770*/  VOTE.ANY P3, !P3 ;  /* 0x0000000000ff7806 */ /* 0x000fda0005860100 */
.L_x_2279:
[----:B------:R-:W-:Y:S05]  /*9780*/  @P3 BRA `(.L_x_2222) ;  /* 0xfffffffc00e03947 */ /* 0x000fea000383ffff */
[----:B------:R-:W-:Y:S01]  /*9790*/  UMOV UR5, 0xffffffff ;  /* 0xffffffff00057882 */ /* 0x000fe20000000000 */
[----:B------:R-:W-:-:S04]  /*97a0*/  ISETP.NE.U32.AND P5, PT, R10, 0x65, PT ;  /* 0x000000650a00780c */ /* 0x000fc80003fa5070 */
[----:B------:R-:W-:Y:S01]  /*97b0*/  ISETP.NE.AND.EX P5, PT, R11, RZ, PT, P5 ;  /* 0x000000ff0b00720c */ /* 0x000fe20003fa5350 */
[----:B------:R-:W-:-:S12]  /*97c0*/  BRA.DIV UR5, `(.L_x_2223) ;  /* 0x0000003205b87947 */ /* 0x000fd8000b800000 */
[----:B------:R-:W0:Y:S01]  /*97d0*/  S2R R21, SR_GEMASK ;  /* 0x0000000000157919 */ /* 0x000e220000003c00 */
[----:B------:R-:W-:Y:S01]  /*97e0*/  VOTE.ANY R24, PT, !P5 ;  /* 0x0000000000187806 */ /* 0x000fe200068e0100 */
[C---:B------:R-:W-:Y:S01]  /*97f0*/  VIADD R14, R41.reuse, 0x2 ;  /* 0x00000002290e7836 */ /* 0x040fe20000000000 */
[----:B------:R-:W-:Y:S01]  /*9800*/  ISETP.NE.AND P5, PT, R8, RZ, PT ;  /* 0x000000ff0800720c */ /* 0x000fe20003fa5270 */
[----:B------:R-:W-:Y:S01]  /*9810*/  VIADD R45, R41, 0x10 ;  /* 0x00000010292d7836 */ /* 0x000fe20000000000 */
[----:B------:R-:W-:-:S05]  /*9820*/  LOP3.LUT R55, RZ, R0, RZ, 0x33, !PT ;  /* 0x00000000ff377212 */ /* 0x000fca00078e33ff */
[----:B------:R-:W-:Y:S01]  /*9830*/  IMAD.IADD R55, R55, 0x1, R50 ;  /* 0x0000000137377824 */ /* 0x000fe200078e0232 */
[----:B0-----:R-:W-:-:S05]  /*9840*/  LOP3.LUT R24, R24, 0x80000000, R21, 0xec, !PT ;  /* 0x8000000018187812 */ /* 0x001fca00078eec15 */
[----:B------:R-:W-:-:S05]  /*9850*/  VIADD R15, R24, 0xffffffff ;  /* 0xffffffff180f7836 */ /* 0x000fca0000000000 */
[----:B------:R-:W-:-:S04]  /*9860*/  LOP3.LUT R15, R24, R15, RZ, 0xc, !PT ;  /* 0x0000000f180f7212 */ /* 0x000fc800078e0cff */
        /* <DEDUP_REMOVED lines=8> */
[----:B------:R-:W-:Y:S01]  /*98f0*/  ISETP.GT.AND P3, PT, R14, R27, PT ;  /* 0x0000001b0e00720c */ /* 0x000fe20003f64270 */
[----:B------:R-:W-:Y:S01]  /*9900*/  VIADD R14, R41, 0x4 ;  /* 0x00000004290e7836 */ /* 0x000fe20000000000 */
[----:B------:R-:W0:Y:S01]  /*9910*/  SHFL.DOWN PT, R44, R22, 0x2, R27 ;  /* 0x08400000162c7989 */ /* 0x000e2200000e001b */
[----:B------:R-:W-:-:S05]  /*9920*/  IMAD.IADD R20, R8, 0x1, R23 ;  /* 0x0000000108147824 */ /* 0x000fca00078e0217 */
[----:B------:R-:W1:Y:S01]  /*9930*/  SHFL.DOWN PT, R23, R20, 0x2, R27 ;  /* 0x0840000014177989 */ /* 0x000e6200000e001b */
[----:B------:R-:W-:-:S04]  /*9940*/  ISETP.NE.AND P5, PT, R20, RZ, PT ;  /* 0x000000ff1400720c */ /* 0x000fc80003fa5270 */
[----:B0-----:R-:W-:-:S04]  /*9950*/  SEL R44, R44, RZ, !P5 ;  /* 0x000000ff2c2c7207 */ /* 0x001fc80006800000 */
[----:B------:R-:W-:Y:S02]  /*9960*/  SEL R9, R44, RZ, !P3 ;  /* 0x000000ff2c097207 */ /* 0x000fe40005800000 */
[----:B-1----:R-:W-:Y:S02]  /*9970*/  SEL R23, R23, RZ, !P3 ;  /* 0x000000ff17177207 */ /* 0x002fe40005800000 */
[----:B------:R-:W-:Y:S01]  /*9980*/  ISETP.GT.AND P3, PT, R14, R27, PT ;  /* 0x0000001b0e00720c */ /* 0x000fe20003f64270 */
[----:B------:R-:W-:Y:S02]  /*9990*/  IMAD.IADD R54, R22, 0x1, R9 ;  /* 0x0000000116367824 */ /* 0x000fe400078e0209 */
[----:B------:R-:W-:Y:S02]  /*99a0*/  IMAD.IADD R8, R20, 0x1, R23 ;  /* 0x0000000114087824 */ /* 0x000fe400078e0217 */
[----:B------:R-:W-:Y:S01]  /*99b0*/  VIADD R23, R41, 0x8 ;  /* 0x0000000829177836 */ /* 0x000fe20000000000 */
[----:B------:R-:W0:Y:S02]  /*99c0*/  SHFL.DOWN PT, R44, R54, 0x4, R27 ;  /* 0x08800000362c7989 */ /* 0x000e2400000e001b */
[----:B------:R-:W-:-:S02]  /*99d0*/  ISETP.NE.AND P5, PT, R8, RZ, PT ;  /* 0x000000ff0800720c */ /* 0x000fc40003fa5270 */
[----:B------:R-:W1:Y:S02]  /*99e0*/  SHFL.DOWN PT, R9, R8, 0x4, R27 ;  /* 0x0880000008097989 */ /* 0x000e6400000e001b */
[----:B0-----:R-:W-:-:S04]  /*99f0*/  SEL R44, R44, RZ, !P5 ;  /* 0x000000ff2c2c7207 */ /* 0x001fc80006800000 */
[----:B------:R-:W-:Y:S02]  /*9a00*/  SEL R15, R44, RZ, !P3 ;  /* 0x000000ff2c0f7207 */ /* 0x000fe40005800000 */
[----:B-1----:R-:W-:Y:S02]  /*9a10*/  SEL R9, R9, RZ, !P3 ;  /* 0x000000ff09097207 */ /* 0x002fe40005800000 */
[----:B------:R-:W-:Y:S01]  /*9a20*/  ISETP.GT.AND P3, PT, R23, R27, PT ;  /* 0x0000001b1700720c */ /* 0x000fe20003f64270 */
[----:B------:R-:W-:Y:S02]  /*9a30*/  IMAD.IADD R56, R54, 0x1, R15 ;  /* 0x0000000136387824 */ /* 0x000fe400078e020f */
[----:B------:R-:W-:-:S03]  /*9a40*/  IMAD.IADD R58, R8, 0x1, R9 ;  /* 0x00000001083a7824 */ /* 0x000fc600078e0209 */
[----:B------:R-:W0:Y:S02]  /*9a50*/  SHFL.DOWN PT, R44, R56, 0x8, R27 ;  /* 0x09000000382c7989 */ /* 0x000e2400000e001b */
[----:B------:R-:W-:Y:S02]  /*9a60*/  ISETP.NE.AND P5, PT, R58, RZ, PT ;  /* 0x000000ff3a00720c */ /* 0x000fe40003fa5270 */
[----:B------:R-:W1:Y:S02]  /*9a70*/  SHFL.DOWN PT, R9, R58, 0x8, R27 ;  /* 0x090000003a097989 */ /* 0x000e6400000e001b */
[----:B0-----:R-:W-:Y:S02]  /*9a80*/  SEL R44, R44, RZ, !P5 ;  /* 0x000000ff2c2c7207 */ /* 0x001fe40006800000 */
[----:B------:R-:W-:Y:S02]  /*9a90*/  ISETP.GT.AND P5, PT, R45, R27, PT ;  /* 0x0000001b2d00720c */ /* 0x000fe40003fa4270 */
[----:B------:R-:W-:-:S02]  /*9aa0*/  SEL R15, R44, RZ, !P3 ;  /* 0x000000ff2c0f7207 */ /* 0x000fc40005800000 */
[----:B-1----:R-:W-:Y:S02]  /*9ab0*/  SEL R9, R9, RZ, !P3 ;  /* 0x000000ff09097207 */ /* 0x002fe40005800000 */
[----:B------:R-:W-:Y:S01]  /*9ac0*/  ISETP.NE.U32.AND P3, PT, R10, 0x65, PT ;  /* 0x000000650a00780c */ /* 0x000fe20003f65070 */
[----:B------:R-:W-:Y:S02]  /*9ad0*/  IMAD.IADD R22, R56, 0x1, R15 ;  /* 0x0000000138167824 */ /* 0x000fe400078e020f */
[----:B------:R-:W-:Y:S01]  /*9ae0*/  IMAD.IADD R20, R58, 0x1, R9 ;  /* 0x000000013a147824 */ /* 0x000fe200078e0209 */
[----:B------:R-:W-:Y:S01]  /*9af0*/  ISETP.NE.AND.EX P3, PT, R11, RZ, PT, P3 ;  /* 0x000000ff0b00720c */ /* 0x000fe20003f65330 */
[----:B------:R-:W0:Y:S01]  /*9b00*/  LDC.64 R8, c[0x0][0x3b0] ;  /* 0x0000ec00ff087b82 */ /* 0x000e220000000a00 */
[----:B------:R-:W1:Y:S02]  /*9b10*/  SHFL.DOWN PT, R44, R22, 0x10, R27 ;  /* 0x0a000000162c7989 */ /* 0x000e6400000e001b */
[----:B------:R-:W-:-:S02]  /*9b20*/  ISETP.NE.AND P6, PT, R20, RZ, PT ;  /* 0x000000ff1400720c */ /* 0x000fc40003fc5270 */
[----:B------:R-:W2:Y:S07]  /*9b30*/  SHFL.DOWN PT, R54, R20, 0x10, R27 ;  /* 0x0a00000014367989 */ /* 0x000eae00000e001b */
[----:B------:R-:W-:Y:S02]  /*9b40*/  VOTE.ALL P3, P3 ;  /* 0x0000000000ff7806 */ /* 0x000fe40001860000 */
[----:B-1----:R-:W-:Y:S02]  /*9b50*/  SEL R44, R44, RZ, !P6 ;  /* 0x000000ff2c2c7207 */ /* 0x002fe40007000000 */
[----:B0-----:R-:W-:-:S02]  /*9b60*/  IADD3 R51, P6, PT, R8, 0x200, RZ ;  /* 0x0000020008337810 */ /* 0x001fc40007fde0ff */
[----:B--2---:R-:W-:Y:S02]  /*9b70*/  SEL R11, R54, RZ, !P5 ;  /* 0x000000ff360b7207 */ /* 0x004fe40006800000 */
[----:B------:R-:W-:Y:S01]  /*9b80*/  SEL R15, R44, RZ, !P5 ;  /* 0x000000ff2c0f7207 */ /* 0x000fe20006800000 */
[----:B------:R-:W-:Y:S02]  /*9b90*/  IMAD.X R50, RZ, RZ, R9, P6 ;  /* 0x000000ffff327224 */ /* 0x000fe400030e0609 */
[----:B------:R-:W-:Y:S02]  /*9ba0*/  IMAD.IADD R20, R20, 0x1, R11 ;  /* 0x0000000114147824 */ /* 0x000fe400078e020b */
[----:B------:R-:W-:-:S07]  /*9bb0*/  IMAD.IADD R22, R22, 0x1, R15 ;  /* 0x0000000116167824 */ /* 0x000fce00078e020f */
.L_x_2293:
[----:B------:R-:W-:Y:S05]  /*9bc0*/  @!P3 BRA `(.L_x_2224) ;  /* 0x00000004002cb947 */ /* 0x000fea0003800000 */
.L_x_2228:
[----:B------:R-:W-:Y:S02]  /*9bd0*/  IMAD.MOV.U32 R8, RZ, RZ, R51 ;  /* 0x000000ffff087224 */ /* 0x000fe400078e0033 */
[----:B------:R-:W-:Y:S02]  /*9be0*/  IMAD.MOV.U32 R9, RZ, RZ, R50 ;  /* 0x000000ffff097224 */ /* 0x000fe400078e0032 */
[----:B------:R-:W-:-:S07]  /*9bf0*/  IMAD.WIDE R14, R55, 0x10, R8 ;  /* 0x00000010370e7825 */ /* 0x000fce00078e0208 */
.L_x_2226:
[----:B------:R-:W2:Y:S01]  /*9c00*/  LD.E.128.STRONG.GPU R8, desc[UR10][R14.64+-0x200] ;  /* 0xfffe000a0e087980 */ /* 0x000ea2000c10fd00 */
[----:B------:R-:W-:Y:S05]  /*9c10*/  YIELD ;  /* 0x0000000000007946 */ /* 0x000fea0003800000 */
[----:B------:R-:W-:Y:S01]  /*9c20*/  UMOV UR5, 0xffffffff ;  /* 0xffffffff00057882 */ /* 0x000fe20000000000 */
[----:B--2---:R-:W-:-:S04]  /*9c30*/  ISETP.NE.U32.AND P3, PT, R10, 0x63, PT ;  /* 0x000000630a00780c */ /* 0x004fc80003f65070 */
[----:B------:R-:W-:Y:S01]  /*9c40*/  ISETP.NE.AND.EX P3, PT, R11, RZ, PT, P3 ;  /* 0x000000ff0b00720c */ /* 0x000fe20003f65330 */
[----:B------:R-:W-:-:S12]  /*9c50*/  BRA.DIV UR5, `(.L_x_2225) ;  /* 0x0000003605587947 */ /* 0x000fd8000b800000 */
[----:B------:R-:W-:-:S13]  /*9c60*/  VOTE.ANY P3, !P3 ;  /* 0x0000000000ff7806 */ /* 0x000fda0005860100 */
.L_x_2296:
[----:B------:R-:W-:Y:S05]  /*9c70*/  @P3 BRA `(.L_x_2226) ;  /* 0xfffffffc00e03947 */ /* 0x000fea000383ffff */
[----:B------:R-:W-:Y:S01]  /*9c80*/  UMOV UR5, 0xffffffff ;  /* 0xffffffff00057882 */ /* 0x000fe20000000000 */
[----:B------:R-:W-:-:S04]  /*9c90*/  ISETP.NE.U32.AND P5, PT, R10, 0x65, PT ;  /* 0x000000650a00780c */ /* 0x000fc80003fa5070 */
[----:B------:R-:W-:Y:S01]  /*9ca0*/  ISETP.NE.AND.EX P5, PT, R11, RZ, PT, P5 ;  /* 0x000000ff0b00720c */ /* 0x000fe20003fa5350 */
[----:B------:R-:W-:-:S12]  /*9cb0*/  BRA.DIV UR5, `(.L_x_2227) ;  /* 0x0000003605607947 */ /* 0x000fd8000b800000 */
[----:B------:R-:W-:Y:S01]  /*9cc0*/  VOTE.ANY R24, PT, !P5 ;  /* 0x0000000000187806 */ /* 0x000fe200068e0100 */
[----:B------:R-:W-:Y:S01]  /*9cd0*/  VIADD R14, R41, 0x2 ;  /* 0x00000002290e7836 */ /* 0x000fe20000000000 */
[----:B------:R-:W-:Y:S01]  /*9ce0*/  ISETP.NE.AND P5, PT, R8, RZ, PT ;  /* 0x000000ff0800720c */ /* 0x000fe20003fa5270 */
[----:B------:R-:W-:Y:S01]  /*9cf0*/  VIADD R55, R55, 0xffffffe0 ;  /* 0xffffffe037377836 */ /* 0x000fe20000000000 */
[----:B------:R-:W-:-:S05]  /*9d00*/  LOP3.LUT R24, R24, 0x80000000, R21, 0xec, !PT ;  /* 0x8000000018187812 */ /* 0x000fca00078eec15 */
[----:B------:R-:W-:-:S05]  /*9d10*/  VIADD R15, R24, 0xffffffff ;  /* 0xffffffff180f7836 */ /* 0x000fca0000000000 */
[----:B------:R-:W-:-:S04]  /*9d20*/  LOP3.LUT R15, R24, R15, RZ, 0xc, !PT ;  /* 0x0000000f180f7212 */ /* 0x000fc800078e0cff */
[----:B------:R-:W0:Y:S02]  /*9d30*/  POPC R27, R15 ;  /* 0x0000000f001b7309 */ /* 0x000e240000000000 */
[----:B0-----:R-:W0:Y:S01]  /*9d40*/  SHFL.DOWN PT, R44, R9, 0x1, R27 ;  /* 0x08200000092c7989 */ /* 0x001e2200000e001b */
[-C--:B------:R-:W-:Y:S02]  /*9d50*/  ISETP.GE.AND P3, PT, R41, R27.reuse, PT ;  /* 0x0000001b2900720c */ /* 0x080fe40003f66270 */
[----:B------:R-:W-:Y:S01]  /*9d60*/  ISETP.GT.AND P6, PT, R45, R27, PT ;  /* 0x0000001b2d00720c */ /* 0x000fe20003fc4270 */
        /* <DEDUP_REMOVED lines=9> */
[----:B------:R-:W-:Y:S01]  /*9e00*/  ISETP.NE.AND P5, PT, R56, RZ, PT ;  /* 0x000000ff3800720c */ /* 0x000fe20003fa5270 */
[----:B------:R-:W1:Y:S03]  /*9e10*/  SHFL.DOWN PT, R9, R56, 0x2, R27 ;  /* 0x0840000038097989 */ /* 0x000e6600000e001b */
[----:B0-----:R-:W-:-:S04]  /*9e20*/  SEL R44, R44, RZ, !P5 ;  /* 0x000000ff2c2c7207 */ /* 0x001fc80006800000 */
[----:B------:R-:W-:Y:S02]  /*9e30*/  SEL R15, R44, RZ, !P3 ;  /* 0x000000ff2c0f7207 */ /* 0x000fe40005800000 */
[----:B-1----:R-:W-:-:S03]  /*9e40*/  SEL R9, R9, RZ, !P3 ;  /* 0x000000ff09097207 */ /* 0x002fc60005800000 */
[----:B------:R-:W-:Y:S01]  /*9e50*/  IMAD.IADD R8, R54, 0x1, R15 ;  /* 0x0000000136087824 */ /* 0x000fe200078e020f */
[----:B------:R-:W-:Y:S01]  /*9e60*/  ISETP.GT.AND P3, PT, R14, R27, PT ;  /* 0x0000001b0e00720c */ /* 0x000fe20003f64270 */
[----:B------:R-:W-:-:S03]  /*9e70*/  IMAD.IADD R58, R56, 0x1, R9 ;  /* 0x00000001383a7824 */ /* 0x000fc600078e0209 */
[----:B------:R-:W0:Y:S02]  /*9e80*/  SHFL.DOWN PT, R44, R8, 0x4, R27 ;  /* 0x08800000082c7989 */ /* 0x000e2400000e001b */
[----:B------:R-:W-:Y:S02]  /*9e90*/  ISETP.NE.AND P5, PT, R58, RZ, PT ;  /* 0x000000ff3a00720c */ /* 0x000fe40003fa5270 */
        /* <DEDUP_REMOVED lines=10> */
[----:B0-----:R-:W-:-:S04]  /*9f40*/  SEL R44, R44, RZ, !P5 ;  /* 0x000000ff2c2c7207 */ /* 0x001fc80006800000 */
[----:B------:R-:W-:Y:S02]  /*9f50*/  SEL R15, R44, RZ, !P3 ;  /* 0x000000ff2c0f7207 */ /* 0x000fe40005800000 */
[----:B-1----:R-:W-:Y:S02]  /*9f60*/  SEL R9, R9, RZ, !P3 ;  /* 0x000000ff09097207 */ /* 0x002fe40005800000 */
[----:B------:R-:W-:Y:S01]  /*9f70*/  ISETP.NE.U32.AND P3, PT, R10, 0x65, PT ;  /* 0x000000650a00780c */ /* 0x000fe20003f65070 */
[----:B------:R-:W-:Y:S02]  /*9f80*/  IMAD.IADD R8, R54, 0x1, R15 ;  /* 0x0000000136087824 */ /* 0x000fe400078e020f */
[----:B------:R-:W-:Y:S01]  /*9f90*/  IMAD.IADD R9, R56, 0x1, R9 ;  /* 0x0000000138097824 */ /* 0x000fe200078e0209 */
[----:B------:R-:W-:Y:S02]  /*9fa0*/  ISETP.NE.AND.EX P3, PT, R11, RZ, PT, P3 ;  /* 0x000000ff0b00720c */ /* 0x000fe40003f65330 */
[----:B------:R-:W0:Y:S02]  /*9fb0*/  SHFL.DOWN PT, R44, R8, 0x10, R27 ;  /* 0x0a000000082c7989 */ /* 0x000e2400000e001b */
[----:B------:R-:W-:-:S02]  /*9fc0*/  ISETP.NE.AND P5, PT, R9, RZ, PT ;  /* 0x000000ff0900720c */ /* 0x000fc40003fa5270 */
[----:B------:R-:W1:Y:S07]  /*9fd0*/  SHFL.DOWN PT, R54, R9, 0x10, R27 ;  /* 0x0a00000009367989 */ /* 0x000e6e00000e001b */
[----:B------:R-:W-:Y:S02]  /*9fe0*/  VOTE.ALL P3, P3 ;  /* 0x0000000000ff7806 */ /* 0x000fe40001860000 */
[----:B0-----:R-:W-:Y:S02]  /*9ff0*/  SEL R44, R44, RZ, !P5 ;  /* 0x000000ff2c2c7207 */ /* 0x001fe40006800000 */
[----:B------:R-:W-:-:S02]  /*a000*/  ISETP.NE.AND P5, PT, R20, RZ, PT ;  /* 0x000000ff1400720c */ /* 0x000fc40003fa5270 */
[----:B------:R-:W-:Y:S02]  /*a010*/  SEL R11, R44, RZ, !P6 ;  /* 0x000000ff2c0b7207 */ /* 0x000fe40007000000 */
[----:B-1----:R-:W-:-:S03]  /*a020*/  SEL R54, R54, RZ, !P6 ;  /* 0x000000ff36367207 */ /* 0x002fc60007000000 */
[----:B------:R-:W-:Y:S01]  /*a030*/  IMAD.IADD R11, R8, 0x1, R11 ;  /* 0x00000001080b7824 */ /* 0x000fe200078e020b */
[----:B------:R-:W-:-:S04]  /*a040*/  IADD3 R20, PT, PT, R9, R54, R20 ;  /* 0x0000003609147210 */ /* 0x000fc80007ffe014 */
[----:B------:R-:W-:-:S05]  /*a050*/  SEL R11, R11, RZ, !P5 ;  /* 0x000000ff0b0b7207 */ /* 0x000fca0006800000 */
[----:B------:R-:W-:-:S07]  /*a060*/  IMAD.IADD R22, R11, 0x1, R22 ;  /* 0x000000010b167824 */ /* 0x000fce00078e0216 */
.L_x_2310:
[----:B------:R-:W-:Y:S05]  /*a070*/  @P3 BRA `(.L_x_2228) ;  /* 0xfffffff800d43947 */ /* 0x000fea000383ffff */
.L_x_2224:
        /* <DEDUP_REMOVED lines=21> */
.L_x_2230:
[----:B------:R-:W-:Y:S05]  /*a1d0*/  BSYNC.RECONVERGENT B0 ;  /* 0x0000000000007941 */ /* 0x000fea0003800200 */
.L_x_2229:
[----:B------:R0:W-:Y:S01]  /*a1e0*/  @!P5 STS.64 [R14+0x48], R20 ;  /* 0x000048140e00d388 */ /* 0x0001e20000000a00 */
[----:B------:R-:W-:Y:S02]  /*a1f0*/  @!P5 IMAD.MOV.U32 R25, RZ, RZ, R20 ;  /* 0x000000ffff19d224 */ /* 0x000fe400078e0014 */
[----:B------:R-:W-:-:S07]  /*a200*/  @!P5 IMAD.MOV.U32 R26, RZ, RZ, R22 ;  /* 0x000000ffff1ad224 */ /* 0x000fce00078e0016 */
.L_x_2218:
[----:B------:R-:W-:Y:S05]  /*a210*/  WARPSYNC.ALL ;  /* 0x0000000000007948 */ /* 0x000fea0003800000 */
[C---:B------:R-:W-:Y:S01]  /*a220*/  ISETP.NE.AND P5, PT, R0.reuse, RZ, PT ;  /* 0x000000ff0000720c */ /* 0x040fe20003fa5270 */
[----:B------:R-:W2:Y:S08]  /*a230*/  S2UR UR5, SR_CgaCtaId ;  /* 0x00000000000579c3 */ /* 0x000eb00000008800 */
[----:B------:R-:W-:Y:S04]  /*a240*/  BAR.SYNC.DEFER_BLOCKING 0x0 ;  /* 0x0000000000007b1d */ /* 0x000fe80000010000 */
[----:B------:R-:W-:Y:S01]  /*a250*/  @P5 ISETP.NE.AND P6, PT, R25, RZ, PT ;  /* 0x000000ff1900520c */ /* 0x000fe20003fc5270 */
[----:B0-----:R-:W-:Y:S01]  /*a260*/  IMAD R21, R0, 0x9, RZ ;  /* 0x0000000900157824 */ /* 0x001fe200078e02ff */
[----:B------:R-:W-:-:S02]  /*a270*/  ISETP.NE.U32.AND P4, PT, R34, R52, PT ;  /* 0x000000342200720c */ /* 0x000fc40003f85070 */
[----:B------:R-:W-:Y:S01]  /*a280*/  ISETP.NE.U32.AND P3, PT, R52, R48, PT ;  /* 0x000000303400720c */ /* 0x000fe20003f65070 */
[----:B------:R-:W-:Y:S01]  /*a290*/  UMOV UR4, 0x400 ;  /* 0x0000040000047882 */ /* 0x000fe20000000000 */
[----:B------:R-:W-:Y:S01]  /*a2a0*/  ISETP.NE.AND.EX P4, PT, R35, R53, PT, P4 ;  /* 0x000000352300720c */ /* 0x000fe20003f85340 */
[----:B-1----:R-:W-:Y:S01]  /*a2b0*/  VIADD R23, R21, 0x6 ;  /* 0x0000000615177836 */ /* 0x002fe20000000000 */
[----:B------:R-:W-:Y:S01]  /*a2c0*/  BSSY.RECONVERGENT B0, `(.L_x_2231) ;  /* 0x000017a000007945 */ /* 0x000fe20003800200 */
[----:B--2---:R-:W-:-:S09]  /*a2d0*/  ULEA UR4, UR5, UR4, 0x18 ;  /* 0x0000000405047291 */ /* 0x004fd2000f8ec0ff */
[----:B------:R-:W0:Y:S04]  /*a2e0*/  @P5 LDS.64 R8, [UR4+0x48] ;  /* 0x00004804ff085984 */ /* 0x000e280008000a00 */
[----:B------:R-:W1:Y:S01]  /*a2f0*/  LDS.64 R14, [UR4+0x70] ;  /* 0x00007004ff0e7984 */ /* 0x000e620008000a00 */
[----:B0-----:R-:W-:Y:S01]  /*a300*/  @P5 SEL R9, R9, RZ, !P6 ;  /* 0x000000ff09095207 */ /* 0x001fe20007000000 */
[----:B------:R-:W-:Y:S01]  /*a310*/  @P5 IMAD.IADD R8, R25, 0x1, R8 ;  /* 0x0000000119085824 */ /* 0x000fe200078e0208 */
[----:B------:R-:W-:Y:S02]  /*a320*/  ISETP.NE.AND.EX P6, PT, R53, R49, PT, P3 ;  /* 0x000000313500720c */ /* 0x000fe40003fc5330 */
[----:B------:R-:W-:Y:S01]  /*a330*/  ISETP.EQ.OR P3, PT, R21, R2, P4 ;  /* 0x000000021500720c */ /* 0x000fe20002762670 */
[----:B------:R-:W-:-:S02]  /*a340*/  @P5 IMAD.IADD R26, R26, 0x1, R9 ;  /* 0x000000011a1a5824 */ /* 0x000fc400078e0209 */
[----:B------:R-:W-:Y:S01]  /*a350*/  VIADD R9, R21, 0x1 ;  /* 0x0000000115097836 */ /* 0x000fe20000000000 */
[----:B------:R-:W-:Y:S01]  /*a360*/  SEL R20, RZ, 0x1, !P3 ;  /* 0x00000001ff147807 */ /* 0x000fe20005800000 */
[----:B------:R-:W-:Y:S01]  /*a370*/  @P5 IMAD.MOV.U32 R25, RZ, RZ, R8 ;  /* 0x000000ffff195224 */ /* 0x000fe200078e0008 */
[----:B------:R-:W-:Y:S02]  /*a380*/  SEL R24, R26, RZ, !P3 ;  /* 0x000000ff1a187207 */ /* 0x000fe40005800000 */
[----:B------:R-:W-:Y:S01]  /*a390*/  ISETP.EQ.OR P4, PT, R9, R2, P6 ;  /* 0x000000020900720c */ /* 0x000fe20003782670 */
[----:B------:R-:W-:Y:S01]  /*a3a0*/  VIADD R9, R21, 0x2 ;  /* 0x0000000215097836 */ /* 0x000fe20000000000 */
[----:B------:R-:W-:Y:S01]  /*a3b0*/  ISETP.NE.U32.AND P6, PT, R48, R46, PT ;  /* 0x0000002e3000720c */ /* 0x000fe20003fc5070 */
[----:B------:R-:W-:Y:S02]  /*a3c0*/  IMAD.IADD R24, R3, 0x1, R24 ;  /* 0x0000000103187824 */ /* 0x000fe400078e0218 */
[C---:B------:R-:W-:Y:S01]  /*a3d0*/  VIADD R10, R20.reuse, 0x1 ;  /* 0x00000001140a7836 */ /* 0x040fe20000000000 */
[----:B------:R-:W-:Y:S01]  /*a3e0*/  ISETP.NE.AND.EX P3, PT, R49, R47, PT, P6 ;  /* 0x0000002f3100720c */ /* 0x000fe20003f65360 */
[----:B------:R-:W-:Y:S01]  /*a3f0*/  IMAD.IADD R41, R20, 0x1, R25 ;  /* 0x0000000114297824 */ /* 0x000fe200078e0219 */
[----:B------:R-:W-:-:S02]  /*a400*/  SEL R3, R24, RZ, !P4 ;  /* 0x000000ff18037207 */ /* 0x000fc40006000000 */
[----:B------:R-:W-:Y:S02]  /*a410*/  ISETP.EQ.OR P3, PT, R9, R2, P3 ;  /* 0x000000020900720c */ /* 0x000fe40001f62670 */
[----:B------:R-:W-:Y:S01]  /*a420*/  ISETP.NE.U32.AND P6, PT, R12, R6, PT ;  /* 0x000000060c00720c */ /* 0x000fe20003fc5070 */
[----:B------:R-:W-:Y:S02]  /*a430*/  IMAD.IADD R58, R4, 0x1, R3 ;  /* 0x00000001043a7824 */ /* 0x000fe400078e0203 */
[----:B------:R-:W-:Y:S01]  /*a440*/  @!P4 IMAD.MOV R10, RZ, RZ, R20 ;  /* 0x000000ffff0ac224 */ /* 0x000fe200078e0214 */
[----:B------:R-:W-:Y:S02]  /*a450*/  ISETP.NE.U32.AND P4, PT, R16, R12, PT ;  /* 0x0000000c1000720c */ /* 0x000fe40003f85070 */
[----:B------:R-:W-:Y:S01]  /*a460*/  SEL R4, R58, RZ, !P3 ;  /* 0x000000ff3a047207 */ /* 0x000fe20005800000 */
[----:B------:R-:W-:Y:S01]  /*a470*/  IMAD.IADD R27, R25, 0x1, R10 ;  /* 0x00000001191b7824 */ /* 0x000fe200078e020a */
[----:B------:R-:W-:-:S03]  /*a480*/  ISETP.NE.AND.EX P4, PT, R17, R13, PT, P4 ;  /* 0x0000000d1100720c */ /* 0x000fc60003f85340 */
[----:B------:R-:W-:Y:S01]  /*a490*/  IMAD.IADD R5, R5, 0x1, R4 ;  /* 0x0000000105057824 */ /* 0x000fe200078e0204 */
[----:B------:R-:W-:Y:S01]  /*a4a0*/  ISETP.EQ.OR P5, PT, R23, R2, P4 ;  /* 0x000000021700720c */ /* 0x000fe200027a2670 */
[----:B------:R-:W-:Y:S01]  /*a4b0*/  VIADD R3, R27, 0x1 ;  /* 0x000000011b037836 */ /* 0x000fe20000000000 */
[----:B------:R-:W-:Y:S01]  /*a4c0*/  ISETP.NE.AND.EX P4, PT, R13, R7, PT, P6 ;  /* 0x000000070d00720c */ /* 0x000fe20003f85360 */
[----:B------:R-:W-:Y:S01]  /*a4d0*/  @!P3 IMAD.MOV R3, RZ, RZ, R27 ;  /* 0x000000ffff03b224 */ /* 0x000fe200078e021b */
[----:B------:R-:W-:Y:S02]  /*a4e0*/  SEL R9, R5, RZ, !P2 ;  /* 0x000000ff05097207 */ /* 0x000fe40005000000 */
[----:B-1----:R-:W-:Y:S01]  /*a4f0*/  ISETP.GE.AND P6, PT, R15, 0x101, PT ;  /* 0x000001010f00780c */ /* 0x002fe20003fc6270 */
[----:B------:R-:W-:Y:S02]  /*a500*/  VIADD R4, R3, 0x1 ;  /* 0x0000000103047836 */ /* 0x000fe40000000000 */
[----:B------:R-:W-:-:S02]  /*a510*/  IMAD.IADD R36, R36, 0x1, R9 ;  /* 0x0000000124247824 */ /* 0x000fc400078e0209 */
[----:B------:R-:W0:Y:S01]  /*a520*/  LDS R9, [UR4+0x6c] ;  /* 0x00006c04ff097984 */ /* 0x000e220008000800 */
[----:B------:R-:W-:Y:S02]  /*a530*/  @!P2 IMAD.MOV R4, RZ, RZ, R3 ;  /* 0x000000ffff04a224 */ /* 0x000fe400078e0203 */
[----:B------:R-:W-:Y:S02]  /*a540*/  SEL R10, R36, RZ, !P1 ;  /* 0x000000ff240a7207 */ /* 0x000fe40004800000 */
[----:B------:R-:W-:Y:S02]  /*a550*/  VIADD R8, R4, 0x1 ;  /* 0x0000000104087836 */ /* 0x000fe40000000000 */
[----:B------:R-:W-:Y:S02]  /*a560*/  @!P1 IMAD.MOV R8, RZ, RZ, R4 ;  /* 0x000000ffff089224 */ /* 0x000fe400078e0204 */
[----:B------:R-:W-:Y:S02]  /*a570*/  IMAD.IADD R37, R37, 0x1, R10 ;  /* 0x0000000125257824 */ /* 0x000fe400078e020a */
[----:B------:R-:W-:-:S02]  /*a580*/  VIADD R10, R8, 0x1 ;  /* 0x00000001080a7836 */ /* 0x000fc40000000000 */
[----:B------:R-:W-:Y:S01]  /*a590*/  @!P0 IMAD.MOV R10, RZ, RZ, R8 ;  /* 0x000000ffff0a8224 */ /* 0x000fe200078e0208 */
[----:B------:R-:W-:-:S05]  /*a5a0*/  SEL R11, R37, RZ, !P0 ;  /* 0x000000ff250b7207 */ /* 0x000fca0004000000 */
[----:B------:R-:W-:Y:S02]  /*a5b0*/  IMAD.IADD R54, R38, 0x1, R11 ;  /* 0x0000000126367824 */ /* 0x000fe400078e020b */
[----:B------:R-:W-:-:S03]  /*a5c0*/  VIADD R11, R21, 0x7 ;  /* 0x00000007150b7836 */ /* 0x000fc60000000000 */
[----:B------:R-:W-:Y:S02]  /*a5d0*/  SEL R56, R54, RZ, !P5 ;  /* 0x000000ff36387207 */ /* 0x000fe40006800000 */
[----:B------:R-:W-:Y:S01]  /*a5e0*/  ISETP.EQ.OR P4, PT, R11, R2, P4 ;  /* 0x000000020b00720c */ /* 0x000fe20002782670 */
[----:B------:R-:W-:Y:S02]  /*a5f0*/  VIADD R11, R10, 0x1 ;  /* 0x000000010a0b7836 */ /* 0x000fe40000000000 */
[----:B------:R-:W-:Y:S02]  /*a600*/  IMAD.IADD R56, R39, 0x1, R56 ;  /* 0x0000000127387824 */ /* 0x000fe400078e0238 */
[----:B------:R-:W-:-:S03]  /*a610*/  @!P5 IMAD.MOV R11, RZ, RZ, R10 ;  /* 0x000000ffff0bd224 */ /* 0x000fc600078e020a */
[----:B------:R-:W-:Y:S01]  /*a620*/  SEL R57, R56, RZ, !P4 ;  /* 0x000000ff38397207 */ /* 0x000fe20006000000 */
[----:B------:R-:W-:-:S04]  /*a630*/  VIADD R55, R11, 0x1 ;  /* 0x000000010b377836 */ /* 0x000fc80000000000 */
[----:B------:R-:W-:Y:S02]  /*a640*/  IMAD.IADD R57, R40, 0x1, R57 ;  /* 0x0000000128397824 */ /* 0x000fe400078e0239 */
[----:B------:R-:W-:Y:S01]  /*a650*/  @!P4 IMAD.MOV R55, RZ, RZ, R11 ;  /* 0x000000ffff37c224 */ /* 0x000fe200078e020b */
[----:B0-----:R-:W-:Y:S06]  /*a660*/  @!P6 BRA `(.L_x_2232) ;  /* 0x0000000c00f4e947 */ /* 0x001fec0003800000 */
[----:B------:R-:W0:Y:S01]  /*a670*/  LDS R20, [UR4+0x64] ;  /* 0x00006404ff147984 */ /* 0x000e220008000800 */
[----:B------:R-:W-:Y:S01]  /*a680*/  BAR.SYNC.DEFER_BLOCKING 0x0 ;  /* 0x0000000000007b1d */ /* 0x000fe20000010000 */
[----:B------:R-:W-:Y:S01]  /*a690*/  ISETP.NE.U32.AND P6, PT, R34, R52, PT ;  /* 0x000000342200720c */ /* 0x000fe20003fc5070 */
[----:B------:R-:W-:-:S03]  /*a6a0*/  IMAD.MOV.U32 R23, RZ, RZ, 0x9 ;  /* 0x00000009ff177424 */ /* 0x000fc600078e00ff */
[----:B------:R-:W-:-:S04]  /*a6b0*/  ISETP.NE.AND.EX P6, PT, R35, R53, PT, P6 ;  /* 0x000000352300720c */ /* 0x000fc80003fc5360 */
[----:B------:R-:W-:Y:S01]  /*a6c0*/  ISETP.NE.AND P6, PT, R21, R2, !P6 ;  /* 0x000000021500720c */ /* 0x000fe200077c5270 */
[CC--:B------:R-:W-:Y:S02]  /*a6d0*/  IMAD R21, R0.reuse, R23.reuse, 0x1 ;  /* 0x0000000100157424 */ /* 0x0c0fe400078e0217 */
[----:B------:R-:W-:-:S10]  /*a6e0*/  IMAD R23, R0, R23, 0x8 ;  /* 0x0000000800177424 */ /* 0x000fd400078e0217 */
        /* <DEDUP_REMOVED lines=11> */
[----:B------:R0:W-:Y:S01]  /*a7a0*/  @!P6 STS [R25+0x8], R26 ;  /* 0x0000081a1900e388 */ /* 0x0001e20000000800 */
[----:B------:R-:W-:-:S04]  /*a7b0*/  ISETP.NE.U32.AND P6, PT, R52, R48, PT ;  /* 0x000000303400720c */ /* 0x000fc80003fc5070 */
[----:B------:R-:W-:-:S04]  /*a7c0*/  ISETP.NE.AND.EX P6, PT, R53, R49, PT, P6 ;  /* 0x000000313500720c */ /* 0x000fc80003fc5360 */
[----:B------:R-:W-:Y:S02]  /*a7d0*/  ISETP.NE.AND P6, PT, R21, R2, !P6 ;  /* 0x000000021500720c */ /* 0x000fe400077c5270 */
[----:B------:R-:W-:Y:S01]  /*a7e0*/  @P1 LEA R21, R4, UR4, 0x4 ;  /* 0x0000000404151c11 */ /* 0x000fe2000f8e20ff */
[----:B------:R-:W-:Y:S01]  /*a7f0*/  @P4 IMAD.IADD R4, R11, 0x1, -R20 ;  /* 0x000000010b044824 */ /* 0x000fe200078e0a14 */
[----:B------:R-:W-:-:S09]  /*a800*/  @P5 LEA R11, R10, UR4, 0x4 ;  /* 0x000000040a0b5c11 */ /* 0x000fd2000f8e20ff */
[----:B------:R-:W-:-:S05]  /*a810*/  @!P6 IMAD.IADD R41, R41, 0x1, -R20 ;  /* 0x000000012929e824 */ /* 0x000fca00078e0a14 */
[----:B------:R-:W-:-:S05]  /*a820*/  @!P6 LEA R41, R41, UR4, 0x4 ;  /* 0x000000042929ec11 */ /* 0x000fca000f8e20ff */
[----:B------:R0:W-:Y:S04]  /*a830*/  @!P6 STS.64 [R41], R52 ;  /* 0x000000342900e388 */ /* 0x0001e80000000a00 */
[----:B------:R0:W-:Y:S01]  /*a840*/  @!P6 STS [R41+0x8], R24 ;  /* 0x000008182900e388 */ /* 0x0001e20000000800 */
[----:B------:R-:W-:-:S03]  /*a850*/  ISETP.NE.U32.AND P6, PT, R6, R32, PT ;  /* 0x000000200600720c */ /* 0x000fc60003fc5070 */
[----:B------:R0:W-:Y:S01]  /*a860*/  @P3 STS.64 [R27], R48 ;  /* 0x000000301b003388 */ /* 0x0001e20000000a00 */
[----:B------:R-:W-:-:S03]  /*a870*/  ISETP.NE.AND.EX P6, PT, R7, R33, PT, P6 ;  /* 0x000000210700720c */ /* 0x000fc60003fc5360 */
[----:B------:R0:W-:Y:S01]  /*a880*/  @P3 STS [R27+0x8], R58 ;  /* 0x0000083a1b003388 */ /* 0x0001e20000000800 */
[----:B------:R-:W-:Y:S02]  /*a890*/  ISETP.NE.AND P6, PT, R23, R2, !P6 ;  /* 0x000000021700720c */ /* 0x000fe400077c5270 */
[----:B------:R-:W-:Y:S01]  /*a8a0*/  @P4 LEA R23, R4, UR4, 0x4 ;  /* 0x0000000404174c11 */ /* 0x000fe2000f8e20ff */
[----:B------:R0:W-:Y:S04]  /*a8b0*/  @P2 STS.64 [R3], R46 ;  /* 0x0000002e03002388 */ /* 0x0001e80000000a00 */
[----:B------:R0:W-:Y:S04]  /*a8c0*/  @P2 STS [R3+0x8], R5 ;  /* 0x0000080503002388 */ /* 0x0001e80000000800 */
[----:B------:R0:W-:Y:S02]  /*a8d0*/  @P1 STS.64 [R21], R42 ;  /* 0x0000002a15001388 */ /* 0x0001e40000000a00 */
[----:B------:R-:W-:-:S02]  /*a8e0*/  @!P6 IMAD.IADD R55, R55, 0x1, -R20 ;  /* 0x000000013737e824 */ /* 0x000fc400078e0a14 */
[----:B------:R0:W-:Y:S03]  /*a8f0*/  @P1 STS [R21+0x8], R36 ;  /* 0x0000082415001388 */ /* 0x0001e60000000800 */
[----:B------:R-:W-:Y:S01]  /*a900*/  @!P6 LEA R55, R55, UR4, 0x4 ;  /* 0x000000043737ec11 */ /* 0x000fe2000f8e20ff */
[----:B------:R0:W-:Y:S04]  /*a910*/  @P0 STS.64 [R8], R18 ;  /* 0x0000001208000388 */ /* 0x0001e80000000a00 */
[----:B------:R0:W-:Y:S01]  /*a920*/  @P0 STS [R8+0x8], R37 ;  /* 0x0000082508000388 */ /* 0x0001e20000000800 */
[----:B------:R-:W-:-:S03]  /*a930*/  ISETP.GE.AND P0, PT, R0, R15, PT ;  /* 0x0000000f0000720c */ /* 0x000fc60003f06270 */
[----:B------:R0:W-:Y:S04]  /*a940*/  @P5 STS.64 [R11], R16 ;  /* 0x000000100b005388 */ /* 0x0001e80000000a00 */
[----:B------:R0:W-:Y:S04]  /*a950*/  @P5 STS [R11+0x8], R54 ;  /* 0x000008360b005388 */ /* 0x0001e80000000800 */
[----:B------:R0:W-:Y:S04]  /*a960*/  @P4 STS.64 [R23], R12 ;  /* 0x0000000c17004388 */ /* 0x0001e80000000a00 */
[----:B------:R0:W-:Y:S04]  /*a970*/  @P4 STS [R23+0x8], R56 ;  /* 0x0000083817004388 */ /* 0x0001e80000000800 */
[----:B------:R0:W-:Y:S04]  /*a980*/  @!P6 STS.64 [R55], R6 ;  /* 0x000000063700e388 */ /* 0x0001e80000000a00 */
[----:B------:R0:W-:Y:S01]  /*a990*/  @!P6 STS [R55+0x8], R57 ;  /* 0x000008393700e388 */ /* 0x0001e20000000800 */
[----:B------:R-:W-:Y:S06]  /*a9a0*/  BAR.SYNC.DEFER_BLOCKING 0x0 ;  /* 0x0000000000007b1d */ /* 0x000fec0000010000 */
[----:B------:R-:W-:Y:S05]  /*a9b0*/  @P0 BRA `(.L_x_2233) ;  /* 0x0000001000280947 */ /* 0x000fea0003800000 */
[----:B------:R-:W-:Y:S01]  /*a9c0*/  LOP3.LUT R4, RZ, R0, RZ, 0x33, !PT ;  /* 0x00000000ff047212 */ /* 0x000fe200078e33ff */
[----:B------:R-:W-:Y:S01]  /*a9d0*/  BSSY.RECONVERGENT B1, `(.L_x_2234) ;  /* 0x000001d000017945 */ /* 0x000fe20003800200 */
[----:B0-----:R-:W-:-:S03]  /*a9e0*/  IMAD.MOV.U32 R48, RZ, RZ, R0 ;  /* 0x000000ffff307224 */ /* 0x001fc600078e0000 */
[----:B------:R-:W-:-:S05]  /*a9f0*/  IMAD.IADD R3, R4, 0x1, R15 ;  /* 0x0000000104037824 */ /* 0x000fca00078e020f */
[C---:B------:R-:W-:Y:S02]  /*aa00*/  LOP3.LUT R4, R3.reuse, 0x300, RZ, 0xc0, !PT ;  /* 0x0000030003047812 */ /* 0x040fe400078ec0ff */
[----:B------:R-:W-:Y:S02]  /*aa10*/  ISETP.GE.U32.AND P1, PT, R3, 0x300, PT ;  /* 0x000003000300780c */ /* 0x000fe40003f26070 */
[----:B------:R-:W-:-:S13]  /*aa20*/  ISETP.NE.AND P0, PT, R4, 0x300, PT ;  /* 0x000003000400780c */ /* 0x000fda0003f05270 */
[----:B------:R-:W-:Y:S05]  /*aa30*/  @!P0 BRA `(.L_x_2235) ;  /* 0x0000000000588947 */ /* 0x000fea0003800000 */
[----:B------:R-:W0:Y:S01]  /*aa40*/  LDC.64 R12, c[0x0][0x3a0] ;  /* 0x0000e800ff0c7b82 */ /* 0x000e220000000a00 */
[----:B------:R-:W-:Y:S01]  /*aa50*/  LEA.HI R3, R3, 0x1, RZ, 0x18 ;  /* 0x0000000103037811 */ /* 0x000fe200078fc0ff */
[C---:B------:R-:W-:Y:S01]  /*aa60*/  IMAD.IADD R19, R0.reuse, 0x1, R20 ;  /* 0x0000000100137824 */ /* 0x040fe200078e0214 */
[----:B------:R-:W-:-:S03]  /*aa70*/  LEA R8, R0, UR4, 0x4 ;  /* 0x0000000400087c11 */ /* 0x000fc6000f8e20ff */
[C---:B------:R-:W-:Y:S01]  /*aa80*/  IMAD.SHL.U32 R4, R3.reuse, 0x100, RZ ;  /* 0x0000010003047824 */ /* 0x040fe200078e00ff */
[----:B------:R-:W-:Y:S01]  /*aa90*/  LOP3.LUT R3, R3, 0x3, RZ, 0xc0, !PT ;  /* 0x0000000303037812 */ /* 0x000fe200078ec0ff */
[----:B------:R-:W1:Y:S01]  /*aaa0*/  LDC.64 R16, c[0x0][0x398] ;  /* 0x0000e600ff107b82 */ /* 0x000e620000000a00 */
[----:B------:R-:W-:Y:S02]  /*aab0*/  VIADD R8, R8, 0x8 ;  /* 0x0000000808087836 */ /* 0x000fe40000000000 */
[----:B------:R-:W-:Y:S01]  /*aac0*/  LOP3.LUT R5, R4, 0x300, RZ, 0xc0, !PT ;  /* 0x0000030004057812 */ /* 0x000fe200078ec0ff */
[----:B------:R-:W-:-:S04]  /*aad0*/  IMAD.MOV R3, RZ, RZ, -R3 ;  /* 0x000000ffff037224 */ /* 0x000fc800078e0a03 */
[----:B------:R-:W-:-:S07]  /*aae0*/  IMAD.IADD R48, R5, 0x1, R0 ;  /* 0x0000000105307824 */ /* 0x000fce00078e0200 */
.L_x_2236:
[----:B--2---:R-:W2:Y:S01]  /*aaf0*/  LDS.64 R10, [R8+-0x8] ;  /* 0xfffff800080a7984 */ /* 0x004ea20000000a00 */
[----:B-1----:R-:W-:-:S03]  /*ab00*/  IMAD.WIDE R6, R19, 0x8, R16 ;  /* 0x0000000813067825 */ /* 0x002fc600078e0210 */
[----:B------:R1:W3:Y:S01]  /*ab10*/  LDS R21, [R8] ;  /* 0x0000000008157984 */ /* 0x0002e20000000800 */
[----:B0-----:R-:W-:-:S04]  /*ab20*/  IMAD.WIDE R4, R19, 0x4, R12 ;  /* 0x0000000413047825 */ /* 0x001fc800078e020c */
[----:B------:R-:W-:Y:S02]  /*ab30*/  VIADD R3, R3, 0x1 ;  /* 0x0000000103037836 */ /* 0x000fe40000000000 */
[----:B------:R-:W-:Y:S02]  /*ab40*/  VIADD R19, R19, 0x100 ;  /* 0x0000010013137836 */ /* 0x000fe40000000000 */
[----:B-1----:R-:W-:Y:S01]  /*ab50*/  VIADD R8, R8, 0x1000 ;  /* 0x0000100008087836 */ /* 0x002fe20000000000 */
[----:B------:R-:W-:Y:S01]  /*ab60*/  ISETP.NE.AND P0, PT, R3, RZ, PT ;  /* 0x000000ff0300720c */ /* 0x000fe20003f05270 */
[----:B--2---:R2:W-:Y:S04]  /*ab70*/  STG.E.64 desc[UR10][R6.64], R10 ;  /* 0x0000000a06007986 */ /* 0x0045e8000c101b0a */
[----:B---3--:R2:W-:Y:S08]  /*ab80*/  STG.E desc[UR10][R4.64], R21 ;  /* 0x0000001504007986 */ /* 0x0085f0000c10190a */
[----:B------:R-:W-:Y:S05]  /*ab90*/  @P0 BRA `(.L_x_2236) ;  /* 0xfffffffc00d40947 */ /* 0x000fea000383ffff */
.L_x_2235:
[----:B------:R-:W-:Y:S05]  /*aba0*/  BSYNC.RECONVERGENT B1 ;  /* 0x0000000000017941 */ /* 0x000fea0003800200 */
.L_x_2234:
[----:B------:R-:W-:Y:S05]  /*abb0*/  @!P1 BRA `(.L_x_2233) ;  /* 0x0000000c00a89947 */ /* 0x000fea0003800000 */
[----:B------:R-:W0:Y:S01]  /*abc0*/  LDCU.64 UR6, c[0x0][0x398] ;  /* 0x00007300ff0677ac */ /* 0x000e220008000a00 */
[----:B------:R-:W-:Y:S01]  /*abd0*/  IMAD.IADD R3, R15, 0x1, -R48 ;  /* 0x000000010f037824 */ /* 0x000fe200078e0a30 */
[C---:B------:R-:W-:Y:S01]  /*abe0*/  LEA R8, R48.reuse, UR4, 0x4 ;  /* 0x0000000430087c11 */ /* 0x040fe2000f8e20ff */
[----:B------:R-:W-:Y:S01]  /*abf0*/  BSSY.RECONVERGENT B1, `(.L_x_2237) ;  /* 0x0000061000017945 */ /* 0x000fe20003800200 */
[----:B------:R-:W1:Y:S01]  /*ac00*/  LDCU.64 UR8, c[0x0][0x3a0] ;  /* 0x00007400ff0877ac */ /* 0x000e620008000a00 */
[----:B------:R-:W-:Y:S02]  /*ac10*/  PLOP3.LUT P0, PT, PT, PT, PT, 0x80, 0x8 ;  /* 0x000000000008781c */ /* 0x000fe40003f0f070 */
[----:B------:R-:W-:Y:S01]  /*ac20*/  ISETP.GT.AND P1, PT, R3, 0xc00, PT ;  /* 0x00000c000300780c */ /* 0x000fe20003f24270 */
[----:B------:R-:W-:Y:S02]  /*ac30*/  IMAD.IADD R3, R48, 0x1, R20 ;  /* 0x0000000130037824 */ /* 0x000fe400078e0214 */
[----:B------:R-:W-:Y:S01]  /*ac40*/  VIADD R8, R8, 0x2000 ;  /* 0x0000200008087836 */ /* 0x000fe20000000000 */
[----:B0-----:R-:W-:-:S02]  /*ac50*/  UIADD3 UR6, UP0, UPT, UR6, 0x1000, URZ ;  /* 0x0000100006067890 */ /* 0x001fc4000ff1e0ff */
[----:B-1----:R-:W-:Y:S02]  /*ac60*/  UIADD3 UR8, UP1, UPT, UR8, 0x800, URZ ;  /* 0x0000080008087890 */ /* 0x002fe4000ff3e0ff */
[----:B------:R-:W-:Y:S02]  /*ac70*/  UIADD3.X UR7, UPT, UPT, URZ, UR7, URZ, UP0, !UPT ;  /* 0x00000007ff077290 */ /* 0x000fe400087fe4ff */
[----:B--2---:R-:W-:Y:S01]  /*ac80*/  IMAD.U32 R4, RZ, RZ, UR6 ;  /* 0x00000006ff047e24 */ /* 0x004fe2000f8e00ff */
[----:B------:R-:W-:Y:S01]  /*ac90*/  UIADD3.X UR9, UPT, UPT, URZ, UR9, URZ, UP1, !UPT ;  /* 0x00000009ff097290 */ /* 0x000fe20008ffe4ff */
[----:B------:R-:W-:Y:S02]  /*aca0*/  IMAD.U32 R6, RZ, RZ, UR8 ;  /* 0x00000008ff067e24 */ /* 0x000fe4000f8e00ff */
[----:B------:R-:W-:-:S03]  /*acb0*/  IMAD.U32 R5, RZ, RZ, UR7 ;  /* 0x00000007ff057e24 */ /* 0x000fc6000f8e00ff */
[----:B------:R-:W-:Y:S01]  /*acc0*/  IMAD.U32 R7, RZ, RZ, UR9 ;  /* 0x00000009ff077e24 */ /* 0x000fe2000f8e00ff */
[----:B------:R-:W-:Y:S06]  /*acd0*/  @!P1 BRA `(.L_x_2238) ;  /* 0x0000000400489947 */ /* 0x000fec0003800000 */
[----:B------:R-:W-:Y:S01]  /*ace0*/  PLOP3.LUT P0, PT, PT, PT, PT, 0x8, 0x80 ;  /* 0x000000000080781c */ /* 0x000fe20003f0e170 */
[----:B------:R-:W-:-:S12]  /*acf0*/  VIADD R46, R15, 0xfffff400 ;  /* 0xfffff4000f2e7836 */ /* 0x000fd80000000000 */
.L_x_2239:
[----:B--2---:R-:W0:Y:S01]  /*ad00*/  LDS.64 R12, [R8+-0x2000] ;  /* 0xffe00000080c7984 */ /* 0x004e220000000a00 */
[----:B------:R-:W-:-:S03]  /*ad10*/  IMAD.WIDE R34, R3, 0x8, R4 ;  /* 0x0000000803227825 */ /* 0x000fc600078e0204 */
[----:B------:R-:W1:Y:S01]  /*ad20*/  LDS R17, [R8+-0x1ff8] ;  /* 0xffe0080008117984 */ /* 0x000e620000000800 */
[----:B------:R-:W-:-:S03]  /*ad30*/  IMAD.WIDE R42, R3, 0x4, R6 ;  /* 0x00000004032a7825 */ /* 0x000fc600078e0206 */
[----:B------:R-:W2:Y:S01]  /*ad40*/  LDS.64 R20, [R8+-0x1000] ;  /* 0xfff0000008147984 */ /* 0x000ea20000000a00 */
[----:B------:R-:W-:Y:S02]  /*ad50*/  VIADD R60, R3, 0x800 ;  /* 0x00000800033c7836 */ /* 0x000fe40000000000 */
[----:B------:R-:W-:Y:S01]  /*ad60*/  VIADD R48, R48, 0x1000 ;  /* 0x0000100030307836 */ /* 0x000fe20000000000 */
[----:B------:R-:W3:Y:S01]  /*ad70*/  LDS R23, [R8+-0xff8] ;  /* 0xfff0080008177984 */ /* 0x000ee20000000800 */
[----:B------:R-:W-:-:S03]  /*ad80*/  IMAD.WIDE R44, R60, 0x8, R4 ;  /* 0x000000083c2c7825 */ /* 0x000fc600078e0204 */
[----:B------:R-:W4:Y:S01]  /*ad90*/  LDS.64 R24, [R8] ;  /* 0x0000000008187984 */ /* 0x000f220000000a00 */
[----:B------:R-:W-:-:S03]  /*ada0*/  ISETP.GE.AND P1, PT, R48, R46, PT ;  /* 0x0000002e3000720c */ /* 0x000fc60003f26270 */
        /* <DEDUP_REMOVED lines=13> */
[----:B-1----:R-:W-:Y:S04]  /*ae80*/  STG.E desc[UR10][R42.64+-0x800], R17 ;  /* 0xfff800112a007986 */ /* 0x002fe8000c10190a */
[----:B------:R-:W1:Y:S04]  /*ae90*/  LDS R49, [R8+0x6008] ;  /* 0x0060080008317984 */ /* 0x000e680000000800 */
[----:B------:R-:W1:Y:S04]  /*aea0*/  LDS.64 R16, [R8+0x7000] ;  /* 0x0070000008107984 */ /* 0x000e680000000a00 */
[----:B------:R-:W1:Y:S04]  /*aeb0*/  LDS R51, [R8+0x7008] ;  /* 0x0070080008337984 */ /* 0x000e680000000800 */
[----:B------:R-:W1:Y:S04]  /*aec0*/  LDS.64 R18, [R8+0x8000] ;  /* 0x0080000008127984 */ /* 0x000e680000000a00 */
[----:B--2---:R-:W-:Y:S04]  /*aed0*/  STG.E.64 desc[UR10][R34.64+-0x800], R20 ;  /* 0xfff8001422007986 */ /* 0x004fe8000c101b0a */
[----:B------:R-:W2:Y:S04]  /*aee0*/  LDS R53, [R8+0x8008] ;  /* 0x0080080008357984 */ /* 0x000ea80000000800 */
[----:B------:R-:W2:Y:S04]  /*aef0*/  LDS.64 R20, [R8+0x9000] ;  /* 0x0090000008147984 */ /* 0x000ea80000000a00 */
[----:B---3--:R-:W-:Y:S04]  /*af00*/  STG.E desc[UR10][R42.64+-0x400], R23 ;  /* 0xfffc00172a007986 */ /* 0x008fe8000c10190a */
[----:B------:R-:W3:Y:S04]  /*af10*/  LDS R55, [R8+0x9008] ;  /* 0x0090080008377984 */ /* 0x000ee80000000800 */
[----:B------:R-:W3:Y:S04]  /*af20*/  LDS.64 R22, [R8+0xa000] ;  /* 0x00a0000008167984 */ /* 0x000ee80000000a00 */
[----:B----4-:R-:W-:Y:S04]  /*af30*/  STG.E.64 desc[UR10][R34.64], R24 ;  /* 0x0000001822007986 */ /* 0x010fe8000c101b0a */
[----:B------:R-:W4:Y:S04]  /*af40*/  LDS R50, [R8+0xa008] ;  /* 0x00a0080008327984 */ /* 0x000f280000000800 */
[----:B------:R-:W4:Y:S04]  /*af50*/  LDS.64 R24, [R8+0xb000] ;  /* 0x00b0000008187984 */ /* 0x000f280000000a00 */
[----:B------:R-:W4:Y:S04]  /*af60*/  LDS R52, [R8+0xb008] ;  /* 0x00b0080008347984 */ /* 0x000f280000000800 */
[----:B------:R-:W4:Y:S04]  /*af70*/  LDS.64 R26, [R8+0xc000] ;  /* 0x00c00000081a7984 */ /* 0x000f280000000a00 */
[----:B-----5:R-:W-:Y:S04]  /*af80*/  STG.E desc[UR10][R42.64], R29 ;  /* 0x0000001d2a007986 */ /* 0x020fe8000c10190a */
[----:B------:R-:W5:Y:S04]  /*af90*/  LDS R54, [R8+0xc008] ;  /* 0x00c0080008367984 */ /* 0x000f680000000800 */
[----:B------:R-:W5:Y:S04]  /*afa0*/  LDS.64 R28, [R8+0xd000] ;  /* 0x00d00000081c7984 */ /* 0x000f680000000a00 */
[----:B------:R0:W5:Y:S04]  /*afb0*/  LDS R56, [R8+0xd008] ;  /* 0x00d0080008387984 */ /* 0x0001680000000800 */
[----:B------:R1:W-:Y:S04]  /*afc0*/  STG.E.64 desc[UR10][R34.64+0x800], R30 ;  /* 0x0008001e22007986 */ /* 0x0003e8000c101b0a */
[----:B------:R2:W-:Y:S01]  /*afd0*/  STG.E desc[UR10][R42.64+0x400], R58 ;  /* 0x0004003a2a007986 */ /* 0x0005e2000c10190a */
[----:B0-----:R-:W-:-:S02]  /*afe0*/  VIADD R8, R8, 0x10000 ;  /* 0x0001000008087836 */ /* 0x001fc40000000000 */
[----:B-1----:R-:W-:Y:S02]  /*aff0*/  VIADD R35, R3, 0x400 ;  /* 0x0000040003237836 */ /* 0x002fe40000000000 */
[----:B--2---:R-:W-:-:S04]  /*b000*/  IMAD.WIDE R42, R60, 0x4, R6 ;  /* 0x000000043c2a7825 */ /* 0x004fc800078e0206 */
[----:B------:R-:W-:-:S04]  /*b010*/  IMAD.WIDE R30, R35, 0x8, R4 ;  /* 0x00000008231e7825 */ /* 0x000fc800078e0204 */
[----:B------:R-:W-:Y:S01]  /*b020*/  IMAD.WIDE R34, R35, 0x4, R6 ;  /* 0x0000000423227825 */ /* 0x000fe200078e0206 */
[----:B------:R0:W-:Y:S04]  /*b030*/  STG.E.64 desc[UR10][R30.64+-0x1000], R40 ;  /* 0xfff000281e007986 */ /* 0x0001e8000c101b0a */
[----:B------:R-:W-:Y:S04]  /*b040*/  STG.E desc[UR10][R34.64+-0x800], R59 ;  /* 0xfff8003b22007986 */ /* 0x000fe8000c10190a */
[----:B------:R1:W-:Y:S04]  /*b050*/  STG.E.64 desc[UR10][R30.64+-0x800], R36 ;  /* 0xfff800241e007986 */ /* 0x0003e8000c101b0a */
[----:B------:R-:W-:Y:S01]  /*b060*/  STG.E desc[UR10][R34.64+-0x400], R61 ;  /* 0xfffc003d22007986 */ /* 0x000fe2000c10190a */
[----:B0-----:R-:W-:-:S03]  /*b070*/  VIADD R41, R3, 0xc00 ;  /* 0x00000c0003297836 */ /* 0x001fc60000000000 */
[----:B------:R0:W-:Y:S01]  /*b080*/  STG.E.64 desc[UR10][R30.64], R38 ;  /* 0x000000261e007986 */ /* 0x0001e2000c101b0a */
[----:B------:R-:W-:-:S03]  /*b090*/  VIADD R3, R3, 0x1000 ;  /* 0x0000100003037836 */ /* 0x000fc60000000000 */
[----:B------:R2:W-:Y:S01]  /*b0a0*/  STG.E desc[UR10][R34.64], R57 ;  /* 0x0000003922007986 */ /* 0x0005e2000c10190a */
[----:B-1----:R-:W-:-:S03]  /*b0b0*/  IMAD.WIDE R36, R41, 0x8, R4 ;  /* 0x0000000829247825 */ /* 0x002fc600078e0204 */
[----:B------:R2:W-:Y:S04]  /*b0c0*/  STG.E.64 desc[UR10][R30.64+0x800], R10 ;  /* 0x0008000a1e007986 */ /* 0x0005e8000c101b0a */
[----:B------:R2:W-:Y:S01]  /*b0d0*/  STG.E desc[UR10][R34.64+0x400], R47 ;  /* 0x0004002f22007986 */ /* 0x0005e2000c10190a */
[----:B0-----:R-:W-:-:S03]  /*b0e0*/  IMAD.WIDE R38, R41, 0x4, R6 ;  /* 0x0000000429267825 */ /* 0x001fc600078e0206 */
[----:B------:R2:W-:Y:S04]  /*b0f0*/  STG.E.64 desc[UR10][R44.64+-0x1000], R12 ;  /* 0xfff0000c2c007986 */ /* 0x0005e8000c101b0a */
[----:B------:R2:W-:Y:S04]  /*b100*/  STG.E desc[UR10][R42.64+-0x800], R49 ;  /* 0xfff800312a007986 */ /* 0x0005e8000c10190a */
[----:B------:R2:W-:Y:S04]  /*b110*/  STG.E.64 desc[UR10][R44.64+-0x800], R16 ;  /* 0xfff800102c007986 */ /* 0x0005e8000c101b0a */
[----:B------:R2:W-:Y:S04]  /*b120*/  STG.E desc[UR10][R42.64+-0x400], R51 ;  /* 0xfffc00332a007986 */ /* 0x0005e8000c10190a */
[----:B------:R2:W-:Y:S04]  /*b130*/  STG.E.64 desc[UR10][R44.64], R18 ;  /* 0x000000122c007986 */ /* 0x0005e8000c101b0a */
[----:B------:R2:W-:Y:S04]  /*b140*/  STG.E desc[UR10][R42.64], R53 ;  /* 0x000000352a007986 */ /* 0x0005e8000c10190a */
[----:B------:R2:W-:Y:S04]  /*b150*/  STG.E.64 desc[UR10][R44.64+0x800], R20 ;  /* 0x000800142c007986 */ /* 0x0005e8000c101b0a */
[----:B---3--:R2:W-:Y:S04]  /*b160*/  STG.E desc[UR10][R42.64+0x400], R55 ;  /* 0x000400372a007986 */ /* 0x0085e8000c10190a */
[----:B------:R2:W-:Y:S04]  /*b170*/  STG.E.64 desc[UR10][R36.64+-0x1000], R22 ;  /* 0xfff0001624007986 */ /* 0x0005e8000c101b0a */
[----:B----4-:R2:W-:Y:S04]  /*b180*/  STG.E desc[UR10][R38.64+-0x800], R50 ;  /* 0xfff8003226007986 */ /* 0x0105e8000c10190a */
[----:B------:R2:W-:Y:S04]  /*b190*/  STG.E.64 desc[UR10][R36.64+-0x800], R24 ;  /* 0xfff8001824007986 */ /* 0x0005e8000c101b0a */
[----:B------:R2:W-:Y:S04]  /*b1a0*/  STG.E desc[UR10][R38.64+-0x400], R52 ;  /* 0xfffc003426007986 */ /* 0x0005e8000c10190a */
[----:B------:R2:W-:Y:S04]  /*b1b0*/  STG.E.64 desc[UR10][R36.64], R26 ;  /* 0x0000001a24007986 */ /* 0x0005e8000c101b0a */
[----:B-----5:R2:W-:Y:S04]  /*b1c0*/  STG.E desc[UR10][R38.64], R54 ;  /* 0x0000003626007986 */ /* 0x0205e8000c10190a */
[----:B------:R2:W-:Y:S04]  /*b1d0*/  STG.E.64 desc[UR10][R36.64+0x800], R28 ;  /* 0x0008001c24007986 */ /* 0x0005e8000c101b0a */
[----:B------:R2:W-:Y:S01]  /*b1e0*/  STG.E desc[UR10][R38.64+0x400], R56 ;  /* 0x0004003826007986 */ /* 0x0005e2000c10190a */
[----:B------:R-:W-:Y:S05]  /*b1f0*/  @!P1 BRA `(.L_x_2239) ;  /* 0xfffffff800c09947 */ /* 0x000fea000383ffff */
.L_x_2238:
[----:B------:R-:W-:Y:S05]  /*b200*/  BSYNC.RECONVERGENT B1 ;  /* 0x0000000000017941 */ /* 0x000fea0003800200 */
.L_x_2237:
[----:B--2---:R-:W-:Y:S01]  /*b210*/  IMAD.IADD R10, R15, 0x1, -R48 ;  /* 0x000000010f0a7824 */ /* 0x004fe200078e0a30 */
[----:B------:R-:W-:Y:S04]  /*b220*/  BSSY.RECONVERGENT B1, `(.L_x_2240) ;  /* 0x000002c000017945 */ /* 0x000fe80003800200 */
[----:B------:R-:W-:-:S13]  /*b230*/  ISETP.GT.AND P1, PT, R10, 0x400, PT ;  /* 0x000004000a00780c */ /* 0x000fda0003f24270 */
[----:B------:R-:W-:Y:S05]  /*b240*/  @!P1 BRA `(.L_x_2241) ;  /* 0x0000000000a49947 */ /* 0x000fea0003800000 */
[----:B------:R-:W0:Y:S01]  /*b250*/  LDS.64 R26, [R8+-0x2000] ;  /* 0xffe00000081a7984 */ /* 0x000e220000000a00 */
[C---:B------:R-:W-:Y:S01]  /*b260*/  IMAD.WIDE R22, R3.reuse, 0x8, R4 ;  /* 0x0000000803167825 */ /* 0x040fe200078e0204 */
[----:B------:R-:W-:Y:S02]  /*b270*/  PLOP3.LUT P0, PT, PT, PT, PT, 0x8, 0x80 ;  /* 0x000000000080781c */ /* 0x000fe40003f0e170 */
        /* <DEDUP_REMOVED lines=22> */
[----:B-1----:R0:W-:Y:S01]  /*b3e0*/  STG.E desc[UR10][R24.64+-0x800], R39 ;  /* 0xfff8002718007986 */ /* 0x0021e2000c10190a */
[----:B--2---:R-:W-:-:S03]  /*b3f0*/  VIADD R8, R8, 0x8000 ;  /* 0x0000800008087836 */ /* 0x004fc60000000000 */
[----:B------:R0:W-:Y:S04]  /*b400*/  STG.E.64 desc[UR10][R22.64+-0x800], R28 ;  /* 0xfff8001c16007986 */ /* 0x0001e8000c101b0a */
[----:B---3--:R0:W-:Y:S04]  /*b410*/  STG.E desc[UR10][R24.64+-0x400], R41 ;  /* 0xfffc002918007986 */ /* 0x0081e8000c10190a */
[----:B----4-:R0:W-:Y:S04]  /*b420*/  STG.E.64 desc[UR10][R22.64], R30 ;  /* 0x0000001e16007986 */ /* 0x0101e8000c101b0a */
        /* <DEDUP_REMOVED lines=11> */
.L_x_2241:
[----:B------:R-:W-:Y:S05]  /*b4e0*/  BSYNC.RECONVERGENT B1 ;  /* 0x0000000000017941 */ /* 0x000fea0003800200 */
.L_x_2240:
[----:B------:R-:W-:-:S13]  /*b4f0*/  ISETP.LT.OR P0, PT, R48, R15, P0 ;  /* 0x0000000f3000720c */ /* 0x000fda0000701670 */
[----:B------:R-:W-:Y:S05]  /*b500*/  @!P0 BRA `(.L_x_2233) ;  /* 0x0000000400548947 */ /* 0x000fea0003800000 */
[----:B0-----:R-:W0:Y:S01]  /*b510*/  LDS.64 R10, [R8+-0x2000] ;  /* 0xffe00000080a7984 */ /* 0x001e220000000a00 */
[----:B------:R-:W-:-:S03]  /*b520*/  IMAD.WIDE R4, R3, 0x8, R4 ;  /* 0x0000000803047825 */ /* 0x000fc600078e0204 */
[----:B------:R-:W1:Y:S01]  /*b530*/  LDS R15, [R8+-0x1ff8] ;  /* 0xffe00800080f7984 */ /* 0x000e620000000800 */
[----:B------:R-:W-:-:S03]  /*b540*/  IMAD.WIDE R6, R3, 0x4, R6 ;  /* 0x0000000403067825 */ /* 0x000fc600078e0206 */
        /* <DEDUP_REMOVED lines=15> */
.L_x_2232:
[----:B------:R-:W-:Y:S01]  /*b640*/  ISETP.NE.U32.AND P6, PT, R34, R52, PT ;  /* 0x000000342200720c */ /* 0x000fe20003fc5070 */
[----:B------:R-:W-:Y:S01]  /*b650*/  IMAD.MOV.U32 R15, RZ, RZ, 0x9 ;  /* 0x00000009ff0f7424 */ /* 0x000fe200078e00ff */
[----:B------:R-:W0:Y:S02]  /*b660*/  @P3 LDC.64 R38, c[0x0][0x398] ;  /* 0x0000e600ff263b82 */ /* 0x000e240000000a00 */
[----:B------:R-:W-:-:S04]  /*b670*/  ISETP.NE.AND.EX P6, PT, R35, R53, PT, P6 ;  /* 0x000000352300720c */ /* 0x000fc80003fc5360 */
[----:B------:R-:W-:Y:S02]  /*b680*/  ISETP.NE.AND P6, PT, R21, R2, !P6 ;  /* 0x000000021500720c */ /* 0x000fe400077c5270 */
[----:B------:R-:W1:Y:S11]  /*b690*/  @P3 LDC.64 R60, c[0x0][0x3a0] ;  /* 0x0000e800ff3c3b82 */ /* 0x000e760000000a00 */
[----:B------:R-:W2:Y:S01]  /*b6a0*/  @!P6 LDC.64 R22, c[0x0][0x398] ;  /* 0x0000e600ff16eb82 */ /* 0x000ea20000000a00 */
[----:B0-----:R-:W-:-:S07]  /*b6b0*/  @P3 IMAD.WIDE R38, R27, 0x8, R38 ;  /* 0x000000081b263825 */ /* 0x001fce00078e0226 */
[----:B------:R-:W0:Y:S01]  /*b6c0*/  @!P6 LDC.64 R20, c[0x0][0x3a0] ;  /* 0x0000e800ff14eb82 */ /* 0x000e220000000a00 */
[----:B-1----:R-:W-:-:S04]  /*b6d0*/  @P3 IMAD.WIDE R60, R27, 0x4, R60 ;  /* 0x000000041b3c3825 */ /* 0x002fc800078e023c */
[----:B--2---:R-:W-:-:S05]  /*b6e0*/  @!P6 IMAD.WIDE R22, R25, 0x8, R22 ;  /* 0x000000081916e825 */ /* 0x004fca00078e0216 */
[----:B------:R1:W-:Y:S01]  /*b6f0*/  @!P6 STG.E.64 desc[UR10][R22.64], R34 ;  /* 0x000000221600e986 */ /* 0x0003e2000c101b0a */
[----:B0-----:R-:W-:-:S04]  /*b700*/  @!P6 IMAD.WIDE R30, R25, 0x4, R20 ;  /* 0x00000004191ee825 */ /* 0x001fc800078e0214 */
[-C--:B------:R-:W-:Y:S01]  /*b710*/  IMAD R21, R0, R15.reuse, 0x1 ;  /* 0x0000000100157424 */ /* 0x080fe200078e020f */
[----:B------:R0:W-:Y:S01]  /*b720*/  @!P6 STG.E desc[UR10][R30.64], R26 ;  /* 0x0000001a1e00e986 */ /* 0x0001e2000c10190a */
[----:B------:R-:W-:Y:S01]  /*b730*/  ISETP.NE.U32.AND P6, PT, R52, R48, PT ;  /* 0x000000303400720c */ /* 0x000fe20003fc5070 */
[----:B------:R-:W-:-:S03]  /*b740*/  IMAD R15, R0, R15, 0x8 ;  /* 0x00000008000f7424 */ /* 0x000fc600078e020f */
[----:B------:R-:W-:Y:S01]  /*b750*/  ISETP.NE.AND.EX P6, PT, R53, R49, PT, P6 ;  /* 0x000000313500720c */ /* 0x000fe20003fc5360 */
[----:B-1----:R-:W1:Y:S03]  /*b760*/  @P2 LDC.64 R34, c[0x0][0x398] ;  /* 0x0000e600ff222b82 */ /* 0x002e660000000a00 */
[----:B------:R-:W-:-:S05]  /*b770*/  ISETP.NE.AND P6, PT, R21, R2, !P6 ;  /* 0x000000021500720c */ /* 0x000fca00077c5270 */
[----:B0-----:R-:W0:Y:S08]  /*b780*/  @P2 LDC.64 R30, c[0x0][0x3a0] ;  /* 0x0000e800ff1e2b82 */ /* 0x001e300000000a00 */
[----:B------:R-:W2:Y:S08]  /*b790*/  @!P6 LDC.64 R28, c[0x0][0x398] ;  /* 0x0000e600ff1ceb82 */ /* 0x000eb00000000a00 */
[----:B------:R-:W3:Y:S01]  /*b7a0*/  @!P6 LDC.64 R20, c[0x0][0x3a0] ;  /* 0x0000e800ff14eb82 */ /* 0x000ee20000000a00 */
[----:B-1----:R-:W-:-:S07]  /*b7b0*/  @P2 IMAD.WIDE R34, R3, 0x8, R34 ;  /* 0x0000000803222825 */ /* 0x002fce00078e0222 */
[----:B------:R-:W1:Y:S01]  /*b7c0*/  @P0 LDC.64 R26, c[0x0][0x398] ;  /* 0x0000e600ff1a0b82 */ /* 0x000e620000000a00 */
[----:B0-----:R-:W-:-:S04]  /*b7d0*/  @P2 IMAD.WIDE R30, R3, 0x4, R30 ;  /* 0x00000004031e2825 */ /* 0x001fc800078e021e */
[----:B--2---:R-:W-:-:S03]  /*b7e0*/  @!P6 IMAD.WIDE R44, R41, 0x8, R28 ;  /* 0x00000008292ce825 */ /* 0x004fc600078e021c */
[----:B------:R-:W0:Y:S02]  /*b7f0*/  @P1 LDC.64 R28, c[0x0][0x398] ;  /* 0x0000e600ff1c1b82 */ /* 0x000e240000000a00 */
[----:B------:R2:W-:Y:S01]  /*b800*/  @!P6 STG.E.64 desc[UR10][R44.64], R52 ;  /* 0x000000342c00e986 */ /* 0x0005e2000c101b0a */
[----:B---3--:R-:W-:-:S05]  /*b810*/  @!P6 IMAD.WIDE R22, R41, 0x4, R20 ;  /* 0x000000042916e825 */ /* 0x008fca00078e0214 */
[----:B------:R-:W3:Y:S01]  /*b820*/  @P1 LDC.64 R20, c[0x0][0x3a0] ;  /* 0x0000e800ff141b82 */ /* 0x000ee20000000a00 */
[----:B------:R4:W-:Y:S01]  /*b830*/  @!P6 STG.E desc[UR10][R22.64], R24 ;  /* 0x000000181600e986 */ /* 0x0009e2000c10190a */
[----:B------:R-:W-:Y:S01]  /*b840*/  ISETP.NE.U32.AND P6, PT, R6, R32, PT ;  /* 0x000000200600720c */ /* 0x000fe20003fc5070 */
[----:B-1----:R-:W-:Y:S02]  /*b850*/  @P0 IMAD.WIDE R26, R8, 0x8, R26 ;  /* 0x00000008081a0825 */ /* 0x002fe400078e021a */
[----:B------:R1:W-:Y:S01]  /*b860*/  @P3 STG.E.64 desc[UR10][R38.64], R48 ;  /* 0x0000003026003986 */ /* 0x0003e2000c101b0a */
[----:B------:R-:W-:Y:S02]  /*b870*/  ISETP.NE.AND.EX P6, PT, R7, R33, PT, P6 ;  /* 0x000000210700720c */ /* 0x000fe40003fc5360 */
[----:B--2---:R-:W2:Y:S01]  /*b880*/  @P5 LDC.64 R52, c[0x0][0x3a0] ;  /* 0x0000e800ff345b82 */ /* 0x004ea20000000a00 */
[----:B------:R1:W-:Y:S01]  /*b890*/  @P3 STG.E desc[UR10][R60.64], R58 ;  /* 0x0000003a3c003986 */ /* 0x0003e2000c10190a */
[----:B------:R-:W-:-:S03]  /*b8a0*/  ISETP.NE.AND P6, PT, R15, R2, !P6 ;  /* 0x000000020f00720c */ /* 0x000fc600077c5270 */
[----:B------:R1:W-:Y:S01]  /*b8b0*/  @P2 STG.E.64 desc[UR10][R34.64], R46 ;  /* 0x0000002e22002986 */ /* 0x0003e2000c101b0a */
[C---:B0-----:R-:W-:Y:S02]  /*b8c0*/  @P1 IMAD.WIDE R28, R4.reuse, 0x8, R28 ;  /* 0x00000008041c1825 */ /* 0x041fe400078e021c */
[----:B----4-:R-:W0:Y:S01]  /*b8d0*/  @P0 LDC.64 R24, c[0x0][0x3a0] ;  /* 0x0000e800ff180b82 */ /* 0x010e220000000a00 */
[----:B------:R4:W-:Y:S04]  /*b8e0*/  @P2 STG.E desc[UR10][R30.64], R5 ;  /* 0x000000051e002986 */ /* 0x0009e8000c10190a */
[----:B------:R4:W-:Y:S01]  /*b8f0*/  @P1 STG.E.64 desc[UR10][R28.64], R42 ;  /* 0x0000002a1c001986 */ /* 0x0009e2000c101b0a */
[----:B---3--:R-:W-:Y:S02]  /*b900*/  @P1 IMAD.WIDE R20, R4, 0x4, R20 ;  /* 0x0000000404141825 */ /* 0x008fe400078e0214 */
[----:B------:R-:W3:Y:S03]  /*b910*/  @P5 LDC.64 R22, c[0x0][0x398] ;  /* 0x0000e600ff165b82 */ /* 0x000ee60000000a00 */
[----:B------:R4:W-:Y:S05]  /*b920*/  @P1 STG.E desc[UR10][R20.64], R36 ;  /* 0x0000002414001986 */ /* 0x0009ea000c10190a */
[----:B-1----:R-:W1:Y:S01]  /*b930*/  @P4 LDC.64 R38, c[0x0][0x398] ;  /* 0x0000e600ff264b82 */ /* 0x002e620000000a00 */
[----:B--2---:R-:W-:Y:S01]  /*b940*/  @P5 IMAD.WIDE R52, R10, 0x4, R52 ;  /* 0x000000040a345825 */ /* 0x004fe200078e0234 */
[----:B------:R4:W-:Y:S06]  /*b950*/  @P0 STG.E.64 desc[UR10][R26.64], R18 ;  /* 0x000000121a000986 */ /* 0x0009ec000c101b0a */
[----:B------:R-:W2:Y:S01]  /*b960*/  @P4 LDC.64 R40, c[0x0][0x3a0] ;  /* 0x0000e800ff284b82 */ /* 0x000ea20000000a00 */
[----:B0-----:R-:W-:-:S05]  /*b970*/  @P0 IMAD.WIDE R24, R8, 0x4, R24 ;  /* 0x0000000408180825 */ /* 0x001fca00078e0218 */
[----:B------:R4:W-:Y:S02]  /*b980*/  @P0 STG.E desc[UR10][R24.64], R37 ;  /* 0x0000002518000986 */ /* 0x0009e4000c10190a */
[----:B------:R-:W0:Y:S01]  /*b990*/  @!P6 LDC.64 R44, c[0x0][0x398] ;  /* 0x0000e600ff2ceb82 */ /* 0x000e220000000a00 */
[----:B---3--:R-:W-:-:S05]  /*b9a0*/  @P5 IMAD.WIDE R22, R10, 0x8, R22 ;  /* 0x000000080a165825 */ /* 0x008fca00078e0216 */
[----:B------:R4:W-:Y:S02]  /*b9b0*/  @P5 STG.E.64 desc[UR10][R22.64], R16 ;  /* 0x0000001016005986 */ /* 0x0009e4000c101b0a */
[----:B------:R-:W3:Y:S01]  /*b9c0*/  @!P6 LDC.64 R50, c[0x0][0x3a0] ;  /* 0x0000e800ff32eb82 */ /* 0x000ee20000000a00 */
[C---:B-1----:R-:W-:Y:S01]  /*b9d0*/  @P4 IMAD.WIDE R38, R11.reuse, 0x8, R38 ;  /* 0x000000080b264825 */ /* 0x042fe200078e0226 */
[----:B------:R4:W-:Y:S04]  /*b9e0*/  @P5 STG.E desc[UR10][R52.64], R54 ;  /* 0x0000003634005986 */ /* 0x0009e8000c10190a */
[----:B------:R4:W-:Y:S01]  /*b9f0*/  @P4 STG.E.64 desc[UR10][R38.64], R12 ;  /* 0x0000000c26004986 */ /* 0x0009e2000c101b0a */
[----:B--2---:R-:W-:-:S05]  /*ba00*/  @P4 IMAD.WIDE R40, R11, 0x4, R40 ;  /* 0x000000040b284825 */ /* 0x004fca00078e0228 */
[----:B------:R4:W-:Y:S01]  /*ba10*/  @P4 STG.E desc[UR10][R40.64], R56 ;  /* 0x0000003828004986 */ /* 0x0009e2000c10190a */
[----:B0-----:R-:W-:-:S05]  /*ba20*/  @!P6 IMAD.WIDE R44, R55, 0x8, R44 ;  /* 0x00000008372ce825 */ /* 0x001fca00078e022c */
[----:B------:R4:W-:Y:S01]  /*ba30*/  @!P6 STG.E.64 desc[UR10][R44.64], R6 ;  /* 0x000000062c00e986 */ /* 0x0009e2000c101b0a */
[----:B---3--:R-:W-:-:S05]  /*ba40*/  @!P6 IMAD.WIDE R50, R55, 0x4, R50 ;  /* 0x000000043732e825 */ /* 0x008fca00078e0232 */
[----:B------:R4:W-:Y:S02]  /*ba50*/  @!P6 STG.E desc[UR10][R50.64], R57 ;  /* 0x000000393200e986 */ /* 0x0009e4000c10190a */
.L_x_2233:
[----:B------:R-:W-:Y:S05]  /*ba60*/  BSYNC.RECONVERGENT B0 ;  /* 0x0000000000007941 */ /* 0x000fea0003800200 */
.L_x_2231:
[----:B------:R-:W-:-:S13]  /*ba70*/  ISETP.NE.AND P0, PT, R0, 0xff, PT ;  /* 0x000000ff0000780c */ /* 0x000fda0003f05270 */
[----:B------:R-:W-:Y:S05]  /*ba80*/  @P0 EXIT ;  /* 0x000000000000094d */ /* 0x000fea0003800000 */
[----:B0-2-4-:R-:W0:Y:S01]  /*ba90*/  LDC.64 R6, c[0x0][0x3a8] ;  /* 0x0000ea00ff067b82 */ /* 0x015e220000000a00 */
        /* <DEDUP_REMOVED lines=9> */
.L_x_2242:
[----:B0-----:R-:W-:Y:S01]  /*bb30*/  STG.E desc[UR10][R6.64], R9 ;  /* 0x0000000906007986 */ /* 0x001fe2000c10190a */
[----:B------:R-:W-:Y:S05]  /*bb40*/  EXIT ;  /* 0x000000000000794d */ /* 0x000fea0003800000 */
.L_x_2186:
[----:B------:R-:W-:Y:S01]  /*bb50*/  BSSY B0, `(.L_x_2243) ;  /* 0x0000006000007945 */ /* 0x000fe20003800000 */
[----:B------:R-:W-:Y:S01]  /*bb60*/  PLOP3.LUT P3, PT, P1, PT, PT, 0x8, 0x80 ;  /* 0x000000000080781c */ /* 0x000fe20000f6e170 */
[----:B------:R-:W-:-:S12]  /*bb70*/  IMAD.MOV.U32 R24, RZ, RZ, -0x1 ;  /* 0xffffffffff187424 */ /* 0x000fd800078e00ff */
[----:B------:R-:W-:Y:S05]  /*bb80*/  WARPSYNC.COLLECTIVE R24, `(.L_x_2244) ;  /* 0x0000000018087348 */ /* 0x000fea0003c00000 */
[----:B------:R-:W-:Y:S01]  /*bb90*/  VOTE.ANY P3, P3 ;  /* 0x0000000000ff7806 */ /* 0x000fe20001860100 */
[----:B------:R-:W-:-:S12]  /*bba0*/  ENDCOLLECTIVE ;  /* 0x000000000000791b */ /* 0x000fd80003800000 */
.L_x_2244:
[----:B------:R-:W-:Y:S05]  /*bbb0*/  BSYNC B0 ;  /* 0x0000000000007941 */ /* 0x000fea0003800000 */
.L_x_2243:
[----:B------:R-:W-:Y:S01]  /*bbc0*/  PLOP3.LUT P1, PT, P3, PT, PT, 0x80, 0x8 ;  /* 0x000000000008781c */ /* 0x000fe20001f2f070 */
[----:B------:R-:W-:-:S12]  /*bbd0*/  BRA `(.L_x_2245) ;  /* 0xffffff7800b47947 */ /* 0x000fd8000383ffff */
.L_x_2188:
[----:B------:R-:W0:Y:S01]  /*bbe0*/  S2R R17, SR_GEMASK ;  /* 0x0000000000117919 */ /* 0x000e220000003c00 */
[----:B------:R-:W-:Y:S01]  /*bbf0*/  ISETP.NE.U32.AND P3, PT, R14, 0x65, PT ;  /* 0x000000650e00780c */ /* 0x000fe20003f65070 */
[----:B------:R-:W-:Y:S01]  /*bc00*/  BSSY B0, `(.L_x_2246) ;  /* 0x0000008000007945 */ /* 0x000fe20003800000 */
[----:B------:R-:W-:Y:S01]  /*bc10*/  IMAD.IADD R50, R25, 0x1, R50 ;  /* 0x0000000119327824 */ /* 0x000fe200078e0232 */
[----:B------:R-:W-:Y:S01]  /*bc20*/  PLOP3.LUT P5, PT, P5, PT, PT, 0x8, 0x80 ;  /* 0x000000000080781c */ /* 0x000fe20002fae170 */
[----:B------:R-:W-:Y:S01]  /*bc30*/  IMAD.MOV.U32 R24, RZ, RZ, -0x1 ;  /* 0xffffffffff187424 */ /* 0x000fe200078e00ff */
[----:B------:R-:W-:-:S13]  /*bc40*/  ISETP.NE.AND.EX P3, PT, R15, RZ, PT, P3 ;  /* 0x000000ff0f00720c */ /* 0x000fda0003f65330 */
[----:B0-----:R-:W-:Y:S05]  /*bc50*/  WARPSYNC.COLLECTIVE R24, `(.L_x_2247) ;  /* 0x0000000018087348 */ /* 0x001fea0003c00000 */
[----:B------:R-:W-:Y:S01]  /*bc60*/  VOTE.ANY R24, PT, P5 ;  /* 0x0000000000187806 */ /* 0x000fe200028e0100 */
[----:B0-----:R-:W-:Y:S06]  /*bc70*/  ENDCOLLECTIVE ;  /* 0x000000000000791b */ /* 0x001fec0003800000 */
.L_x_2247:
[----:B------:R-:W-:Y:S05]  /*bc80*/  BSYNC B0 ;  /* 0x0000000000007941 */ /* 0x000fea0003800000 */
.L_x_2246:
[----:B------:R-:W-:Y:S01]  /*bc90*/  LOP3.LUT R24, R24, 0x80000000, R17, 0xec, !PT ;  /* 0x8000000018187812 */ /* 0x000fe200078eec11 */
[----:B------:R-:W-:Y:S01]  /*bca0*/  IMAD.MOV.U32 R14, RZ, RZ, R12 ;  /* 0x000000ffff0e7224 */ /* 0x000fe200078e000c */
[----:B------:R-:W-:-:S03]  /*bcb0*/  ISETP.NE.AND P2, PT, R12, RZ, PT ;  /* 0x000000ff0c00720c */ /* 0x000fc60003f45270 */
[----:B------:R-:W-:-:S05]  /*bcc0*/  VIADD R15, R24, 0xffffffff ;  /* 0xffffffff180f7836 */ /* 0x000fca0000000000 */
[----:B------:R-:W-:Y:S01]  /*bcd0*/  LOP3.LUT R16, R24, R15, RZ, 0xc, !PT ;  /* 0x0000000f18107212 */ /* 0x000fe200078e0cff */
[----:B------:R-:W-:Y:S02]  /*bce0*/  IMAD.MOV.U32 R15, RZ, RZ, 0x1 ;  /* 0x00000001ff0f7424 */ /* 0x000fe400078e00ff */
[----:B------:R-:W-:Y:S01]  /*bcf0*/  IMAD.MOV.U32 R24, RZ, RZ, -0x1 ;  /* 0xffffffffff187424 */ /* 0x000fe200078e00ff */
[----:B------:R0:W1:Y:S06]  /*bd00*/  POPC R27, R16 ;  /* 0x00000010001b7309 */ /* 0x00006c0000000000 */
[----:B01----:R-:W-:Y:S05]  /*bd10*/  WARPSYNC.COLLECTIVE R24, `(.L_x_2248) ;  /* 0x0000000018087348 */ /* 0x003fea0003c00000 */
[----:B-1----:R1:W2:Y:S02]  /*bd20*/  SHFL.DOWN P5, R44, R14, R15, R27 ;  /* 0x0800000f0e2c7389 */ /* 0x0022a400000a001b */
[----:B012---:R-:W-:Y:S05]  /*bd30*/  ENDCOLLECTIVE ;  /* 0x000000000000791b */ /* 0x007fea0003800000 */
.L_x_2248:
[----:B------:R-:W-:Y:S01]  /*bd40*/  ISETP.GE.AND P1, PT, R43, R27, PT ;  /* 0x0000001b2b00720c */ /* 0x000fe20003f26270 */
[----:B------:R-:W-:Y:S02]  /*bd50*/  IMAD.MOV.U32 R14, RZ, RZ, R13 ;  /* 0x000000ffff0e7224 */ /* 0x000fe400078e000d */
[----:B------:R-:W-:-:S10]  /*bd60*/  IMAD.MOV.U32 R18, RZ, RZ, R44 ;  /* 0x000000ffff127224 */ /* 0x000fd400078e002c */
[----:B------:R-:W-:Y:S05]  /*bd70*/  WARPSYNC.COLLECTIVE R24, `(.L_x_2249) ;  /* 0x0000000018087348 */ /* 0x000fea0003c00000 */
[----:B------:R0:W1:Y:S02]  /*bd80*/  SHFL.DOWN P5, R44, R14, R15, R27 ;  /* 0x0800000f0e2c7389 */ /* 0x00006400000a001b */
[----:B01----:R-:W-:Y:S05]  /*bd90*/  ENDCOLLECTIVE ;  /* 0x000000000000791b */ /* 0x003fea0003800000 */
.L_x_2249:
[----:B------:R-:W-:-:S05]  /*bda0*/  SEL R23, R18, RZ, !P1 ;  /* 0x000000ff12177207 */ /* 0x000fca0004800000 */
[----:B------:R-:W-:Y:S02]  /*bdb0*/  IMAD.IADD R18, R12, 0x1, R23 ;  /* 0x000000010c127824 */ /* 0x000fe400078e0217 */
[----:B------:R-:W-:Y:S02]  /*bdc0*/  VIADD R12, R43, 0x2 ;  /* 0x000000022b0c7836 */ /* 0x000fe40000000000 */
[----:B------:R-:W-:Y:S02]  /*bdd0*/  IMAD.MOV.U32 R14, RZ, RZ, R18 ;  /* 0x000000ffff0e7224 */ /* 0x000fe400078e0012 */
[----:B------:R-:W-:Y:S01]  /*bde0*/  IMAD.MOV.U32 R15, RZ, RZ, 0x2 ;  /* 0x00000002ff0f7424 */ /* 0x000fe200078e00ff */
[----:B------:R-:W-:Y:S02]  /*bdf0*/  SEL R44, R44, RZ, !P2 ;  /* 0x000000ff2c2c7207 */ /* 0x000fe40005000000 */
[----:B------:R-:W-:Y:S02]  /*be00*/  ISETP.NE.AND P2, PT, R18, RZ, PT ;  /* 0x000000ff1200720c */ /* 0x000fe40003f45270 */
[----:B------:R-:W-:-:S11]  /*be10*/  SEL R25, R44, RZ, !P1 ;  /* 0x000000ff2c197207 */ /* 0x000fd60004800000 */
[----:B------:R-:W-:Y:S05]  /*be20*/  WARPSYNC.COLLECTIVE R24, `(.L_x_2250) ;  /* 0x0000000018087348 */ /* 0x000fea0003c00000 */
[----:B------:R0:W1:Y:S02]  /*be30*/  SHFL.DOWN P5, R44, R14, R15, R27 ;  /* 0x0800000f0e2c7389 */ /* 0x00006400000a001b */
[----:B01----:R-:W-:Y:S05]  /*be40*/  ENDCOLLECTIVE ;  /* 0x000000000000791b */ /* 0x003fea0003800000 */
.L_x_2250:
[----:B------:R-:W-:Y:S01]  /*be50*/  ISETP.GT.AND P1, PT, R12, R27, PT ;  /* 0x0000001b0c00720c */ /* 0x000fe20003f24270 */
[----:B------:R-:W-:Y:S02]  /*be60*/  IMAD.IADD R16, R13, 0x1, R25 ;  /* 0x000000010d107824 */ /* 0x000fe400078e0219 */
[----:B------:R-:W-:Y:S02]  /*be70*/  VIADD R25, R43, 0x10 ;  /* 0x000000102b197836 */ /* 0x000fe40000000000 */
[----:B------:R-:W-:Y:S02]  /*be80*/  IMAD.MOV.U32 R14, RZ, RZ, R16 ;  /* 0x000000ffff0e7224 */ /* 0x000fe400078e0010 */
[----:B------:R-:W-:-:S07]  /*be90*/  IMAD.MOV.U32 R22, RZ, RZ, R44 ;  /* 0x000000ffff167224 */ /* 0x000fce00078e002c */
[----:B------:R-:W-:Y:S05]  /*bea0*/  WARPSYNC.COLLECTIVE R24, `(.L_x_2251) ;  /* 0x0000000018087348 */ /* 0x000fea0003c00000 */
[----:B------:R0:W1:Y:S02]  /*beb0*/  SHFL.DOWN P5, R44, R14, R15, R27 ;  /* 0x0800000f0e2c7389 */ /* 0x00006400000a001b */
[----:B01----:R-:W-:Y:S05]  /*bec0*/  ENDCOLLECTIVE ;  /* 0x000000000000791b */ /* 0x003fea0003800000 */
.L_x_2251:
[----:B------:R-:W-:Y:S01]  /*bed0*/  SEL R13, R22, RZ, !P1 ;  /* 0x000000ff160d7207 */ /* 0x000fe20004800000 */
[----:B------:R-:W-:-:S04]  /*bee0*/  VIADD R22, R43, 0x4 ;  /* 0x000000042b167836 */ /* 0x000fc80000000000 */
[----:B------:R-:W-:-:S04]  /*bef0*/  IMAD.IADD R13, R18, 0x1, R13 ;  /* 0x00000001120d7824 */ /* 0x000fc800078e020d */
        /* <DEDUP_REMOVED lines=8> */
.L_x_2252:
        /* <DEDUP_REMOVED lines=8> */
.L_x_2253:
[----:B------:R-:W-:-:S05]  /*c000*/  SEL R16, R16, RZ, !P1 ;  /* 0x000000ff10107207 */ /* 0x000fca0004800000 */
        /* <DEDUP_REMOVED lines=9> */
.L_x_2254:
[----:B------:R-:W-:Y:S01]  /*c0a0*/  ISETP.GT.AND P1, PT, R23, R27, PT ;  /* 0x0000001b1700720c */ /* 0x000fe20003f24270 */
[----:B------:R-:W-:-:S04]  /*c0b0*/  IMAD.IADD R26, R12, 0x1, R13 ;  /* 0x000000010c1a7824 */ /* 0x000fc800078e020d */
[----:B------:R-:W-:Y:S02]  /*c0c0*/  IMAD.MOV.U32 R14, RZ, RZ, R26 ;  /* 0x000000ffff0e7224 */ /* 0x000fe400078e001a */
[----:B------:R-:W-:-:S07]  /*c0d0*/  IMAD.MOV.U32 R12, RZ, RZ, R44 ;  /* 0x000000ffff0c7224 */ /* 0x000fce00078e002c */
[----:B------:R-:W-:Y:S05]  /*c0e0*/  WARPSYNC.COLLECTIVE R24, `(.L_x_2255) ;  /* 0x0000000018087348 */ /* 0x000fea0003c00000 */
[----:B------:R0:W1:Y:S02]  /*c0f0*/  SHFL.DOWN P5, R44, R14, R15, R27 ;  /* 0x0800000f0e2c7389 */ /* 0x00006400000a001b */
[----:B01----:R-:W-:Y:S05]  /*c100*/  ENDCOLLECTIVE ;  /* 0x000000000000791b */ /* 0x003fea0003800000 */
.L_x_2255:
        /* <DEDUP_REMOVED lines=10> */
.L_x_2256:
[----:B------:R-:W-:Y:S01]  /*c1b0*/  ISETP.GT.AND P1, PT, R25, R27, PT ;  /* 0x0000001b1900720c */ /* 0x000fe20003f24270 */
[----:B------:R-:W-:-:S04]  /*c1c0*/  IMAD.IADD R18, R26, 0x1, R13 ;  /* 0x000000011a127824 */ /* 0x000fc800078e020d */
[----:B------:R-:W-:Y:S02]  /*c1d0*/  IMAD.MOV.U32 R14, RZ, RZ, R18 ;  /* 0x000000ffff0e7224 */ /* 0x000fe400078e0012 */
[----:B------:R-:W-:-:S07]  /*c1e0*/  IMAD.MOV.U32 R51, RZ, RZ, R44 ;  /* 0x000000ffff337224 */ /* 0x000fce00078e002c */
[----:B------:R-:W-:Y:S05]  /*c1f0*/  WARPSYNC.COLLECTIVE R24, `(.L_x_2257) ;  /* 0x0000000018087348 */ /* 0x000fea0003c00000 */
[----:B------:R0:W1:Y:S02]  /*c200*/  SHFL.DOWN P5, R44, R14, R15, R27 ;  /* 0x0800000f0e2c7389 */ /* 0x00006400000a001b */
[----:B01----:R-:W-:Y:S05]  /*c210*/  ENDCOLLECTIVE ;  /* 0x000000000000791b */ /* 0x003fea0003800000 */
.L_x_2257:
[----:B------:R-:W-:Y:S05]  /*c220*/  WARPSYNC.COLLECTIVE R24, `(.L_x_2258) ;  /* 0x0000000018087348 */ /* 0x000fea0003c00000 */
[----:B------:R-:W-:Y:S01]  /*c230*/  VOTE.ALL P3, P3 ;  /* 0x0000000000ff7806 */ /* 0x000fe20001860000 */
[----:B------:R-:W-:-:S12]  /*c240*/  ENDCOLLECTIVE ;  /* 0x000000000000791b */ /* 0x000fd80003800000 */
.L_x_2258:
[----:B------:R-:W-:-:S05]  /*c250*/  SEL R51, R51, RZ, !P1 ;  /* 0x000000ff33337207 */ /* 0x000fca0004800000 */
[----:B------:R-:W-:Y:S01]  /*c260*/  IMAD.IADD R16, R16, 0x1, R51 ;  /* 0x0000000110107824 */ /* 0x000fe200078e0233 */
[----:B------:R-:W-:-:S04]  /*c270*/  SEL R44, R44, RZ, !P2 ;  /* 0x000000ff2c2c7207 */ /* 0x000fc80005000000 */
[----:B------:R-:W-:-:S05]  /*c280*/  SEL R13, R44, RZ, !P1 ;  /* 0x000000ff2c0d7207 */ /* 0x000fca0004800000 */
[----:B------:R-:W-:Y:S02]  /*c290*/  IMAD.IADD R18, R18, 0x1, R13 ;  /* 0x0000000112127824 */ /* 0x000fe400078e020d */
[----:B------:R-:W0:Y:S02]  /*c2a0*/  LDC.64 R12, c[0x0][0x3b0] ;  /* 0x0000ec00ff0c7b82 */ /* 0x000e240000000a00 */
[----:B0-----:R-:W-:-:S05]  /*c2b0*/  IADD3 R26, P1, PT, R12, 0x200, RZ ;  /* 0x000002000c1a7810 */ /* 0x001fca0007f3e0ff */
[----:B------:R-:W-:Y:S01]  /*c2c0*/  IMAD.X R51, RZ, RZ, R13, P1 ;  /* 0x000000ffff337224 */ /* 0x000fe200008e060d */
[----:B------:R-:W-:Y:S07]  /*c2d0*/  BRA `(.L_x_2259) ;  /* 0xffffff7800007947 */ /* 0x000fee000383ffff */
.L_x_2190:
[----:B------:R-:W-:Y:S01]  /*c2e0*/  BSSY B0, `(.L_x_2260) ;  /* 0x0000006000007945 */ /* 0x000fe20003800000 */
[----:B------:R-:W-:Y:S01]  /*c2f0*/  PLOP3.LUT P3, PT, P1, PT, PT, 0x8, 0x80 ;  /* 0x000000000080781c */ /* 0x000fe20000f6e170 */
[----:B------:R-:W-:-:S12]  /*c300*/  IMAD.MOV.U32 R24, RZ, RZ, -0x1 ;  /* 0xffffffffff187424 */ /* 0x000fd800078e00ff */
[----:B------:R-:W-:Y:S05]  /*c310*/  WARPSYNC.COLLECTIVE R24, `(.L_x_2261) ;  /* 0x0000000018087348 */ /* 0x000fea0003c00000 */
[----:B------:R-:W-:Y:S01]  /*c320*/  VOTE.ANY P3, P3 ;  /* 0x0000000000ff7806 */ /* 0x000fe20001860100 */
[----:B------:R-:W-:-:S12]  /*c330*/  ENDCOLLECTIVE ;  /* 0x000000000000791b */ /* 0x000fd80003800000 */
.L_x_2261:
[----:B------:R-:W-:Y:S05]  /*c340*/  BSYNC B0 ;  /* 0x0000000000007941 */ /* 0x000fea0003800000 */
.L_x_2260:
[----:B------:R-:W-:Y:S01]  /*c350*/  PLOP3.LUT P1, PT, P3, PT, PT, 0x80, 0x8 ;  /* 0x000000000008781c */ /* 0x000fe20001f2f070 */
[----:B------:R-:W-:-:S12]  /*c360*/  BRA `(.L_x_2262) ;  /* 0xffffff7800047947 */ /* 0x000fd8000383ffff */
.L_x_2192:
[----:B------:R-:W-:Y:S01]  /*c370*/  ISETP.NE.U32.AND P3, PT, R14, 0x65, PT ;  /* 0x000000650e00780c */ /* 0x000fe20003f65070 */
[----:B------:R-:W-:Y:S01]  /*c380*/  BSSY B0, `(.L_x_2263) ;  /* 0x0000007000007945 */ /* 0x000fe20003800000 */
[----:B------:R-:W-:Y:S01]  /*c390*/  PLOP3.LUT P5, PT, P5, PT, PT, 0x8, 0x80 ;  /* 0x000000000080781c */ /* 0x000fe20002fae170 */
[----:B------:R-:W-:Y:S01]  /*c3a0*/  IMAD.MOV.U32 R24, RZ, RZ, -0x1 ;  /* 0xffffffffff187424 */ /* 0x000fe200078e00ff */
[----:B------:R-:W-:-:S13]  /*c3b0*/  ISETP.NE.AND.EX P3, PT, R15, RZ, PT, P3 ;  /* 0x000000ff0f00720c */ /* 0x000fda0003f65330 */
[----:B------:R-:W-:Y:S05]  /*c3c0*/  WARPSYNC.COLLECTIVE R24, `(.L_x_2264) ;  /* 0x0000000018087348 */ /* 0x000fea0003c00000 */
[----:B------:R-:W-:Y:S01]  /*c3d0*/  VOTE.ANY R24, PT, P5 ;  /* 0x0000000000187806 */ /* 0x000fe200028e0100 */
[----:B------:R-:W-:Y:S06]  /*c3e0*/  ENDCOLLECTIVE ;  /* 0x000000000000791b */ /* 0x000fec0003800000 */
.L_x_2264:
[----:B------:R-:W-:Y:S05]  /*c3f0*/  BSYNC B0 ;  /* 0x0000000000007941 */ /* 0x000fea0003800000 */
.L_x_2263:
[----:B------:R-:W-:Y:S01]  /*c400*/  LOP3.LUT R24, R24, 0x80000000, R17, 0xec, !PT ;  /* 0x8000000018187812 */ /* 0x000fe200078eec11 */
[----:B------:R-:W-:Y:S01]  /*c410*/  IMAD.MOV.U32 R14, RZ, RZ, R12 ;  /* 0x000000ffff0e7224 */ /* 0x000fe200078e000c */
[----:B------:R-:W-:Y:S01]  /*c420*/  ISETP.NE.AND P2, PT, R12, RZ, PT ;  /* 0x000000ff0c00720c */ /* 0x000fe20003f45270 */
[----:B------:R-:W-:Y:S02]  /*c430*/  VIADD R50, R50, 0xffffffe0 ;  /* 0xffffffe032327836 */ /* 0x000fe40000000000 */
        /* <DEDUP_REMOVED lines=8> */
.L_x_2265:
[----:B------:R-:W-:Y:S01]  /*c4c0*/  ISETP.GE.AND P1, PT, R43, R27, PT ;  /* 0x0000001b2b00720c */ /* 0x000fe20003f26270 */
[----:B------:R-:W-:Y:S02]  /*c4d0*/  IMAD.MOV.U32 R14, RZ, RZ, R13 ;  /* 0x000000ffff0e7224 */ /* 0x000fe400078e000d */
[----:B------:R-:W-:-:S10]  /*c4e0*/  IMAD.MOV.U32 R58, RZ, RZ, R44 ;  /* 0x000000ffff3a7224 */ /* 0x000fd400078e002c */
[----:B------:R-:W-:Y:S05]  /*c4f0*/  WARPSYNC.COLLECTIVE R24, `(.L_x_2266) ;  /* 0x0000000018087348 */ /* 0x000fea0003c00000 */
[----:B------:R0:W1:Y:S02]  /*c500*/  SHFL.DOWN P5, R44, R14, R15, R27 ;  /* 0x0800000f0e2c7389 */ /* 0x00006400000a001b */
[----:B01----:R-:W-:Y:S05]  /*c510*/  ENDCOLLECTIVE ;  /* 0x000000000000791b */ /* 0x003fea0003800000 */
.L_x_2266:
[----:B------:R-:W-:Y:S01]  /*c520*/  SEL R59, R58, RZ, !P1 ;  /* 0x000000ff3a3b7207 */ /* 0x000fe20004800000 */
[----:B------:R-:W-:-:S04]  /*c530*/  VIADD R58, R43, 0x2 ;  /* 0x000000022b3a7836 */ /* 0x000fc80000000000 */
[----:B------:R-:W-:-:S04]  /*c540*/  IMAD.IADD R59, R12, 0x1, R59 ;  /* 0x000000010c3b7824 */ /* 0x000fc800078e023b */
[----:B------:R-:W-:Y:S02]  /*c550*/  IMAD.MOV.U32 R14, RZ, RZ, R59 ;  /* 0x000000ffff0e7224 */ /* 0x000fe400078e003b */
[----:B------:R-:W-:Y:S01]  /*c560*/  IMAD.MOV.U32 R15, RZ, RZ, 0x2 ;  /* 0x00000002ff0f7424 */ /* 0x000fe200078e00ff */
[----:B------:R-:W-:Y:S02]  /*c570*/  SEL R44, R44, RZ, !P2 ;  /* 0x000000ff2c2c7207 */ /* 0x000fe40005000000 */
[----:B------:R-:W-:Y:S02]  /*c580*/  ISETP.NE.AND P2, PT, R59, RZ, PT ;  /* 0x000000ff3b00720c */ /* 0x000fe40003f45270 */
[----:B------:R-:W-:Y:S02]  /*c590*/  SEL R44, R44, RZ, !P1 ;  /* 0x000000ff2c2c7207 */ /* 0x000fe40004800000 */
[----:B------:R-:W-:-:S03]  /*c5a0*/  ISETP.GT.AND P1, PT, R58, R27, PT ;  /* 0x0000001b3a00720c */ /* 0x000fc60003f24270 */
[----:B------:R-:W-:-:S10]  /*c5b0*/  IMAD.IADD R12, R13, 0x1, R44 ;  /* 0x000000010d0c7824 */ /* 0x000fd400078e022c */
[----:B------:R-:W-:Y:S05]  /*c5c0*/  WARPSYNC.COLLECTIVE R24, `(.L_x_2267) ;  /* 0x0000000018087348 */ /* 0x000fea0003c00000 */
[----:B------:R0:W1:Y:S02]  /*c5d0*/  SHFL.DOWN P5, R44, R14, R15, R27 ;  /* 0x0800000f0e2c7389 */ /* 0x00006400000a001b */
[----:B01----:R-:W-:Y:S05]  /*c5e0*/  ENDCOLLECTIVE ;  /* 0x000000000000791b */ /* 0x003fea0003800000 */
.L_x_2267:
[----:B------:R-:W-:Y:S02]  /*c5f0*/  IMAD.MOV.U32 R14, RZ, RZ, R12 ;  /* 0x000000ffff0e7224 */ /* 0x000fe400078e000c */
[----:B------:R-:W-:-:S07]  /*c600*/  IMAD.MOV.U32 R13, RZ, RZ, R44 ;  /* 0x000000ffff0d7224 */ /* 0x000fce00078e002c */
[----:B------:R-:W-:Y:S05]  /*c610*/  WARPSYNC.COLLECTIVE R24, `(.L_x_2268) ;  /* 0x0000000018087348 */ /* 0x000fea0003c00000 */
[----:B------:R0:W1:Y:S02]  /*c620*/  SHFL.DOWN P5, R44, R14, R15, R27 ;  /* 0x0800000f0e2c7389 */ /* 0x00006400000a001b */
[----:B01----:R-:W-:Y:S05]  /*c630*/  ENDCOLLECTIVE ;  /* 0x000000000000791b */ /* 0x003fea0003800000 */
.L_x_2268:
        /* <DEDUP_REMOVED lines=10> */
.L_x_2269:
[----:B------:R-:W-:Y:S01]  /*c6e0*/  ISETP.GT.AND P1, PT, R22, R27, PT ;  /* 0x0000001b1600720c */ /* 0x000fe20003f24270 */
[----:B------:R-:W-:-:S04]  /*c6f0*/  IMAD.IADD R13, R12, 0x1, R13 ;  /* 0x000000010c0d7824 */ /* 0x000fc800078e020d */
[----:B------:R-:W-:Y:S02]  /*c700*/  IMAD.MOV.U32 R14, RZ, RZ, R13 ;  /* 0x000000ffff0e7224 */ /* 0x000fe400078e000d */
[----:B------:R-:W-:-:S07]  /*c710*/  IMAD.MOV.U32 R12, RZ, RZ, R44 ;  /* 0x000000ffff0c7224 */ /* 0x000fce00078e002c */
[----:B------:R-:W-:Y:S05]  /*c720*/  WARPSYNC.COLLECTIVE R24, `(.L_x_2270) ;  /* 0x0000000018087348 */ /* 0x000fea0003c00000 */
[----:B------:R0:W1:Y:S02]  /*c730*/  SHFL.DOWN P5, R44, R14, R15, R27 ;  /* 0x0800000f0e2c7389 */ /* 0x00006400000a001b */
[----:B01----:R-:W-:Y:S05]  /*c740*/  ENDCOLLECTIVE ;  /* 0x000000000000791b */ /* 0x003fea0003800000 */
.L_x_2270:
[----:B------:R-:W-:-:S05]  /*c750*/  SEL R59, R12, RZ, !P1 ;  /* 0x000000ff0c3b7207 */ /* 0x000fca0004800000 */
        /* <DEDUP_REMOVED lines=11> */
.L_x_2271:
[----:B------:R-:W-:Y:S02]  /*c810*/  IMAD.MOV.U32 R14, RZ, RZ, R59 ;  /* 0x000000ffff0e7224 */ /* 0x000fe400078e003b */
[----:B------:R-:W-:-:S07]  /*c820*/  IMAD.MOV.U32 R12, RZ, RZ, R44 ;  /* 0x000000ffff0c7224 */ /* 0x000fce00078e002c */
[----:B------:R-:W-:Y:S05]  /*c830*/  WARPSYNC.COLLECTIVE R24, `(.L_x_2272) ;  /* 0x0000000018087348 */ /* 0x000fea0003c00000 */
[----:B------:R0:W1:Y:S02]  /*c840*/  SHFL.DOWN P5, R44, R14, R15, R27 ;  /* 0x0800000f0e2c7389 */ /* 0x00006400000a001b */
[----:B01----:R-:W-:Y:S05]  /*c850*/  ENDCOLLECTIVE ;  /* 0x000000000000791b */ /* 0x003fea0003800000 */
.L_x_2272:
        /* <DEDUP_REMOVED lines=12> */
.L_x_2273:
[----:B------:R-:W-:Y:S02]  /*c920*/  IMAD.MOV.U32 R14, RZ, RZ, R12 ;  /* 0x000000ffff0e7224 */ /* 0x000fe400078e000c */
[----:B------:R-:W-:-:S07]  /*c930*/  IMAD.MOV.U32 R58, RZ, RZ, R44 ;  /* 0x000000ffff3a7224 */ /* 0x000fce00078e002c */
[----:B------:R-:W-:Y:S05]  /*c940*/  WARPSYNC.COLLECTIVE R24, `(.L_x_2274) ;  /* 0x0000000018087348 */ /* 0x000fea0003c00000 */
[----:B------:R0:W1:Y:S02]  /*c950*/  SHFL.DOWN P5, R44, R14, R15, R27 ;  /* 0x0800000f0e2c7389 */ /* 0x00006400000a001b */
[----:B01----:R-:W-:Y:S05]  /*c960*/  ENDCOLLECTIVE ;  /* 0x000000000000791b */ /* 0x003fea0003800000 */
.L_x_2274:
[----:B------:R-:W-:Y:S05]  /*c970*/  WARPSYNC.COLLECTIVE R24, `(.L_x_2275) ;  /* 0x0000000018087348 */ /* 0x000fea0003c00000 */
[----:B------:R-:W-:Y:S01]  /*c980*/  VOTE.ALL P3, P3 ;  /* 0x0000000000ff7806 */ /* 0x000fe20001860000 */
[----:B------:R-:W-:-:S12]  /*c990*/  ENDCOLLECTIVE ;  /* 0x000000000000791b */ /* 0x000fd80003800000 */
.L_x_2275:
[----:B------:R-:W-:Y:S02]  /*c9a0*/  SEL R58, R58, RZ, !P1 ;  /* 0x000000ff3a3a7207 */ /* 0x000fe40004800000 */
[----:B------:R-:W-:-:S04]  /*c9b0*/  SEL R44, R44, RZ, !P2 ;  /* 0x000000ff2c2c7207 */ /* 0x000fc80005000000 */
[----:B------:R-:W-:Y:S02]  /*c9c0*/  SEL R59, R44, RZ, !P1 ;  /* 0x000000ff2c3b7207 */ /* 0x000fe40004800000 */
[----:B------:R-:W-:Y:S02]  /*c9d0*/  ISETP.NE.AND P1, PT, R16, RZ, PT ;  /* 0x000000ff1000720c */ /* 0x000fe40003f25270 */
[----:B------:R-:W-:Y:S01]  /*c9e0*/  IADD3 R16, PT, PT, R13, R58, R16 ;  /* 0x0000003a0d107210 */ /* 0x000fe20007ffe010 */
[----:B------:R-:W-:-:S05]  /*c9f0*/  IMAD.IADD R59, R12, 0x1, R59 ;  /* 0x000000010c3b7824 */ /* 0x000fca00078e023b */
[----:B------:R-:W-:-:S05]  /*ca00*/  SEL R59, R59, RZ, !P1 ;  /* 0x000000ff3b3b7207 */ /* 0x000fca0004800000 */
[----:B------:R-:W-:Y:S01]  /*ca10*/  IMAD.IADD R18, R59, 0x1, R18 ;  /* 0x000000013b127824 */ /* 0x000fe200078e0212 */
[----:B------:R-:W-:Y:S06]  /*ca20*/  BRA `(.L_x_2276) ;  /* 0xffffff7400507947 */ /* 0x000fec000383ffff */
.L_x_2221:
[----:B------:R-:W-:Y:S01]  /*ca30*/  BSSY B0, `(.L_x_2277) ;  /* 0x0000006000007945 */ /* 0x000fe20003800000 */
[----:B------:R-:W-:Y:S01]  /*ca40*/  PLOP3.LUT P3, PT, P3, PT, PT, 0x8, 0x80 ;  /* 0x000000000080781c */ /* 0x000fe20001f6e170 */
[----:B------:R-:W-:-:S12]  /*ca50*/  IMAD.MOV.U32 R24, RZ, RZ, -0x1 ;  /* 0xffffffffff187424 */ /* 0x000fd800078e00ff */
[----:B------:R-:W-:Y:S05]  /*ca60*/  WARPSYNC.COLLECTIVE R24, `(.L_x_2278) ;  /* 0x0000000018087348 */ /* 0x000fea0003c00000 */
[----:B------:R-:W-:Y:S01]  /*ca70*/  VOTE.ANY P3, P3 ;  /* 0x0000000000ff7806 */ /* 0x000fe20001860100 */
[----:B------:R-:W-:-:S12]  /*ca80*/  ENDCOLLECTIVE ;  /* 0x000000000000791b */ /* 0x000fd80003800000 */
.L_x_2278:
[----:B------:R-:W-:Y:S05]  /*ca90*/  BSYNC B0 ;  /* 0x0000000000007941 */ /* 0x000fea0003800000 */
.L_x_2277:
[----:B------:R-:W-:Y:S05]  /*caa0*/  BRA `(.L_x_2279) ;  /* 0xffffffcc00347947 */ /* 0x000fea000383ffff */
.L_x_2223:
[----:B------:R-:W0:Y:S01]  /*cab0*/  S2R R21, SR_GEMASK ;  /* 0x0000000000157919 */ /* 0x000e220000003c00 */
[----:B------:R-:W-:Y:S01]  /*cac0*/  BSSY B0, `(.L_x_2280) ;  /* 0x0000006000007945 */ /* 0x000fe20003800000 */
[----:B------:R-:W-:Y:S01]  /*cad0*/  PLOP3.LUT P5, PT, P5, PT, PT, 0x8, 0x80 ;  /* 0x000000000080781c */ /* 0x000fe20002fae170 */
[----:B------:R-:W-:-:S12]  /*cae0*/  IMAD.MOV.U32 R24, RZ, RZ, -0x1 ;  /* 0xffffffffff187424 */ /* 0x000fd800078e00ff */
[----:B0-----:R-:W-:Y:S05]  /*caf0*/  WARPSYNC.COLLECTIVE R24, `(.L_x_2281) ;  /* 0x0000000018087348 */ /* 0x001fea0003c00000 */
[----:B------:R-:W-:Y:S01]  /*cb00*/  VOTE.ANY R24, PT, P5 ;  /* 0x0000000000187806 */ /* 0x000fe200028e0100 */
[----:B0-----:R-:W-:Y:S06]  /*cb10*/  ENDCOLLECTIVE ;  /* 0x000000000000791b */ /* 0x001fec0003800000 */
.L_x_2281:
[----:B------:R-:W-:Y:S05]  /*cb20*/  BSYNC B0 ;  /* 0x0000000000007941 */ /* 0x000fea0003800000 */
.L_x_2280:
[----:B------:R-:W-:Y:S01]  /*cb30*/  LOP3.LUT R24, R24, 0x80000000, R21, 0xec, !PT ;  /* 0x8000000018187812 */ /* 0x000fe200078eec15 */
[----:B------:R-:W-:Y:S01]  /*cb40*/  IMAD.MOV.U32 R14, RZ, RZ, R8 ;  /* 0x000000ffff0e7224 */ /* 0x000fe200078e0008 */
[----:B------:R-:W-:-:S03]  /*cb50*/  LOP3.LUT R55, RZ, R0, RZ, 0x33, !PT ;  /* 0x00000000ff377212 */ /* 0x000fc600078e33ff */
[----:B------:R-:W-:Y:S02]  /*cb60*/  VIADD R15, R24, 0xffffffff ;  /* 0xffffffff180f7836 */ /* 0x000fe40000000000 */
[----:B------:R-:W-:-:S03]  /*cb70*/  IMAD.IADD R55, R55, 0x1, R50 ;  /* 0x0000000137377824 */ /* 0x000fc600078e0232 */
[----:B------:R-:W-:Y:S01]  /*cb80*/  LOP3.LUT R22, R24, R15, RZ, 0xc, !PT ;  /* 0x0000000f18167212 */ /* 0x000fe200078e0cff */
[----:B------:R-:W-:Y:S02]  /*cb90*/  IMAD.MOV.U32 R15, RZ, RZ, 0x1 ;  /* 0x00000001ff0f7424 */ /* 0x000fe400078e00ff */
[----:B------:R-:W-:Y:S01]  /*cba0*/  IMAD.MOV.U32 R24, RZ, RZ, -0x1 ;  /* 0xffffffffff187424 */ /* 0x000fe200078e00ff */
[----:B------:R0:W1:Y:S06]  /*cbb0*/  POPC R27, R22 ;  /* 0x00000016001b7309 */ /* 0x00006c0000000000 */
[----:B01----:R-:W-:Y:S05]  /*cbc0*/  WARPSYNC.COLLECTIVE R24, `(.L_x_2282) ;  /* 0x0000000018087348 */ /* 0x003fea0003c00000 */
[----:B-1----:R1:W2:Y:S02]  /*cbd0*/  SHFL.DOWN P5, R44, R14, R15, R27 ;  /* 0x0800000f0e2c7389 */ /* 0x0022a400000a001b */
[----:B012---:R-:W-:Y:S05]  /*cbe0*/  ENDCOLLECTIVE ;  /* 0x000000000000791b */ /* 0x007fea0003800000 */
.L_x_2282:
[----:B------:R-:W-:Y:S01]  /*cbf0*/  ISETP.GE.AND P3, PT, R41, R27, PT ;  /* 0x0000001b2900720c */ /* 0x000fe20003f66270 */
[----:B------:R-:W-:Y:S02]  /*cc00*/  IMAD.MOV.U32 R14, RZ, RZ, R9 ;  /* 0x000000ffff0e7224 */ /* 0x000fe400078e0009 */
[----:B------:R-:W-:-:S10]  /*cc10*/  IMAD.MOV.U32 R20, RZ, RZ, R44 ;  /* 0x000000ffff147224 */ /* 0x000fd400078e002c */
[----:B------:R-:W-:Y:S05]  /*cc20*/  WARPSYNC.COLLECTIVE R24, `(.L_x_2283) ;  /* 0x0000000018087348 */ /* 0x000fea0003c00000 */
[----:B------:R0:W1:Y:S02]  /*cc30*/  SHFL.DOWN P5, R44, R14, R15, R27 ;  /* 0x0800000f0e2c7389 */ /* 0x00006400000a001b */
[----:B01----:R-:W-:Y:S05]  /*cc40*/  ENDCOLLECTIVE ;  /* 0x000000000000791b */ /* 0x003fea0003800000 */
.L_x_2283:
[----:B------:R-:W-:-:S05]  /*cc50*/  SEL R23, R20, RZ, !P3 ;  /* 0x000000ff14177207 */ /* 0x000fca0005800000 */
[----:B------:R-:W-:-:S04]  /*cc60*/  IMAD.IADD R20, R8, 0x1, R23 ;  /* 0x0000000108147824 */ /* 0x000fc800078e0217 */
[----:B------:R-:W-:Y:S02]  /*cc70*/  IMAD.MOV.U32 R14, RZ, RZ, R20 ;  /* 0x000000ffff0e7224 */ /* 0x000fe400078e0014 */
[----:B------:R-:W-:Y:S01]  /*cc80*/  IMAD.MOV.U32 R15, RZ, RZ, 0x2 ;  /* 0x00000002ff0f7424 */ /* 0x000fe200078e00ff */
[----:B------:R-:W-:Y:S01]  /*cc90*/  ISETP.NE.AND P5, PT, R8, RZ, PT ;  /* 0x000000ff0800720c */ /* 0x000fe20003fa5270 */
[----:B------:R-:W-:-:S03]  /*cca0*/  VIADD R8, R41, 0x2 ;  /* 0x0000000229087836 */ /* 0x000fc60000000000 */
[----:B------:R-:W-:-:S04]  /*ccb0*/  SEL R44, R44, RZ, !P5 ;  /* 0x000000ff2c2c7207 */ /* 0x000fc80006800000 */
[----:B------:R-:W-:Y:S02]  /*ccc0*/  SEL R45, R44, RZ, !P3 ;  /* 0x000000ff2c2d7207 */ /* 0x000fe40005800000 */
[----:B------:R-:W-:-:S13]  /*ccd0*/  ISETP.GT.AND P3, PT, R8, R27, PT ;  /* 0x0000001b0800720c */ /* 0x000fda0003f64270 */
[----:B------:R-:W-:Y:S05]  /*cce0*/  WARPSYNC.COLLECTIVE R24, `(.L_x_2284) ;  /* 0x0000000018087348 */ /* 0x000fea0003c00000 */
[----:B------:R0:W1:Y:S02]  /*ccf0*/  SHFL.DOWN P5, R44, R14, R15, R27 ;  /* 0x0800000f0e2c7389 */ /* 0x00006400000a001b */
[----:B01----:R-:W-:Y:S05]  /*cd00*/  ENDCOLLECTIVE ;  /* 0x000000000000791b */ /* 0x003fea0003800000 */
.L_x_2284:
[----:B------:R-:W-:-:S04]  /*cd10*/  IMAD.IADD R22, R9, 0x1, R45 ;  /* 0x0000000109167824 */ /* 0x000fc800078e022d */
[----:B------:R-:W-:Y:S02]  /*cd20*/  IMAD.MOV.U32 R14, RZ, RZ, R22 ;  /* 0x000000ffff0e7224 */ /* 0x000fe400078e0016 */
[----:B------:R-:W-:-:S07]  /*cd30*/  IMAD.MOV.U32 R23, RZ, RZ, R44 ;  /* 0x000000ffff177224 */ /* 0x000fce00078e002c */
[----:B------:R-:W-:Y:S05]  /*cd40*/  WARPSYNC.COLLECTIVE R24, `(.L_x_2285) ;  /* 0x0000000018087348 */ /* 0x000fea0003c00000 */
[----:B------:R0:W1:Y:S02]  /*cd50*/  SHFL.DOWN P5, R44, R14, R15, R27 ;  /* 0x0800000f0e2c7389 */ /* 0x00006400000a001b */
[----:B01----:R-:W-:Y:S05]  /*cd60*/  ENDCOLLECTIVE ;  /* 0x000000000000791b */ /* 0x003fea0003800000 */
.L_x_2285:
        /* <DEDUP_REMOVED lines=12> */
.L_x_2286:
[----:B------:R-:W-:-:S04]  /*ce30*/  IMAD.IADD R54, R22, 0x1, R9 ;  /* 0x0000000116367824 */ /* 0x000fc800078e0209 */
[----:B------:R-:W-:Y:S02]  /*ce40*/  IMAD.MOV.U32 R14, RZ, RZ, R54 ;  /* 0x000000ffff0e7224 */ /* 0x000fe400078e0036 */
[----:B------:R-:W-:-:S07]  /*ce50*/  IMAD.MOV.U32 R9, RZ, RZ, R44 ;  /* 0x000000ffff097224 */ /* 0x000fce00078e002c */
[----:B------:R-:W-:Y:S05]  /*ce60*/  WARPSYNC.COLLECTIVE R24, `(.L_x_2287) ;  /* 0x0000000018087348 */ /* 0x000fea0003c00000 */
[----:B------:R0:W1:Y:S02]  /*ce70*/  SHFL.DOWN P5, R44, R14, R15, R27 ;  /* 0x0800000f0e2c7389 */ /* 0x00006400000a001b */
[----:B01----:R-:W-:Y:S05]  /*ce80*/  ENDCOLLECTIVE ;  /* 0x000000000000791b */ /* 0x003fea0003800000 */
.L_x_2287:
[----:B------:R-:W-:-:S05]  /*ce90*/  SEL R9, R9, RZ, !P3 ;  /* 0x000000ff09097207 */ /* 0x000fca0005800000 */
[----:B------:R-:W-:-:S04]  /*cea0*/  IMAD.IADD R58, R8, 0x1, R9 ;  /* 0x00000001083a7824 */ /* 0x000fc800078e0209 */
[----:B------:R-:W-:Y:S02]  /*ceb0*/  IMAD.MOV.U32 R14, RZ, RZ, R58 ;  /* 0x000000ffff0e7224 */ /* 0x000fe400078e003a */
[----:B------:R-:W-:Y:S01]  /*cec0*/  IMAD.MOV.U32 R15, RZ, RZ, 0x8 ;  /* 0x00000008ff0f7424 */ /* 0x000fe200078e00ff */
[----:B------:R-:W-:-:S04]  /*ced0*/  ISETP.NE.AND P5, PT, R8, RZ, PT ;  /* 0x000000ff0800720c */ /* 0x000fc80003fa5270 */
[----:B------:R-:W-:-:S04]  /*cee0*/  SEL R44, R44, RZ, !P5 ;  /* 0x000000ff2c2c7207 */ /* 0x000fc80006800000 */
[----:B------:R-:W-:-:S07]  /*cef0*/  SEL R23, R44, RZ, !P3 ;  /* 0x000000ff2c177207 */ /* 0x000fce0005800000 */
[----:B------:R-:W-:Y:S05]  /*cf00*/  WARPSYNC.COLLECTIVE R24, `(.L_x_2288) ;  /* 0x0000000018087348 */ /* 0x000fea0003c00000 */
[----:B------:R0:W1:Y:S02]  /*cf10*/  SHFL.DOWN P5, R44, R14, R15, R27 ;  /* 0x0800000f0e2c7389 */ /* 0x00006400000a001b */
[----:B01----:R-:W-:Y:S05]  /*cf20*/  ENDCOLLECTIVE ;  /* 0x000000000000791b */ /* 0x003fea0003800000 */
.L_x_2288:
[----:B------:R-:W-:Y:S02]  /*cf30*/  IMAD.IADD R56, R54, 0x1, R23 ;  /* 0x0000000136387824 */ /* 0x000fe400078e0217 */
[----:B------:R-:W-:-:S05]  /*cf40*/  VIADD R23, R41, 0x8 ;  /* 0x0000000829177836 */ /* 0x000fca0000000000 */
[----:B------:R-:W-:Y:S01]  /*cf50*/  ISETP.GT.AND P3, PT, R23, R27, PT ;  /* 0x0000001b1700720c */ /* 0x000fe20003f64270 */
[----:B------:R-:W-:Y:S02]  /*cf60*/  IMAD.MOV.U32 R14, RZ, RZ, R56 ;  /* 0x000000ffff0e7224 */ /* 0x000fe400078e0038 */
[----:B------:R-:W-:-:S10]  /*cf70*/  IMAD.MOV.U32 R9, RZ, RZ, R44 ;  /* 0x000000ffff097224 */ /* 0x000fd400078e002c */
[----:B------:R-:W-:Y:S05]  /*cf80*/  WARPSYNC.COLLECTIVE R24, `(.L_x_2289) ;  /* 0x0000000018087348 */ /* 0x000fea0003c00000 */
[----:B------:R0:W1:Y:S02]  /*cf90*/  SHFL.DOWN P5, R44, R14, R15, R27 ;  /* 0x0800000f0e2c7389 */ /* 0x00006400000a001b */
[----:B01----:R-:W-:Y:S05]  /*cfa0*/  ENDCOLLECTIVE ;  /* 0x000000000000791b */ /* 0x003fea0003800000 */
.L_x_2289:
[----:B------:R-:W-:-:S05]  /*cfb0*/  SEL R9, R9, RZ, !P3 ;  /* 0x000000ff09097207 */ /* 0x000fca0005800000 */
[----:B------:R-:W-:Y:S02]  /*cfc0*/  IMAD.IADD R20, R58, 0x1, R9 ;  /* 0x000000013a147824 */ /* 0x000fe400078e0209 */
[----:B------:R-:W0:Y:S03]  /*cfd0*/  LDC.64 R8, c[0x0][0x3b0] ;  /* 0x0000ec00ff087b82 */ /* 0x000e260000000a00 */
[----:B------:R-:W-:Y:S01]  /*cfe0*/  ISETP.NE.AND P6, PT, R20, RZ, PT ;  /* 0x000000ff1400720c */ /* 0x000fe20003fc5270 */
[----:B------:R-:W-:Y:S02]  /*cff0*/  IMAD.MOV.U32 R14, RZ, RZ, R20 ;  /* 0x000000ffff0e7224 */ /* 0x000fe400078e0014 */
[----:B------:R-:W-:Y:S01]  /*d000*/  IMAD.MOV.U32 R15, RZ, RZ, 0x10 ;  /* 0x00000010ff0f7424 */ /* 0x000fe200078e00ff */
[----:B------:R-:W-:-:S04]  /*d010*/  ISETP.NE.AND P5, PT, R58, RZ, PT ;  /* 0x000000ff3a00720c */ /* 0x000fc80003fa5270 */
[----:B------:R-:W-:-:S04]  /*d020*/  SEL R44, R44, RZ, !P5 ;  /* 0x000000ff2c2c7207 */ /* 0x000fc80006800000 */
[----:B------:R-:W-:Y:S02]  /*d030*/  SEL R45, R44, RZ, !P3 ;  /* 0x000000ff2c2d7207 */ /* 0x000fe40005800000 */
[----:B------:R-:W-:-:S13]  /*d040*/  ISETP.NE.U32.AND P3, PT, R10, 0x65, PT ;  /* 0x000000650a00780c */ /* 0x000fda0003f65070 */
[----:B0-----:R-:W-:Y:S05]  /*d050*/  WARPSYNC.COLLECTIVE R24, `(.L_x_2290) ;  /* 0x0000000018087348 */ /* 0x001fea0003c00000 */
[----:B------:R1:W2:Y:S02]  /*d060*/  SHFL.DOWN P5, R44, R14, R15, R27 ;  /* 0x0800000f0e2c7389 */ /* 0x0002a400000a001b */
[----:B012---:R-:W-:Y:S05]  /*d070*/  ENDCOLLECTIVE ;  /* 0x000000000000791b */ /* 0x007fea0003800000 */
.L_x_2290:
[----:B------:R-:W-:Y:S01]  /*d080*/  IMAD.IADD R22, R56, 0x1, R45 ;  /* 0x0000000138167824 */ /* 0x000fe200078e022d */
[----:B------:R-:W-:Y:S01]  /*d090*/  ISETP.NE.AND.EX P3, PT, R11, RZ, PT, P3 ;  /* 0x000000ff0b00720c */ /* 0x000fe20003f65330 */
[----:B------:R-:W-:Y:S02]  /*d0a0*/  VIADD R45, R41, 0x10 ;  /* 0x00000010292d7836 */ /* 0x000fe40000000000 */
[----:B------:R-:W-:Y:S02]  /*d0b0*/  IMAD.MOV.U32 R14, RZ, RZ, R22 ;  /* 0x000000ffff0e7224 */ /* 0x000fe400078e0016 */
[----:B------:R-:W-:-:S08]  /*d0c0*/  IMAD.MOV.U32 R54, RZ, RZ, R44 ;  /* 0x000000ffff367224 */ /* 0x000fd000078e002c */
[----:B------:R-:W-:Y:S05]  /*d0d0*/  WARPSYNC.COLLECTIVE R24, `(.L_x_2291) ;  /* 0x0000000018087348 */ /* 0x000fea0003c00000 */
[----:B------:R0:W1:Y:S02]  /*d0e0*/  SHFL.DOWN P5, R44, R14, R15, R27 ;  /* 0x0800000f0e2c7389 */ /* 0x00006400000a001b */
[----:B01----:R-:W-:Y:S05]  /*d0f0*/  ENDCOLLECTIVE ;  /* 0x000000000000791b */ /* 0x003fea0003800000 */
.L_x_2291:
[----:B------:R-:W-:Y:S05]  /*d100*/  WARPSYNC.COLLECTIVE R24, `(.L_x_2292) ;  /* 0x0000000018087348 */ /* 0x000fea0003c00000 */
[----:B------:R-:W-:Y:S01]  /*d110*/  VOTE.ALL P3, P3 ;  /* 0x0000000000ff7806 */ /* 0x000fe20001860000 */
[----:B------:R-:W-:-:S12]  /*d120*/  ENDCOLLECTIVE ;  /* 0x000000000000791b */ /* 0x000fd80003800000 */
.L_x_2292:
[----:B------:R-:W-:Y:S02]  /*d130*/  ISETP.GT.AND P5, PT, R45, R27, PT ;  /* 0x0000001b2d00720c */ /* 0x000fe40003fa4270 */
[----:B------:R-:W-:Y:S02]  /*d140*/  SEL R44, R44, RZ, !P6 ;  /* 0x000000ff2c2c7207 */ /* 0x000fe40007000000 */
[----:B------:R-:W-:Y:S02]  /*d150*/  SEL R11, R54, RZ, !P5 ;  /* 0x000000ff360b7207 */ /* 0x000fe40006800000 */
[----:B------:R-:W-:-:S03]  /*d160*/  SEL R51, R44, RZ, !P5 ;  /* 0x000000ff2c337207 */ /* 0x000fc60006800000 */
[----:B------:R-:W-:Y:S02]  /*d170*/  IMAD.IADD R20, R20, 0x1, R11 ;  /* 0x0000000114147824 */ /* 0x000fe400078e020b */
[----:B------:R-:W-:Y:S01]  /*d180*/  IMAD.IADD R22, R22, 0x1, R51 ;  /* 0x0000000116167824 */ /* 0x000fe200078e0233 */
[----:B------:R-:W-:-:S05]  /*d190*/  IADD3 R51, P5, PT, R8, 0x200, RZ ;  /* 0x0000020008337810 */ /* 0x000fca0007fbe0ff */
[----:B------:R-:W-:Y:S01]  /*d1a0*/  IMAD.X R50, RZ, RZ, R9, P5 ;  /* 0x000000ffff327224 */ /* 0x000fe200028e0609 */
[----:B------:R-:W-:Y:S07]  /*d1b0*/  BRA `(.L_x_2293) ;  /* 0xffffffc800807947 */ /* 0x000fee000383ffff */
.L_x_2225:
[----:B------:R-:W-:Y:S01]  /*d1c0*/  BSSY B0, `(.L_x_2294) ;  /* 0x0000006000007945 */ /* 0x000fe20003800000 */
[----:B------:R-:W-:Y:S01]  /*d1d0*/  PLOP3.LUT P3, PT, P3, PT, PT, 0x8, 0x80 ;  /* 0x000000000080781c */ /* 0x000fe20001f6e170 */
[----:B------:R-:W-:-:S12]  /*d1e0*/  IMAD.MOV.U32 R24, RZ, RZ, -0x1 ;  /* 0xffffffffff187424 */ /* 0x000fd800078e00ff */
[----:B------:R-:W-:Y:S05]  /*d1f0*/  WARPSYNC.COLLECTIVE R24, `(.L_x_2295) ;  /* 0x0000000018087348 */ /* 0x000fea0003c00000 */
[----:B------:R-:W-:Y:S01]  /*d200*/  VOTE.ANY P3, P3 ;  /* 0x0000000000ff7806 */ /* 0x000fe20001860100 */
[----:B------:R-:W-:-:S12]  /*d210*/  ENDCOLLECTIVE ;  /* 0x000000000000791b */ /* 0x000fd80003800000 */
.L_x_2295:
[----:B------:R-:W-:Y:S05]  /*d220*/  BSYNC B0 ;  /* 0x0000000000007941 */ /* 0x000fea0003800000 */
.L_x_2294:
[----:B------:R-:W-:Y:S05]  /*d230*/  BRA `(.L_x_2296) ;  /* 0xffffffc8008c7947 */ /* 0x000fea000383ffff */
.L_x_2227:
        /* <DEDUP_REMOVED lines=8> */
.L_x_2298:
[----:B------:R-:W-:Y:S05]  /*d2c0*/  BSYNC B0 ;  /* 0x0000000000007941 */ /* 0x000fea0003800000 */
.L_x_2297:
[----:B------:R-:W-:Y:S01]  /*d2d0*/  LOP3.LUT R24, R24, 0x80000000, R21, 0xec, !PT ;  /* 0x8000000018187812 */ /* 0x000fe200078eec15 */
[----:B------:R-:W-:Y:S01]  /*d2e0*/  IMAD.MOV.U32 R14, RZ, RZ, R8 ;  /* 0x000000ffff0e7224 */ /* 0x000fe200078e0008 */
[----:B------:R-:W-:Y:S01]  /*d2f0*/  ISETP.NE.AND P6, PT, R8, RZ, PT ;  /* 0x000000ff0800720c */ /* 0x000fe20003fc5270 */
[----:B------:R-:W-:Y:S02]  /*d300*/  IMAD.MOV.U32 R15, RZ, RZ, 0x1 ;  /* 0x00000001ff0f7424 */ /* 0x000fe400078e00ff */
[C---:B------:R-:W-:Y:S02]  /*d310*/  VIADD R11, R24.reuse, 0xffffffff ;  /* 0xffffffff180b7836 */ /* 0x040fe40000000000 */
[----:B------:R-:W-:Y:S02]  /*d320*/  VIADD R10, R41, 0x4 ;  /* 0x00000004290a7836 */ /* 0x000fe40000000000 */
[----:B------:R-:W-:Y:S01]  /*d330*/  VIADD R55, R55, 0xffffffe0 ;  /* 0xffffffe037377836 */ /* 0x000fe20000000000 */
[----:B------:R-:W-:Y:S01]  /*d340*/  LOP3.LUT R11, R24, R11, RZ, 0xc, !PT ;  /* 0x0000000b180b7212 */ /* 0x000fe200078e0cff */
[----:B------:R-:W-:-:S03]  /*d350*/  IMAD.MOV.U32 R24, RZ, RZ, -0x1 ;  /* 0xffffffffff187424 */ /* 0x000fc600078e00ff */
[----:B------:R0:W1:Y:S04]  /*d360*/  POPC R27, R11 ;  /* 0x0000000b001b7309 */ /* 0x0000680000000000 */
[----:B01----:R-:W-:Y:S05]  /*d370*/  WARPSYNC.COLLECTIVE R24, `(.L_x_2299) ;  /* 0x0000000018087348 */ /* 0x003fea0003c00000 */
[----:B-1----:R1:W2:Y:S02]  /*d380*/  SHFL.DOWN P5, R44, R14, R15, R27 ;  /* 0x0800000f0e2c7389 */ /* 0x0022a400000a001b */
[----:B012---:R-:W-:Y:S05]  /*d390*/  ENDCOLLECTIVE ;  /* 0x000000000000791b */ /* 0x007fea0003800000 */
.L_x_2299:
[----:B------:R-:W-:Y:S02]  /*d3a0*/  IMAD.MOV.U32 R14, RZ, RZ, R9 ;  /* 0x000000ffff0e7224 */ /* 0x000fe400078e0009 */
[----:B------:R-:W-:-:S07]  /*d3b0*/  IMAD.MOV.U32 R56, RZ, RZ, R44 ;  /* 0x000000ffff387224 */ /* 0x000fce00078e002c */
[----:B------:R-:W-:Y:S05]  /*d3c0*/  WARPSYNC.COLLECTIVE R24, `(.L_x_2300) ;  /* 0x0000000018087348 */ /* 0x000fea0003c00000 */
[----:B------:R0:W1:Y:S02]  /*d3d0*/  SHFL.DOWN P5, R44, R14, R15, R27 ;  /* 0x0800000f0e2c7389 */ /* 0x00006400000a001b */
[----:B01----:R-:W-:Y:S05]  /*d3e0*/  ENDCOLLECTIVE ;  /* 0x000000000000791b */ /* 0x003fea0003800000 */
.L_x_2300:
[----:B------:R-:W-:Y:S01]  /*d3f0*/  IMAD.MOV.U32 R15, RZ, RZ, 0x2 ;  /* 0x00000002ff0f7424 */ /* 0x000fe200078e00ff */
[----:B------:R-:W-:Y:S02]  /*d400*/  ISETP.GE.AND P5, PT, R41, R27, PT ;  /* 0x0000001b2900720c */ /* 0x000fe40003fa6270 */
[----:B------:R-:W-:Y:S02]  /*d410*/  SEL R44, R44, RZ, !P6 ;  /* 0x000000ff2c2c7207 */ /* 0x000fe40007000000 */
[----:B------:R-:W-:Y:S02]  /*d420*/  SEL R11, R56, RZ, !P5 ;  /* 0x000000ff380b7207 */ /* 0x000fe40006800000 */
[----:B------:R-:W-:-:S03]  /*d430*/  SEL R57, R44, RZ, !P5 ;  /* 0x000000ff2c397207 */ /* 0x000fc60006800000 */
[----:B------:R-:W-:Y:S02]  /*d440*/  IMAD.IADD R56, R8, 0x1, R11 ;  /* 0x0000000108387824 */ /* 0x000fe400078e020b */
[----:B------:R-:W-:Y:S02]  /*d450*/  IMAD.IADD R54, R9, 0x1, R57 ;  /* 0x0000000109367824 */ /* 0x000fe400078e0239 */
[----:B------:R-:W-:Y:S01]  /*d460*/  IMAD.MOV.U32 R14, RZ, RZ, R56 ;  /* 0x000000ffff0e7224 */ /* 0x000fe200078e0038 */
[----:B------:R-:W-:Y:S01]  /*d470*/  ISETP.NE.AND P6, PT, R56, RZ, PT ;  /* 0x000000ff3800720c */ /* 0x000fe20003fc5270 */
[----:B------:R-:W-:-:S12]  /*d480*/  VIADD R8, R41, 0x2 ;  /* 0x0000000229087836 */ /* 0x000fd80000000000 */
[----:B------:R-:W-:Y:S05]  /*d490*/  WARPSYNC.COLLECTIVE R24, `(.L_x_2301) ;  /* 0x0000000018087348 */ /* 0x000fea0003c00000 */
[----:B------:R0:W1:Y:S02]  /*d4a0*/  SHFL.DOWN P5, R44, R14, R15, R27 ;  /* 0x0800000f0e2c7389 */ /* 0x00006400000a001b */
[----:B01----:R-:W-:Y:S05]  /*d4b0*/  ENDCOLLECTIVE ;  /* 0x000000000000791b */ /* 0x003fea0003800000 */
.L_x_2301:
[----:B------:R-:W-:Y:S02]  /*d4c0*/  IMAD.MOV.U32 R14, RZ, RZ, R54 ;  /* 0x000000ffff0e7224 */ /* 0x000fe400078e0036 */
[----:B------:R-:W-:-:S07]  /*d4d0*/  IMAD.MOV.U32 R9, RZ, RZ, R44 ;  /* 0x000000ffff097224 */ /* 0x000fce00078e002c */
[----:B------:R-:W-:Y:S05]  /*d4e0*/  WARPSYNC.COLLECTIVE R24, `(.L_x_2302) ;  /* 0x0000000018087348 */ /* 0x000fea0003c00000 */
[----:B------:R0:W1:Y:S02]  /*d4f0*/  SHFL.DOWN P5, R44, R14, R15, R27 ;  /* 0x0800000f0e2c7389 */ /* 0x00006400000a001b */
[----:B01----:R-:W-:Y:S05]  /*d500*/  ENDCOLLECTIVE ;  /* 0x000000000000791b */ /* 0x003fea0003800000 */
.L_x_2302:
[----:B------:R-:W-:Y:S01]  /*d510*/  IMAD.MOV.U32 R15, RZ, RZ, 0x4 ;  /* 0x00000004ff0f7424 */ /* 0x000fe200078e00ff */
[----:B------:R-:W-:Y:S02]  /*d520*/  ISETP.GT.AND P5, PT, R8, R27, PT ;  /* 0x0000001b0800720c */ /* 0x000fe40003fa4270 */
[----:B------:R-:W-:Y:S02]  /*d530*/  SEL R44, R44, RZ, !P6 ;  /* 0x000000ff2c2c7207 */ /* 0x000fe40007000000 */
[----:B------:R-:W-:-:S05]  /*d540*/  SEL R9, R9, RZ, !P5 ;  /* 0x000000ff09097207 */ /* 0x000fca0006800000 */
[----:B------:R-:W-:Y:S01]  /*d550*/  IMAD.IADD R58, R56, 0x1, R9 ;  /* 0x00000001383a7824 */ /* 0x000fe200078e0209 */
[----:B------:R-:W-:-:S03]  /*d560*/  SEL R9, R44, RZ, !P5 ;  /* 0x000000ff2c097207 */ /* 0x000fc60006800000 */
[----:B------:R-:W-:Y:S01]  /*d570*/  IMAD.MOV.U32 R14, RZ, RZ, R58 ;  /* 0x000000ffff0e7224 */ /* 0x000fe200078e003a */
[----:B------:R-:W-:Y:S01]  /*d580*/  ISETP.NE.AND P6, PT, R58, RZ, PT ;  /* 0x000000ff3a00720c */ /* 0x000fe20003fc5270 */
[----:B------:R-:W-:-:S12]  /*d590*/  IMAD.IADD R8, R54, 0x1, R9 ;  /* 0x0000000136087824 */ /* 0x000fd800078e0209 */
[----:B------:R-:W-:Y:S05]  /*d5a0*/  WARPSYNC.COLLECTIVE R24, `(.L_x_2303) ;  /* 0x0000000018087348 */ /* 0x000fea0003c00000 */
[----:B------:R0:W1:Y:S02]  /*d5b0*/  SHFL.DOWN P5, R44, R14, R15, R27 ;  /* 0x0800000f0e2c7389 */ /* 0x00006400000a001b */
[----:B01----:R-:W-:Y:S05]  /*d5c0*/  ENDCOLLECTIVE ;  /* 0x000000000000791b */ /* 0x003fea0003800000 */
.L_x_2303:
[----:B------:R-:W-:Y:S02]  /*d5d0*/  IMAD.MOV.U32 R14, RZ, RZ, R8 ;  /* 0x000000ffff0e7224 */ /* 0x000fe400078e0008 */
[----:B------:R-:W-:-:S07]  /*d5e0*/  IMAD.MOV.U32 R9, RZ, RZ, R44 ;  /* 0x000000ffff097224 */ /* 0x000fce00078e002c */
[----:B------:R-:W-:Y:S05]  /*d5f0*/  WARPSYNC.COLLECTIVE R24, `(.L_x_2304) ;  /* 0x0000000018087348 */ /* 0x000fea0003c00000 */
[----:B------:R0:W1:Y:S02]  /*d600*/  SHFL.DOWN P5, R44, R14, R15, R27 ;  /* 0x0800000f0e2c7389 */ /* 0x00006400000a001b */
[----:B01----:R-:W-:Y:S05]  /*d610*/  ENDCOLLECTIVE ;  /* 0x000000000000791b */ /* 0x003fea0003800000 */
.L_x_2304:
        /* <DEDUP_REMOVED lines=12> */
.L_x_2305:
[----:B------:R-:W-:Y:S02]  /*d6e0*/  IMAD.MOV.U32 R14, RZ, RZ, R54 ;  /* 0x000000ffff0e7224 */ /* 0x000fe400078e0036 */
[----:B------:R-:W-:-:S07]  /*d6f0*/  IMAD.MOV.U32 R9, RZ, RZ, R44 ;  /* 0x000000ffff097224 */ /* 0x000fce00078e002c */
[----:B------:R-:W-:Y:S05]  /*d700*/  WARPSYNC.COLLECTIVE R24, `(.L_x_2306) ;  /* 0x0000000018087348 */ /* 0x000fea0003c00000 */
[----:B------:R0:W1:Y:S02]  /*d710*/  SHFL.DOWN P5, R44, R14, R15, R27 ;  /* 0x0800000f0e2c7389 */ /* 0x00006400000a001b */
[----:B01----:R-:W-:Y:S05]  /*d720*/  ENDCOLLECTIVE ;  /* 0x000000000000791b */ /* 0x003fea0003800000 */
.L_x_2306:
[----:B------:R-:W-:Y:S01]  /*d730*/  IMAD.MOV.U32 R15, RZ, RZ, 0x10 ;  /* 0x00000010ff0f7424 */ /* 0x000fe200078e00ff */
[----:B------:R-:W-:Y:S02]  /*d740*/  ISETP.GT.AND P5, PT, R23, R27, PT ;  /* 0x0000001b1700720c */ /* 0x000fe40003fa4270 */
[----:B------:R-:W-:Y:S02]  /*d750*/  SEL R44, R44, RZ, !P6 ;  /* 0x000000ff2c2c7207 */ /* 0x000fe40007000000 */
[----:B------:R-:W-:Y:S02]  /*d760*/  SEL R9, R9, RZ, !P5 ;  /* 0x000000ff09097207 */ /* 0x000fe40006800000 */
[----:B------:R-:W-:-:S03]  /*d770*/  SEL R11, R44, RZ, !P5 ;  /* 0x000000ff2c0b7207 */ /* 0x000fc60006800000 */
[----:B------:R-:W-:Y:S02]  /*d780*/  IMAD.IADD R9, R56, 0x1, R9 ;  /* 0x0000000138097824 */ /* 0x000fe400078e0209 */
[----:B------:R-:W-:Y:S02]  /*d790*/  IMAD.IADD R8, R54, 0x1, R11 ;  /* 0x0000000136087824 */ /* 0x000fe400078e020b */
[----:B------:R-:W-:Y:S01]  /*d7a0*/  IMAD.MOV.U32 R14, RZ, RZ, R9 ;  /* 0x000000ffff0e7224 */ /* 0x000fe200078e0009 */
[----:B------:R-:W-:-:S13]  /*d7b0*/  ISETP.NE.AND P6, PT, R9, RZ, PT ;  /* 0x000000ff0900720c */ /* 0x000fda0003fc5270 */
[----:B------:R-:W-:Y:S05]  /*d7c0*/  WARPSYNC.COLLECTIVE R24, `(.L_x_2307) ;  /* 0x0000000018087348 */ /* 0x000fea0003c00000 */
[----:B------:R0:W1:Y:S02]  /*d7d0*/  SHFL.DOWN P5, R44, R14, R15, R27 ;  /* 0x0800000f0e2c7389 */ /* 0x00006400000a001b */
[----:B01----:R-:W-:Y:S05]  /*d7e0*/  ENDCOLLECTIVE ;  /* 0x000000000000791b */ /* 0x003fea0003800000 */
.L_x_2307:
[----:B------:R-:W-:Y:S02]  /*d7f0*/  IMAD.MOV.U32 R14, RZ, RZ, R8 ;  /* 0x000000ffff0e7224 */ /* 0x000fe400078e0008 */
[----:B------:R-:W-:-:S07]  /*d800*/  IMAD.MOV.U32 R54, RZ, RZ, R44 ;  /* 0x000000ffff367224 */ /* 0x000fce00078e002c */
[----:B------:R-:W-:Y:S05]  /*d810*/  WARPSYNC.COLLECTIVE R24, `(.L_x_2308) ;  /* 0x0000000018087348 */ /* 0x000fea0003c00000 */
[----:B------:R0:W1:Y:S02]  /*d820*/  SHFL.DOWN P5, R44, R14, R15, R27 ;  /* 0x0800000f0e2c7389 */ /* 0x00006400000a001b */
[----:B01----:R-:W-:Y:S05]  /*d830*/  ENDCOLLECTIVE ;  /* 0x000000000000791b */ /* 0x003fea0003800000 */
.L_x_2308:
[----:B------:R-:W-:Y:S05]  /*d840*/  WARPSYNC.COLLECTIVE R24, `(.L_x_2309) ;  /* 0x0000000018087348 */ /* 0x000fea0003c00000 */
[----:B------:R-:W-:Y:S01]  /*d850*/  VOTE.ALL P3, P3 ;  /* 0x0000000000ff7806 */ /* 0x000fe20001860000 */
[----:B------:R-:W-:-:S12]  /*d860*/  ENDCOLLECTIVE ;  /* 0x000000000000791b */ /* 0x000fd80003800000 */
.L_x_2309:
[----:B------:R-:W-:Y:S02]  /*d870*/  ISETP.GT.AND P5, PT, R45, R27, PT ;  /* 0x0000001b2d00720c */ /* 0x000fe40003fa4270 */
[----:B------:R-:W-:Y:S02]  /*d880*/  SEL R44, R44, RZ, !P6 ;  /* 0x000000ff2c2c7207 */ /* 0x000fe40007000000 */
[----:B------:R-:W-:Y:S02]  /*d890*/  SEL R54, R54, RZ, !P5 ;  /* 0x000000ff36367207 */ /* 0x000fe40006800000 */
[----:B------:R-:W-:Y:S02]  /*d8a0*/  SEL R11, R44, RZ, !P5 ;  /* 0x000000ff2c0b7207 */ /* 0x000fe40006800000 */
[----:B------:R-:W-:Y:S02]  /*d8b0*/  ISETP.NE.AND P5, PT, R20, RZ, PT ;  /* 0x000000ff1400720c */ /* 0x000fe40003fa5270 */
[----:B------:R-:W-:Y:S01]  /*d8c0*/  IADD3 R20, PT, PT, R9, R54, R20 ;  /* 0x0000003609147210 */ /* 0x000fe20007ffe014 */
[----:B------:R-:W-:-:S05]  /*d8d0*/  IMAD.IADD R11, R8, 0x1, R11 ;  /* 0x00000001080b7824 */ /* 0x000fca00078e020b */
[----:B------:R-:W-:-:S05]  /*d8e0*/  SEL R11, R11, RZ, !P5 ;  /* 0x000000ff0b0b7207 */ /* 0x000fca0006800000 */
[----:B------:R-:W-:Y:S01]  /*d8f0*/  IMAD.IADD R22, R11, 0x1, R22 ;  /* 0x000000010b167824 */ /* 0x000fe200078e0216 */
[----:B------:R-:W-:Y:S06]  /*d900*/  BRA `(.L_x_2310) ;  /* 0xffffffc400d87947 */ /* 0x000fec000383ffff */
.L_x_2311:
        /* <DEDUP_REMOVED lines=15> */
.L_x_2388:


//--------------------- .text._ZN6thrust24THRUST_300001_SM_1000_NS8cuda_cub4core6detail13_kernel_agentINS1_15__reduce_by_key9InitAgentIN3cub18CUB_300001_SM_100024ReduceByKeyScanTileStateIiiLb1EEEiPiEEJSA_iSB_EEEvDpT0_ --------------------------
	.section	.text._ZN6thrust24THRUST_300001_SM_1000_NS8cuda_cub4core6detail13_kernel_agentINS1_15__reduce_by_key9InitAgentIN3cub18CUB_300001_SM_100024ReduceByKeyScanTileStateIiiLb1EEEiPiEEJSA_iSB_EEEvDpT0_,"ax",@progbits
	.align	128
        .global         _ZN6thrust24THRUST_300001_SM_1000_NS8cuda_cub4core6detail13_kernel_agentINS1_15__reduce_by_key9InitAgentIN3cub18CUB_300001_SM_100024ReduceByKeyScanTileStateIiiLb1EEEiPiEEJSA_iSB_EEEvDpT0_
        .type           _ZN6thrust24THRUST_300001_SM_1000_NS8cuda_cub4core6detail13_kernel_agentINS1_15__reduce_by_key9InitAgentIN3cub18CUB_300001_SM_100024ReduceByKeyScanTileStateIiiLb1EEEiPiEEJSA_iSB_EEEvDpT0_,@function
        .size           _ZN6thrust24THRUST_300001_SM_1000_NS8cuda_cub4core6detail13_kernel_agentINS1_15__reduce_by_key9InitAgentIN3cub18CUB_300001_SM_100024ReduceByKeyScanTileStateIiiLb1EEEiPiEEJSA_iSB_EEEvDpT0_,(.L_x_2389 - _ZN6thrust24THRUST_300001_SM_1000_NS8cuda_cub4core6detail13_kernel_agentINS1_15__reduce_by_key9InitAgentIN3cub18CUB_300001_SM_100024ReduceByKeyScanTileStateIiiLb1EEEiPiEEJSA_iSB_EEEvDpT0_)
        .other          _ZN6thrust24THRUST_300001_SM_1000_NS8cuda_cub4core6detail13_kernel_agentINS1_15__reduce_by_key9InitAgentIN3cub18CUB_300001_SM_100024ReduceByKeyScanTileStateIiiLb1EEEiPiEEJSA_iSB_EEEvDpT0_,@"STO_CUDA_ENTRY STV_DEFAULT"
_ZN6thrust24THRUST_300001_SM_1000_NS8cuda_cub4core6detail13_kernel_agentINS1_15__reduce_by_key9InitAgentIN3cub18CUB_300001_SM_100024ReduceByKeyScanTileStateIiiLb1EEEiPiEEJSA_iSB_EEEvDpT0_:
.text._ZN6thrust24THRUST_300001_SM_1000_NS8cuda_cub4core6detail13_kernel_agentINS1_15__reduce_by_key9InitAgentIN3cub18CUB_300001_SM_100024ReduceByKeyScanTileStateIiiLb1EEEiPiEEJSA_iSB_EEEvDpT0_:
        /* <DEDUP_REMOVED lines=22> */
[----:B0-----:R-:W-:Y:S01]  /*0160*/  STG.E desc[UR4][R2.64], RZ ;  /* 0x000000ff02007986 */ /* 0x001fe2000c101904 */
[----:B------:R-:W-:Y:S05]  /*0170*/  EXIT ;  /* 0x000000000000794d */ /* 0x000fea0003800000 */
.L_x_2312:
        /* <DEDUP_REMOVED lines=16> */
.L_x_2389:


//--------------------- .text._Z21pack_to_uint64_kernelPhPmii --------------------------
	.section	.text._Z21pack_to_uint64_kernelPhPmii,"ax",@progbits
	.align	128
        .global         _Z21pack_to_uint64_kernelPhPmii
        .type           _Z21pack_to_uint64_kernelPhPmii,@function
        .size           _Z21pack_to_uint64_kernelPhPmii,(.L_x_2390 - _Z21pack_to_uint64_kernelPhPmii)
        .other          _Z21pack_to_uint64_kernelPhPmii,@"STO_CUDA_ENTRY STV_DEFAULT"
_Z21pack_to_uint64_kernelPhPmii:
.text._Z21pack_to_uint64_kernelPhPmii:
[----:B------:R-:W-:Y:S01]  /*0000*/  LDC R1, c[0x0][0x37c] ;  /* 0x0000df00ff017b82 */ /* 0x000fe20000000800 */
[----:B------:R-:W0:Y:S07]  /*0010*/  S2R R3, SR_TID.X ;  /* 0x0000000000037919 */ /* 0x000e2e0000002100 */
[----:B------:R-:W0:Y:S01]  /*0020*/  S2UR UR4, SR_CTAID.X ;  /* 0x00000000000479c3 */ /* 0x000e220000002500 */
[----:B------:R-:W1:Y:S07]  /*0030*/  LDCU UR5, c[0x0][0x390] ;  /* 0x00007200ff0577ac */ /* 0x000e6e0008000800 */
[----:B------:R-:W0:Y:S02]  /*0040*/  LDC R0, c[0x0][0x360] ;  /* 0x0000d800ff007b82 */ /* 0x000e240000000800 */
[----:B0-----:R-:W-:-:S05]  /*0050*/  IMAD R0, R0, UR4, R3 ;  /* 0x0000000400007c24 */ /* 0x001fca000f8e0203 */
[----:B-1----:R-:W-:-:S13]  /*0060*/  ISETP.GE.AND P0, PT, R0, UR5, PT ;  /* 0x0000000500007c0c */ /* 0x002fda000bf06270 */
[----:B------:R-:W-:Y:S05]  /*0070*/  @P0 EXIT ;  /* 0x000000000000094d */ /* 0x000fea0003800000 */
[----:B------:R-:W0:Y:S01]  /*0080*/  LDCU UR14, c[0x0][0x394] ;  /* 0x00007280ff0e77ac */ /* 0x000e220008000800 */
[----:B------:R-:W-:Y:S01]  /*0090*/  CS2R R2, SRZ ;  /* 0x0000000000027805 */ /* 0x000fe2000001ff00 */
[----:B------:R-:W1:Y:S01]  /*00a0*/  LDCU.64 UR12, c[0x0][0x358] ;  /* 0x00006b00ff0c77ac */ /* 0x000e620008000a00 */
[----:B0-----:R-:W-:-:S09]  /*00b0*/  UISETP.GE.AND UP0, UPT, UR14, 0x1, UPT ;  /* 0x000000010e00788c */ /* 0x001fd2000bf06270 */
[----:B-1----:R-:W-:Y:S05]  /*00c0*/  BRA.U !UP0, `(.L_x_2313) ;  /* 0x0000000508b47547 */ /* 0x002fea000b800000 */
[----:B------:R-:W-:Y:S02]  /*00d0*/  UISETP.GE.U32.AND UP0, UPT, UR14, 0x10, UPT ;  /* 0x000000100e00788c */ /* 0x000fe4000bf06070 */
[----:B------:R-:W-:Y:S01]  /*00e0*/  ULOP3.LUT UR5, UR14, 0xf, URZ, 0xc0, !UPT ;  /* 0x0000000f0e057892 */ /* 0x000fe2000f8ec0ff */
[----:B------:R-:W-:-:S08]  /*00f0*/  UMOV UR4, URZ ;  /* 0x000000ff00047c82 */ /* 0x000fd00008000000 */
[----:B------:R-:W-:Y:S02]  /*0100*/  @UP0 ULOP3.LUT UR4, UR14, 0x7ffffff0, URZ, 0xc0, !UPT ;  /* 0x7ffffff00e040892 */ /* 0x000fe4000f8ec0ff */
[----:B------:R-:W-:-:S09]  /*0110*/  UISETP.NE.AND UP0, UPT, UR5, URZ, UPT ;  /* 0x000000ff0500728c */ /* 0x000fd2000bf05270 */
[----:B------:R-:W-:Y:S05]  /*0120*/  BRA.U !UP0, `(.L_x_2313) ;  /* 0x00000005089c7547 */ /* 0x000fea000b800000 */
[----:B------:R-:W-:Y:S01]  /*0130*/  UISETP.GE.U32.AND UP0, UPT, UR5, 0x8, UPT ;  /* 0x000000080500788c */ /* 0x000fe2000bf06070 */
[----:B------:R-:W-:Y:S01]  /*0140*/  CS2R R2, SRZ ;  /* 0x0000000000027805 */ /* 0x000fe2000001ff00 */
[----:B------:R-:W-:-:S04]  /*0150*/  ULOP3.LUT UR6, UR14, 0x7, URZ, 0xc0, !UPT ;  /* 0x000000070e067892 */ /* 0x000fc8000f8ec0ff */
[----:B------:R-:W-:-:S03]  /*0160*/  UISETP.NE.AND UP1, UPT, UR6, URZ, UPT ;  /* 0x000000ff0600728c */ /* 0x000fc6000bf25270 */
[----:B------:R-:W-:Y:S08]  /*0170*/  BRA.U !UP0, `(.L_x_2314) ;  /* 0x0000000108b07547 */ /* 0x000ff0000b800000 */
[----:B------:R-:W0:Y:S01]  /*0180*/  LDCU.64 UR8, c[0x0][0x380] ;  /* 0x00007000ff0877ac */ /* 0x000e220008000a00 */
[----:B------:R-:W-:Y:S02]  /*0190*/  IMAD.U32 R2, RZ, RZ, UR4 ;  /* 0x00000004ff027e24 */ /* 0x000fe4000f8e00ff */
[----:B------:R-:W-:Y:S02]  /*01a0*/  IMAD.MOV.U32 R3, RZ, RZ, RZ ;  /* 0x000000ffff037224 */ /* 0x000fe400078e00ff */
[----:B------:R-:W-:-:S03]  /*01b0*/  IMAD.WIDE R2, R0, UR14, R2 ;  /* 0x0000000e00027c25 */ /* 0x000fc6000f8e0202 */
[----:B0-----:R-:W-:-:S04]  /*01c0*/  IADD3 R2, P0, PT, R2, UR8, RZ ;  /* 0x0000000802027c10 */ /* 0x001fc8000ff1e0ff */
[----:B------:R-:W-:-:S05]  /*01d0*/  IADD3.X R3, PT, PT, R3, UR9, RZ, P0, !PT ;  /* 0x0000000903037c10 */ /* 0x000fca00087fe4ff */
[----:B------:R-:W2:Y:S04]  /*01e0*/  LDG.E.U8 R5, desc[UR12][R2.64+0x1] ;  /* 0x0000010c02057981 */ /* 0x000ea8000c1e1100 */
[----:B------:R-:W3:Y:S04]  /*01f0*/  LDG.E.U8 R6, desc[UR12][R2.64+0x2] ;  /* 0x0000020c02067981 */ /* 0x000ee8000c1e1100 */
[----:B------:R-:W4:Y:S04]  /*0200*/  LDG.E.U8 R4, desc[UR12][R2.64] ;  /* 0x0000000c02047981 */ /* 0x000f28000c1e1100 */
[----:B------:R-:W5:Y:S04]  /*0210*/  LDG.E.U8 R7, desc[UR12][R2.64+0x3] ;  /* 0x0000030c02077981 */ /* 0x000f68000c1e1100 */
[----:B------:R-:W5:Y:S04]  /*0220*/  LDG.E.U8 R8, desc[UR12][R2.64+0x4] ;  /* 0x0000040c02087981 */ /* 0x000f68000c1e1100 */
[----:B------:R-:W5:Y:S04]  /*0230*/  LDG.E.U8 R9, desc[UR12][R2.64+0x5] ;  /* 0x0000050c02097981 */ /* 0x000f68000c1e1100 */
[----:B------:R-:W5:Y:S04]  /*0240*/  LDG.E.U8 R10, desc[UR12][R2.64+0x6] ;  /* 0x0000060c020a7981 */ /* 0x000f68000c1e1100 */
[----:B------:R0:W5:Y:S01]  /*0250*/  LDG.E.U8 R11, desc[UR12][R2.64+0x7] ;  /* 0x0000070c020b7981 */ /* 0x000162000c1e1100 */
[----:B------:R-:W-:-:S02]  /*0260*/  USHF.L.U32 UR5, UR4, 0x3, URZ ;  /* 0x0000000304057899 */ /* 0x000fc400080006ff */
[----:B------:R-:W-:Y:S02]  /*0270*/  UIADD3 UR4, UPT, UPT, UR4, 0x8, URZ ;  /* 0x0000000804047890 */ /* 0x000fe4000fffe0ff */
[----:B------:R-:W-:Y:S02]  /*0280*/  UIADD3 UR7, UPT, UPT, UR5, 0x8, URZ ;  /* 0x0000000805077890 */ /* 0x000fe4000fffe0ff */
[----:B------:R-:W-:Y:S02]  /*0290*/  UIADD3 UR8, UPT, UPT, UR5, 0x10, URZ ;  /* 0x0000001005087890 */ /* 0x000fe4000fffe0ff */
[----:B------:R-:W-:Y:S02]  /*02a0*/  UIADD3 UR9, UPT, UPT, UR5, 0x18, URZ ;  /* 0x0000001805097890 */ /* 0x000fe4000fffe0ff */
[----:B------:R-:W-:Y:S02]  /*02b0*/  UIADD3 UR10, UPT, UPT, UR5, 0x20, URZ ;  /* 0x00000020050a7890 */ /* 0x000fe4000fffe0ff */
[----:B------:R-:W-:Y:S01]  /*02c0*/  UIADD3 UR11, UPT, UPT, UR5, 0x28, URZ ;  /* 0x00000028050b7890 */ /* 0x000fe2000fffe0ff */
[----:B--2---:R-:W-:-:S02]  /*02d0*/  SHF.L.U32 R12, R5, UR7, RZ ;  /* 0x00000007050c7c19 */ /* 0x004fc400080006ff */
[----:B---3--:R-:W-:-:S04]  /*02e0*/  SHF.L.U32 R13, R6, UR8, RZ ;  /* 0x00000008060d7c19 */ /* 0x008fc800080006ff */
[----:B----4-:R-:W-:Y:S02]  /*02f0*/  LOP3.LUT R4, R13, R12, R4, 0xfe, !PT ;  /* 0x0000000c0d047212 */ /* 0x010fe400078efe04 */
[----:B------:R-:W-:Y:S01]  /*0300*/  SHF.L.U64.HI R12, R5, UR7, RZ ;  /* 0x00000007050c7c19 */ /* 0x000fe200080102ff */
[----:B------:R-:W-:Y:S01]  /*0310*/  UIADD3 UR7, UPT, UPT, UR5, 0x30, URZ ;  /* 0x0000003005077890 */ /* 0x000fe2000fffe0ff */
[----:B------:R-:W-:Y:S01]  /*0320*/  SHF.L.U64.HI R5, R6, UR8, RZ ;  /* 0x0000000806057c19 */ /* 0x000fe200080102ff */
[----:B------:R-:W-:Y:S01]  /*0330*/  UIADD3 UR5, UPT, UPT, UR5, 0x38, URZ ;  /* 0x0000003805057890 */ /* 0x000fe2000fffe0ff */
[C---:B-----5:R-:W-:Y:S02]  /*0340*/  SHF.L.U64.HI R6, R7.reuse, UR9, RZ ;  /* 0x0000000907067c19 */ /* 0x060fe400080102ff */
[----:B0-----:R-:W-:Y:S02]  /*0350*/  SHF.L.U32 R2, R7, UR9, RZ ;  /* 0x0000000907027c19 */ /* 0x001fe400080006ff */
[----:B------:R-:W-:-:S02]  /*0360*/  SHF.L.U32 R3, R8, UR10, RZ ;  /* 0x0000000a08037c19 */ /* 0x000fc400080006ff */
[----:B------:R-:W-:Y:S02]  /*0370*/  LOP3.LUT R6, R6, R5, R12, 0xfe, !PT ;  /* 0x0000000506067212 */ /* 0x000fe400078efe0c */
[----:B------:R-:W-:Y:S02]  /*0380*/  LOP3.LUT R3, R3, R2, R4, 0xfe, !PT ;  /* 0x0000000203037212 */ /* 0x000fe400078efe04 */
[C---:B------:R-:W-:Y:S02]  /*0390*/  SHF.L.U32 R2, R9.reuse, UR11, RZ ;  /* 0x0000000b09027c19 */ /* 0x040fe400080006ff */
[----:B------:R-:W-:Y:S02]  /*03a0*/  SHF.L.U32 R5, R10, UR7, RZ ;  /* 0x000000070a057c19 */ /* 0x000fe400080006ff */
[----:B------:R-:W-:Y:S02]  /*03b0*/  SHF.L.U64.HI R7, R8, UR10, RZ ;  /* 0x0000000a08077c19 */ /* 0x000fe400080102ff */
[----:B------:R-:W-:-:S02]  /*03c0*/  SHF.L.U64.HI R4, R9, UR11, RZ ;  /* 0x0000000b09047c19 */ /* 0x000fc400080102ff */
[----:B------:R-:W-:Y:S02]  /*03d0*/  LOP3.LUT R5, R5, R2, R3, 0xfe, !PT ;  /* 0x0000000205057212 */ /* 0x000fe400078efe03 */
[----:B------:R-:W-:Y:S02]  /*03e0*/  LOP3.LUT R4, R4, R7, R6, 0xfe, !PT ;  /* 0x0000000704047212 */ /* 0x000fe400078efe06 */
[----:B------:R-:W-:Y:S02]  /*03f0*/  SHF.L.U64.HI R10, R10, UR7, RZ ;  /* 0x000000070a0a7c19 */ /* 0x000fe400080102ff */
[C---:B------:R-:W-:Y:S02]  /*0400*/  SHF.L.U64.HI R3, R11.reuse, UR5, RZ ;  /* 0x000000050b037c19 */ /* 0x040fe400080102ff */
[----:B------:R-:W-:Y:S02]  /*0410*/  SHF.L.U32 R2, R11, UR5, RZ ;  /* 0x000000050b027c19 */ /* 0x000fe400080006ff */
[----:B------:R-:W-:-:S02]  /*0420*/  LOP3.LUT R3, R3, R10, R4, 0xfe, !PT ;  /* 0x0000000a03037212 */ /* 0x000fc400078efe04 */
[----:B------:R-:W-:-:S07]  /*0430*/  LOP3.LUT R2, R2, R5, RZ, 0xfc, !PT ;  /* 0x0000000502027212 */ /* 0x000fce00078efcff */
.L_x_2314:
[----:B------:R-:W-:Y:S05]  /*0440*/  BRA.U !UP1, `(.L_x_2313) ;  /* 0x0000000109d47547 */ /* 0x000fea000b800000 */
[----:B------:R-:W-:Y:S02]  /*0450*/  UISETP.GE.U32.AND UP0, UPT, UR6, 0x4, UPT ;  /* 0x000000040600788c */ /* 0x000fe4000bf06070 */
        /* <DEDUP_REMOVED lines=12> */
[----:B------:R0:W5:Y:S01]  /*0520*/  LDG.E.U8 R12, desc[UR12][R4.64+0x3] ;  /* 0x0000030c040c7981 */ /* 0x000162000c1e1100 */
[----:B------:R-:W-:-:S02]  /*0530*/  USHF.L.U32 UR6, UR4, 0x3, URZ ;  /* 0x0000000304067899 */ /* 0x000fc400080006ff */
[----:B------:R-:W-:Y:S02]  /*0540*/  UIADD3 UR4, UPT, UPT, UR4, 0x4, URZ ;  /* 0x0000000404047890 */ /* 0x000fe4000fffe0ff */
[----:B------:R-:W-:Y:S02]  /*0550*/  UIADD3 UR7, UPT, UPT, UR6, 0x8, URZ ;  /* 0x0000000806077890 */ /* 0x000fe4000fffe0ff */
[----:B------:R-:W-:Y:S02]  /*0560*/  UIADD3 UR8, UPT, UPT, UR6, 0x10, URZ ;  /* 0x0000001006087890 */ /* 0x000fe4000fffe0ff */
[----:B------:R-:W-:Y:S02]  /*0570*/  UIADD3 UR9, UPT, UPT, UR6, 0x18, URZ ;  /* 0x0000001806097890 */ /* 0x000fe4000fffe0ff */
[C---:B--2---:R-:W-:Y:S02]  /*0580*/  SHF.L.U64.HI R7, R6.reuse, UR6, RZ ;  /* 0x0000000606077c19 */ /* 0x044fe400080102ff */
[----:B------:R-:W-:-:S02]  /*0590*/  SHF.L.U32 R6, R6, UR6, RZ ;  /* 0x0000000606067c19 */ /* 0x000fc400080006ff */
[C---:B---3--:R-:W-:Y:S02]  /*05a0*/  SHF.L.U64.HI R10, R8.reuse, UR7, RZ ;  /* 0x00000007080a7c19 */ /* 0x048fe400080102ff */
[----:B------:R-:W-:Y:S02]  /*05b0*/  SHF.L.U32 R9, R8, UR7, RZ ;  /* 0x0000000708097c19 */ /* 0x000fe400080006ff */
[C---:B----4-:R-:W-:Y:S02]  /*05c0*/  SHF.L.U32 R8, R11.reuse, UR8, RZ ;  /* 0x000000080b087c19 */ /* 0x050fe400080006ff */
[----:B------:R-:W-:Y:S02]  /*05d0*/  SHF.L.U64.HI R11, R11, UR8, RZ ;  /* 0x000000080b0b7c19 */ /* 0x000fe400080102ff */
[----:B0-----:R-:W-:Y:S02]  /*05e0*/  LOP3.LUT R5, R8, R6, R9, 0xfe, !PT ;  /* 0x0000000608057212 */ /* 0x001fe400078efe09 */
[----:B-----5:R-:W-:-:S02]  /*05f0*/  SHF.L.U32 R6, R12, UR9, RZ ;  /* 0x000000090c067c19 */ /* 0x020fc400080006ff */
[----:B------:R-:W-:Y:S02]  /*0600*/  LOP3.LUT R4, R11, R7, R10, 0xfe, !PT ;  /* 0x000000070b047212 */ /* 0x000fe400078efe0a */
[----:B------:R-:W-:Y:S02]  /*0610*/  SHF.L.U64.HI R12, R12, UR9, RZ ;  /* 0x000000090c0c7c19 */ /* 0x000fe400080102ff */
[----:B------:R-:W-:Y:S02]  /*0620*/  LOP3.LUT R2, R2, R5, R6, 0xfe, !PT ;  /* 0x0000000502027212 */ /* 0x000fe400078efe06 */
[----:B------:R-:W-:-:S07]  /*0630*/  LOP3.LUT R3, R3, R4, R12, 0xfe, !PT ;  /* 0x0000000403037212 */ /* 0x000fce00078efe0c */
.L_x_2315:
[----:B------:R-:W-:Y:S05]  /*0640*/  BRA.U !UP1, `(.L_x_2313) ;  /* 0x0000000109547547 */ /* 0x000fea000b800000 */
[----:B------:R-:W0:Y:S01]  /*0650*/  LDCU.64 UR6, c[0x0][0x380] ;  /* 0x00007000ff0677ac */ /* 0x000e220008000a00 */
[----:B------:R-:W-:Y:S02]  /*0660*/  IMAD.U32 R4, RZ, RZ, UR4 ;  /* 0x00000004ff047e24 */ /* 0x000fe4000f8e00ff */
[----:B------:R-:W-:Y:S01]  /*0670*/  IMAD.MOV.U32 R5, RZ, RZ, RZ ;  /* 0x000000ffff057224 */ /* 0x000fe200078e00ff */
[----:B------:R-:W-:Y:S02]  /*0680*/  USHF.L.U32 UR4, UR4, 0x3, URZ ;  /* 0x0000000304047899 */ /* 0x000fe400080006ff */
[----:B------:R-:W-:Y:S01]  /*0690*/  UIADD3 UR5, UPT, UPT, -UR5, URZ, URZ ;  /* 0x000000ff05057290 */ /* 0x000fe2000fffe1ff */
[----:B------:R-:W-:-:S03]  /*06a0*/  IMAD.WIDE R4, R0, UR14, R4 ;  /* 0x0000000e00047c25 */ /* 0x000fc6000f8e0204 */
[----:B0-----:R-:W-:-:S04]  /*06b0*/  IADD3 R8, P0, PT, R4, UR6, RZ ;  /* 0x0000000604087c10 */ /* 0x001fc8000ff1e0ff */
[----:B------:R-:W-:-:S09]  /*06c0*/  IADD3.X R9, PT, PT, R5, UR7, RZ, P0, !PT ;  /* 0x0000000705097c10 */ /* 0x000fd200087fe4ff */
.L_x_2316:
[----:B------:R-:W-:Y:S02]  /*06d0*/  IMAD.MOV.U32 R4, RZ, RZ, R8 ;  /* 0x000000ffff047224 */ /* 0x000fe400078e0008 */
[----:B------:R-:W-:-:S05]  /*06e0*/  IMAD.MOV.U32 R5, RZ, RZ, R9 ;  /* 0x000000ffff057224 */ /* 0x000fca00078e0009 */
[----:B------:R-:W2:Y:S01]  /*06f0*/  LDG.E.U8 R4, desc[UR12][R4.64] ;  /* 0x0000000c04047981 */ /* 0x000ea2000c1e1100 */
[----:B------:R-:W-:Y:S01]  /*0700*/  UIADD3 UR5, UPT, UPT, UR5, 0x1, URZ ;  /* 0x0000000105057890 */ /* 0x000fe2000fffe0ff */
[----:B------:R-:W-:-:S03]  /*0710*/  IADD3 R8, P0, PT, R8, 0x1, RZ ;  /* 0x0000000108087810 */ /* 0x000fc60007f1e0ff */
[----:B------:R-:W-:Y:S02]  /*0720*/  UISETP.NE.AND UP0, UPT, UR5, URZ, UPT ;  /* 0x000000ff0500728c */ /* 0x000fe4000bf05270 */
[----:B------:R-:W-:Y:S01]  /*0730*/  IMAD.X R9, RZ, RZ, R9, P0 ;  /* 0x000000ffff097224 */ /* 0x000fe200000e0609 */
[C---:B--2---:R-:W-:Y:S02]  /*0740*/  SHF.L.U64.HI R6, R4.reuse, UR4, RZ ;  /* 0x0000000404067c19 */ /* 0x044fe400080102ff */
[----:B------:R-:W-:Y:S01]  /*0750*/  SHF.L.U32 R7, R4, UR4, RZ ;  /* 0x0000000404077c19 */ /* 0x000fe200080006ff */
[----:B------:R-:W-:Y:S01]  /*0760*/  UIADD3 UR4, UPT, UPT, UR4, 0x8, URZ ;  /* 0x0000000804047890 */ /* 0x000fe2000fffe0ff */
[----:B------:R-:W-:Y:S02]  /*0770*/  LOP3.LUT R3, R6, R3, RZ, 0xfc, !PT ;  /* 0x0000000306037212 */ /* 0x000fe400078efcff */
[----:B------:R-:W-:Y:S01]  /*0780*/  LOP3.LUT R2, R7, R2, RZ, 0xfc, !PT ;  /* 0x0000000207027212 */ /* 0x000fe200078efcff */
[----:B------:R-:W-:Y:S08]  /*0790*/  BRA.U UP0, `(.L_x_2316) ;  /* 0xfffffffd00cc7547 */ /* 0x000ff0000b83ffff */
.L_x_2313:
[----:B------:R-:W0:Y:S02]  /*07a0*/  LDC.64 R4, c[0x0][0x388] ;  /* 0x0000e200ff047b82 */ /* 0x000e240000000a00 */
[----:B0-----:R-:W-:-:S05]  /*07b0*/  IMAD.WIDE R4, R0, 0x8, R4 ;  /* 0x0000000800047825 */ /* 0x001fca00078e0204 */
[----:B------:R-:W-:Y:S01]  /*07c0*/  STG.E.64 desc[UR12][R4.64], R2 ;  /* 0x0000000204007986 */ /* 0x000fe2000c101b0c */
[----:B------:R-:W-:Y:S05]  /*07d0*/  EXIT ;  /* 0x000000000000794d */ /* 0x000fea0003800000 */
.L_x_2317:
        /* <DEDUP_REMOVED lines=10> */
.L_x_2390:


//--------------------- .text._Z10cu3_kernelPhP17curandStateXORWOWiiiiddd --------------------------
	.section	.text._Z10cu3_kernelPhP17curandStateXORWOWiiiiddd,"ax",@progbits
	.align	128
        .global         _Z10cu3_kernelPhP17curandStateXORWOWiiiiddd
        .type           _Z10cu3_kernelPhP17curandStateXORWOWiiiiddd,@function
        .size           _Z10cu3_kernelPhP17curandStateXORWOWiiiiddd,(.L_x_2363 - _Z10cu3_kernelPhP17curandStateXORWOWiiiiddd)
        .other          _Z10cu3_kernelPhP17curandStateXORWOWiiiiddd,@"STO_CUDA_ENTRY STV_DEFAULT"
_Z10cu3_kernelPhP17curandStateXORWOWiiiiddd:
.text._Z10cu3_kernelPhP17curandStateXORWOWiiiiddd:
[----:B------:R-:W0:Y:S01]  /*0000*/  LDC R1, c[0x0][0x37c] ;  /* 0x0000df00ff017b82 */ /* 0x000e220000000800 */
[----:B------:R-:W1:Y:S07]  /*0010*/  S2R R5, SR_TID.X ;  /* 0x0000000000057919 */ /* 0x000e6e0000002100 */
[----:B------:R-:W2:Y:S01]  /*0020*/  LDC.64 R2, c[0x0][0x3a0] ;  /* 0x0000e800ff027b82 */ /* 0x000ea20000000a00 */
[----:B------:R-:W3:Y:S01]  /*0030*/  LDCU UR5, c[0x0][0x390] ;  /* 0x00007200ff0577ac */ /* 0x000ee20008000800 */
[----:B0-----:R-:W-:-:S06]  /*0040*/  VIADD R1, R1, 0xffffffd8 ;  /* 0xffffffd801017836 */ /* 0x001fcc0000000000 */
[----:B------:R-:W1:Y:S08]  /*0050*/  S2UR UR4, SR_CTAID.X ;  /* 0x00000000000479c3 */ /* 0x000e700000002500 */
[----:B------:R-:W1:Y:S01]  /*0060*/  LDC R4, c[0x0][0x360] ;  /* 0x0000d800ff047b82 */ /* 0x000e620000000800 */
[----:B--2---:R-:W-:Y:S01]  /*0070*/  DSETP.NEU.AND P0, PT, R2, RZ, PT ;  /* 0x000000ff0200722a */ /* 0x004fe20003f0d000 */
[----:B-1----:R-:W-:-:S05]  /*0080*/  IMAD R4, R4, UR4, R5 ;  /* 0x0000000404047c24 */ /* 0x002fca000f8e0205 */
[----:B---3--:R-:W-:-:S13]  /*0090*/  ISETP.GE.OR P0, PT, R4, UR5, !P0 ;  /* 0x0000000504007c0c */ /* 0x008fda000c706670 */
[----:B------:R-:W-:Y:S05]  /*00a0*/  @P0 EXIT ;  /* 0x000000000000094d */ /* 0x000fea0003800000 */
[----:B------:R-:W0:Y:S01]  /*00b0*/  LDC R9, c[0x0][0x398] ;  /* 0x0000e600ff097b82 */ /* 0x000e220000000800 */
[----:B------:R-:W1:Y:S01]  /*00c0*/  LDCU UR6, c[0x0][0x394] ;  /* 0x00007280ff0677ac */ /* 0x000e620008000800 */
[----:B------:R-:W2:Y:S06]  /*00d0*/  LDCU.64 UR4, c[0x0][0x358] ;  /* 0x00006b00ff0477ac */ /* 0x000eac0008000a00 */
[----:B------:R-:W1:Y:S01]  /*00e0*/  LDC.64 R22, c[0x0][0x380] ;  /* 0x0000e000ff167b82 */ /* 0x000e620000000a00 */
[----:B0-----:R-:W-:-:S04]  /*00f0*/  SHF.R.S32.HI R0, RZ, 0x1f, R9 ;  /* 0x0000001fff007819 */ /* 0x001fc80000011409 */
[----:B------:R-:W-:Y:S01]  /*0100*/  LEA.HI R0, R0, R9, RZ, 0x3 ;  /* 0x0000000900007211 */ /* 0x000fe200078f18ff */
[----:B-1----:R-:W-:-:S03]  /*0110*/  IMAD.WIDE R22, R4, UR6, R22 ;  /* 0x0000000604167c25 */ /* 0x002fc6000f8e0216 */
[----:B------:R-:W-:-:S04]  /*0120*/  SHF.R.S32.HI R5, RZ, 0x3, R0 ;  /* 0x00000003ff057819 */ /* 0x000fc80000011400 */
[----:B------:R-:W-:-:S04]  /*0130*/  IADD3 R6, P0, PT, R22, R5, RZ ;  /* 0x0000000516067210 */ /* 0x000fc80007f1e0ff */
[----:B------:R-:W-:-:S05]  /*0140*/  LEA.HI.X.SX32 R7, R5, R23, 0x1, P0 ;  /* 0x0000001705077211 */ /* 0x000fca00000f0eff */
[----:B--2---:R-:W2:Y:S01]  /*0150*/  LDG.E.U8 R6, desc[UR4][R6.64] ;  /* 0x0000000406067981 */ /* 0x004ea2000c1e1100 */
[----:B------:R-:W-:-:S04]  /*0160*/  LOP3.LUT R5, R9, 0x7, RZ, 0xc0, !PT ;  /* 0x0000000709057812 */ /* 0x000fc800078ec0ff */
[----:B--2---:R-:W-:-:S04]  /*0170*/  SHF.R.U32.HI R5, RZ, R5, R6 ;  /* 0x00000005ff057219 */ /* 0x004fc80000011606 */
[----:B------:R-:W-:-:S04]  /*0180*/  LOP3.LUT R5, R5, 0x1, RZ, 0xc0, !PT ;  /* 0x0000000105057812 */ /* 0x000fc800078ec0ff */
[----:B------:R-:W-:-:S13]  /*0190*/  ISETP.NE.U32.AND P0, PT, R5, 0x1, PT ;  /* 0x000000010500780c */ /* 0x000fda0003f05070 */
[----:B------:R-:W-:Y:S05]  /*01a0*/  @P0 EXIT ;  /* 0x000000000000094d */ /* 0x000fea0003800000 */
[----:B------:R-:W-:-:S08]  /*01b0*/  DMUL R2, R2, 0.5 ;  /* 0x3fe0000002027828 */ /* 0x000fd00000000000 */
[----:B------:R-:W-:-:S14]  /*01c0*/  DSETP.NEU.AND P0, PT, |R2|, +INF , PT ;  /* 0x7ff000000200742a */ /* 0x000fdc0003f0d200 */
[----:B------:R-:W-:Y:S01]  /*01d0*/  @!P0 DMUL R6, RZ, R2 ;  /* 0x00000002ff068228 */ /* 0x000fe20000000000 */
[----:B------:R-:W-:Y:S01]  /*01e0*/  @!P0 IMAD.MOV.U32 R0, RZ, RZ, 0x1 ;  /* 0x00000001ff008424 */ /* 0x000fe200078e00ff */
[----:B------:R-:W-:Y:S09]  /*01f0*/  @!P0 BRA `(.L_x_2318) ;  /* 0x00000000005c8947 */ /* 0x000ff20003800000 */
[----:B------:R-:W-:Y:S01]  /*0200*/  UMOV UR6, 0x6dc9c883 ;  /* 0x6dc9c88300067882 */ /* 0x000fe20000000000 */
[----:B------:R-:W-:Y:S01]  /*0210*/  UMOV UR7, 0x3fe45f30 ;  /* 0x3fe45f3000077882 */ /* 0x000fe20000000000 */
[C---:B------:R-:W-:Y:S02]  /*0220*/  DSETP.GE.AND P0, PT, |R2|.reuse, 2.14748364800000000000e+09, PT ;  /* 0x41e000000200742a */ /* 0x040fe40003f06200 */
[----:B------:R-:W-:Y:S01]  /*0230*/  DMUL R8, R2, UR6 ;  /* 0x0000000602087c28 */ /* 0x000fe20008000000 */
[----:B------:R-:W-:Y:S01]  /*0240*/  UMOV UR6, 0x54442d18 ;  /* 0x54442d1800067882 */ /* 0x000fe20000000000 */
[----:B------:R-:W-:-:S04]  /*0250*/  UMOV UR7, 0x3ff921fb ;  /* 0x3ff921fb00077882 */ /* 0x000fc80000000000 */
[----:B------:R-:W0:Y:S08]  /*0260*/  F2I.F64 R0, R8 ;  /* 0x0000000800007311 */ /* 0x000e300000301100 */
[----:B0-----:R-:W0:Y:S02]  /*0270*/  I2F.F64 R6, R0 ;  /* 0x0000000000067312 */ /* 0x001e240000201c00 */
[----:B0-----:R-:W-:Y:S01]  /*0280*/  DFMA R10, R6, -UR6, R2 ;  /* 0x80000006060a7c2b */ /* 0x001fe20008000002 */
[----:B------:R-:W-:Y:S01]  /*0290*/  UMOV UR6, 0x33145c00 ;  /* 0x33145c0000067882 */ /* 0x000fe20000000000 */
[----:B------:R-:W-:-:S06]  /*02a0*/  UMOV UR7, 0x3c91a626 ;  /* 0x3c91a62600077882 */ /* 0x000fcc0000000000 */
[----:B------:R-:W-:Y:S01]  /*02b0*/  DFMA R10, R6, -UR6, R10 ;  /* 0x80000006060a7c2b */ /* 0x000fe2000800000a */
[----:B------:R-:W-:Y:S01]  /*02c0*/  UMOV UR6, 0x252049c0 ;  /* 0x252049c000067882 */ /* 0x000fe20000000000 */
[----:B------:R-:W-:-:S06]  /*02d0*/  UMOV UR7, 0x397b839a ;  /* 0x397b839a00077882 */ /* 0x000fcc0000000000 */
[----:B------:R-:W-:Y:S01]  /*02e0*/  DFMA R6, R6, -UR6, R10 ;  /* 0x8000000606067c2b */ /* 0x000fe2000800000a */
[----:B------:R-:W-:Y:S10]  /*02f0*/  @!P0 BRA `(.L_x_2319) ;  /* 0x0000000000188947 */ /* 0x000ff40003800000 */
[----:B------:R-:W-:Y:S01]  /*0300*/  IMAD.MOV.U32 R0, RZ, RZ, R2 ;  /* 0x000000ffff007224 */ /* 0x000fe200078e0002 */
[----:B------:R-:W-:Y:S01]  /*0310*/  MOV R16, 0x340 ;  /* 0x0000034000107802 */ /* 0x000fe20000000f00 */
[----:B------:R-:W-:-:S07]  /*0320*/  IMAD.MOV.U32 R14, RZ, RZ, R3 ;  /* 0x000000ffff0e7224 */ /* 0x000fce00078e0003 */
[----:B------:R-:W-:Y:S05]  /*0330*/  CALL.REL.NOINC `($_Z10cu3_kernelPhP17curandStateXORWOWiiiiddd$__internal_trig_reduction_slowpathd) ;  /* 0x00000008001c7944 */ /* 0x000fea0003c00000 */
[----:B------:R-:W-:Y:S02]  /*0340*/  IMAD.MOV.U32 R6, RZ, RZ, R12 ;  /* 0x000000ffff067224 */ /* 0x000fe400078e000c */
[----:B------:R-:W-:-:S07]  /*0350*/  IMAD.MOV.U32 R7, RZ, RZ, R13 ;  /* 0x000000ffff077224 */ /* 0x000fce00078e000d */
.L_x_2319:
[----:B------:R-:W-:-:S07]  /*0360*/  VIADD R0, R0, 0x1 ;  /* 0x0000000100007836 */ /* 0x000fce0000000000 */
.L_x_2318:
[----:B------:R-:W0:Y:S01]  /*0370*/  LDCU.64 UR6, c[0x4][0x1b0] ;  /* 0x01003600ff0677ac */ /* 0x000e220008000a00 */
[----:B------:R-:W-:-:S05]  /*0380*/  IMAD.SHL.U32 R5, R0, 0x40, RZ ;  /* 0x0000004000057824 */ /* 0x000fca00078e00ff */
[----:B------:R-:W-:-:S04]  /*0390*/  LOP3.LUT R5, R5, 0x40, RZ, 0xc0, !PT ;  /* 0x0000004005057812 */ /* 0x000fc800078ec0ff */
[----:B0-----:R-:W-:-:S05]  /*03a0*/  IADD3 R24, P0, PT, R5, UR6, RZ ;  /* 0x0000000605187c10 */ /* 0x001fca000ff1e0ff */
[----:B------:R-:W-:-:S05]  /*03b0*/  IMAD.X R25, RZ, RZ, UR7, P0 ;  /* 0x00000007ff197e24 */ /* 0x000fca00080e06ff */
[----:B------:R-:W2:Y:S04]  /*03c0*/  LDG.E.128.CONSTANT R8, desc[UR4][R24.64] ;  /* 0x0000000418087981 */ /* 0x000ea8000c1e9d00 */
[----:B------:R-:W3:Y:S04]  /*03d0*/  LDG.E.128.CONSTANT R12, desc[UR4][R24.64+0x10] ;  /* 0x00001004180c7981 */ /* 0x000ee8000c1e9d00 */
[----:B------:R-:W4:Y:S01]  /*03e0*/  LDG.E.128.CONSTANT R16, desc[UR4][R24.64+0x20] ;  /* 0x0000200418107981 */ /* 0x000f22000c1e9d00 */
[----:B------:R-:W-:Y:S01]  /*03f0*/  LOP3.LUT R5, R0, 0x1, RZ, 0xc0, !PT ;  /* 0x0000000100057812 */ /* 0x000fe200078ec0ff */
[----:B------:R-:W-:Y:S01]  /*0400*/  IMAD.MOV.U32 R26, RZ, RZ, 0x20fd8164 ;  /* 0x20fd8164ff1a7424 */ /* 0x000fe200078e00ff */
[----:B------:R-:W-:-:S02]  /*0410*/  DMUL R20, R6, R6 ;  /* 0x0000000606147228 */ /* 0x000fc40000000000 */
[----:B------:R-:W-:Y:S01]  /*0420*/  ISETP.NE.U32.AND P0, PT, R5, 0x1, PT ;  /* 0x000000010500780c */ /* 0x000fe20003f05070 */
[----:B------:R-:W-:Y:S01]  /*0430*/  IMAD.MOV.U32 R5, RZ, RZ, 0x3da8ff83 ;  /* 0x3da8ff83ff057424 */ /* 0x000fe200078e00ff */
[----:B------:R-:W-:Y:S02]  /*0440*/  DSETP.NEU.AND P1, PT, |R2|, +INF , PT ;  /* 0x7ff000000200742a */ /* 0x000fe40003f2d200 */
[----:B------:R-:W-:Y:S02]  /*0450*/  FSEL R26, R26, -8.06006814911005101289e+34, !P0 ;  /* 0xf9785eba1a1a7808 */ /* 0x000fe40004000000 */
[----:B------:R-:W-:-:S06]  /*0460*/  FSEL R27, -R5, 0.11223486810922622681, !P0 ;  /* 0x3de5db65051b7808 */ /* 0x000fcc0004000100 */
[----:B--2---:R-:W-:-:S08]  /*0470*/  DFMA R8, R20, R26, R8 ;  /* 0x0000001a1408722b */ /* 0x004fd00000000008 */
[----:B------:R-:W-:-:S08]  /*0480*/  DFMA R8, R20, R8, R10 ;  /* 0x000000081408722b */ /* 0x000fd0000000000a */
[----:B---3--:R-:W-:Y:S02]  /*0490*/  DFMA R8, R20, R8, R12 ;  /* 0x000000081408722b */ /* 0x008fe4000000000c */
[----:B------:R-:W-:-:S06]  /*04a0*/  @!P1 DMUL R12, RZ, R2 ;  /* 0x00000002ff0c9228 */ /* 0x000fcc0000000000 */
[----:B------:R-:W-:-:S08]  /*04b0*/  DFMA R8, R20, R8, R14 ;  /* 0x000000081408722b */ /* 0x000fd0000000000e */
[----:B----4-:R-:W-:-:S08]  /*04c0*/  DFMA R8, R20, R8, R16 ;  /* 0x000000081408722b */ /* 0x010fd00000000010 */
[----:B------:R-:W-:-:S08]  /*04d0*/  DFMA R8, R20, R8, R18 ;  /* 0x000000081408722b */ /* 0x000fd00000000012 */
[----:B------:R-:W-:Y:S02]  /*04e0*/  DFMA R6, R8, R6, R6 ;  /* 0x000000060806722b */ /* 0x000fe40000000006 */
[----:B------:R-:W-:-:S10]  /*04f0*/  DFMA R8, R20, R8, 1 ;  /* 0x3ff000001408742b */ /* 0x000fd40000000008 */
[----:B------:R-:W-:Y:S02]  /*0500*/  FSEL R8, R8, R6, !P0 ;  /* 0x0000000608087208 */ /* 0x000fe40004000000 */
[----:B------:R-:W-:Y:S02]  /*0510*/  FSEL R9, R9, R7, !P0 ;  /* 0x0000000709097208 */ /* 0x000fe40004000000 */
[----:B------:R-:W-:Y:S01]  /*0520*/  LOP3.LUT P0, RZ, R0, 0x2, RZ, 0xc0, !PT ;  /* 0x0000000200ff7812 */ /* 0x000fe2000780c0ff */
[----:B------:R-:W-:-:S03]  /*0530*/  @!P1 IMAD.MOV.U32 R0, RZ, RZ, RZ ;  /* 0x000000ffff009224 */ /* 0x000fc600078e00ff */
[----:B------:R-:W-:-:S10]  /*0540*/  DADD R6, RZ, -R8 ;  /* 0x00000000ff067229 */ /* 0x000fd40000000808 */
[----:B------:R-:W-:Y:S02]  /*0550*/  FSEL R6, R8, R6, !P0 ;  /* 0x0000000608067208 */ /* 0x000fe40004000000 */
[----:B------:R-:W-:Y:S01]  /*0560*/  FSEL R7, R9, R7, !P0 ;  /* 0x0000000709077208 */ /* 0x000fe20004000000 */
[----:B------:R-:W-:Y:S06]  /*0570*/  @!P1 BRA `(.L_x_2320) ;  /* 0x0000000000509947 */ /* 0x000fec0003800000 */
        /* <DEDUP_REMOVED lines=20> */
.L_x_2320:
[----:B------:R-:W0:Y:S01]  /*06c0*/  LDCU.64 UR6, c[0x4][0x1b0] ;  /* 0x01003600ff0677ac */ /* 0x000e220008000a00 */
[----:B------:R-:W-:-:S05]  /*06d0*/  IMAD.SHL.U32 R2, R0, 0x40, RZ ;  /* 0x0000004000027824 */ /* 0x000fca00078e00ff */
[----:B------:R-:W-:-:S04]  /*06e0*/  LOP3.LUT R2, R2, 0x40, RZ, 0xc0, !PT ;  /* 0x0000004002027812 */ /* 0x000fc800078ec0ff */
[----:B0-----:R-:W-:Y:S02]  /*06f0*/  IADD3 R24, P0, PT, R2, UR6, RZ ;  /* 0x0000000602187c10 */ /* 0x001fe4000ff1e0ff */
[----:B------:R-:W0:Y:S03]  /*0700*/  LDC.64 R2, c[0x0][0x388] ;  /* 0x0000e200ff027b82 */ /* 0x000e260000000a00 */
[----:B------:R-:W-:-:S05]  /*0710*/  IMAD.X R25, RZ, RZ, UR7, P0 ;  /* 0x00000007ff197e24 */ /* 0x000fca00080e06ff */
[----:B------:R-:W2:Y:S01]  /*0720*/  LDG.E.128.CONSTANT R16, desc[UR4][R24.64] ;  /* 0x0000000418107981 */ /* 0x000ea2000c1e9d00 */
[----:B------:R-:W-:-:S03]  /*0730*/  LOP3.LUT R14, R0, 0x1, RZ, 0xc0, !PT ;  /* 0x00000001000e7812 */ /* 0x000fc600078ec0ff */
[----:B------:R-:W3:Y:S01]  /*0740*/  LDG.E.128.CONSTANT R8, desc[UR4][R24.64+0x10] ;  /* 0x0000100418087981 */ /* 0x000ee2000c1e9d00 */
[----:B------:R-:W-:Y:S01]  /*0750*/  ISETP.NE.U32.AND P0, PT, R14, 0x1, PT ;  /* 0x000000010e00780c */ /* 0x000fe20003f05070 */
[----:B------:R-:W-:Y:S01]  /*0760*/  DMUL R14, R12, R12 ;  /* 0x0000000c0c0e7228 */ /* 0x000fe20000000000 */
[----:B0-----:R-:W-:-:S04]  /*0770*/  IMAD.WIDE R4, R4, 0x30, R2 ;  /* 0x0000003004047825 */ /* 0x001fc800078e0202 */
[----:B------:R-:W-:Y:S01]  /*0780*/  IMAD.MOV.U32 R2, RZ, RZ, 0x20fd8164 ;  /* 0x20fd8164ff027424 */ /* 0x000fe200078e00ff */
[----:B------:R-:W4:Y:S01]  /*0790*/  LDG.E.64 R20, desc[UR4][R4.64] ;  /* 0x0000000404147981 */ /* 0x000f22000c1e1b00 */
[----:B------:R-:W-:-:S03]  /*07a0*/  IMAD.MOV.U32 R3, RZ, RZ, 0x3da8ff83 ;  /* 0x3da8ff83ff037424 */ /* 0x000fc600078e00ff */
[----:B------:R-:W-:Y:S02]  /*07b0*/  FSEL R2, R2, -8.06006814911005101289e+34, !P0 ;  /* 0xf9785eba02027808 */ /* 0x000fe40004000000 */
[----:B------:R-:W-:-:S06]  /*07c0*/  FSEL R3, -R3, 0.11223486810922622681, !P0 ;  /* 0x3de5db6503037808 */ /* 0x000fcc0004000100 */
[C---:B--2---:R-:W-:Y:S01]  /*07d0*/  DFMA R2, R14.reuse, R2, R16 ;  /* 0x000000020e02722b */ /* 0x044fe20000000010 */
[----:B------:R-:W2:Y:S07]  /*07e0*/  LDG.E.64 R16, desc[UR4][R4.64+0x10] ;  /* 0x0000100404107981 */ /* 0x000eae000c1e1b00 */
[C---:B------:R-:W-:Y:S01]  /*07f0*/  DFMA R26, R14.reuse, R2, R18 ;  /* 0x000000020e1a722b */ /* 0x040fe20000000012 */
[----:B------:R-:W5:Y:S01]  /*0800*/  LDG.E.64 R18, desc[UR4][R4.64+0x8] ;  /* 0x0000080404127981 */ /* 0x000f62000c1e1b00 */
[----:B------:R-:W0:Y:S06]  /*0810*/  LDC R2, c[0x0][0x39c] ;  /* 0x0000e700ff027b82 */ /* 0x000e2c0000000800 */
[----:B---3--:R-:W-:-:S08]  /*0820*/  DFMA R8, R14, R26, R8 ;  /* 0x0000001a0e08722b */ /* 0x008fd00000000008 */
[----:B------:R-:W-:Y:S01]  /*0830*/  DFMA R28, R14, R8, R10 ;  /* 0x000000080e1c722b */ /* 0x000fe2000000000a */
[----:B----4-:R-:W-:Y:S02]  /*0840*/  SHF.R.U32.HI R8, RZ, 0x2, R21 ;  /* 0x00000002ff087819 */ /* 0x010fe40000011615 */
[----:B0-----:R-:W-:-:S04]  /*0850*/  SHF.R.S32.HI R3, RZ, 0x1f, R2 ;  /* 0x0000001fff037819 */ /* 0x001fc80000011402 */
[----:B------:R-:W-:-:S04]  /*0860*/  LEA.HI R3, R3, R2, RZ, 0x3 ;  /* 0x0000000203037211 */ /* 0x000fc800078f18ff */
[----:B------:R-:W-:Y:S02]  /*0870*/  SHF.R.S32.HI R9, RZ, 0x3, R3 ;  /* 0x00000003ff097819 */ /* 0x000fe40000011403 */
[----:B------:R-:W-:Y:S02]  /*0880*/  LOP3.LUT R8, R8, R21, RZ, 0x3c, !PT ;  /* 0x0000001508087212 */ /* 0x000fe400078e3cff */
[----:B------:R-:W-:-:S03]  /*0890*/  IADD3 R22, P1, PT, R22, R9, RZ ;  /* 0x0000000916167210 */ /* 0x000fc60007f3e0ff */
[----:B------:R-:W-:Y:S01]  /*08a0*/  IMAD.SHL.U32 R26, R8, 0x2, RZ ;  /* 0x00000002081a7824 */ /* 0x000fe200078e00ff */
[----:B------:R-:W-:-:S05]  /*08b0*/  LEA.HI.X.SX32 R23, R9, R23, 0x1, P1 ;  /* 0x0000001709177211 */ /* 0x000fca00008f0eff */
[----:B------:R-:W3:Y:S01]  /*08c0*/  LDG.E.U8 R21, desc[UR4][R22.64] ;  /* 0x0000000416157981 */ /* 0x000ee2000c1e1100 */
[----:B--2---:R-:W-:-:S05]  /*08d0*/  IMAD.SHL.U32 R9, R17, 0x10, RZ ;  /* 0x0000001011097824 */ /* 0x004fca00078e00ff */
[----:B------:R-:W-:Y:S02]  /*08e0*/  LOP3.LUT R26, R8, R26, R9, 0x96, !PT ;  /* 0x0000001a081a7212 */ /* 0x000fe400078e9609 */
[----:B------:R0:W2:Y:S02]  /*08f0*/  LDG.E.128.CONSTANT R8, desc[UR4][R24.64+0x20] ;  /* 0x0000200418087981 */ /* 0x0000a4000c1e9d00 */
[----:B------:R-:W-:Y:S01]  /*0900*/  LOP3.LUT R27, R26, R17, RZ, 0x3c, !PT ;  /* 0x000000111a1b7212 */ /* 0x000fe200078e3cff */
[----:B------:R-:W-:Y:S02]  /*0910*/  IMAD.MOV.U32 R26, RZ, RZ, R17 ;  /* 0x000000ffff1a7224 */ /* 0x000fe400078e0011 */
[----:B-----5:R-:W-:Y:S02]  /*0920*/  IMAD.MOV.U32 R17, RZ, RZ, R18 ;  /* 0x000000ffff117224 */ /* 0x020fe400078e0012 */
[----:B0-----:R-:W-:Y:S02]  /*0930*/  IMAD.MOV.U32 R25, RZ, RZ, R16 ;  /* 0x000000ffff197224 */ /* 0x001fe400078e0010 */
[----:B------:R-:W-:-:S02]  /*0940*/  IMAD.MOV.U32 R24, RZ, RZ, R19 ;  /* 0x000000ffff187224 */ /* 0x000fc400078e0013 */
[----:B------:R-:W-:Y:S01]  /*0950*/  VIADD R16, R20, 0x587c5 ;  /* 0x000587c514107836 */ /* 0x000fe20000000000 */
[----:B------:R-:W-:Y:S04]  /*0960*/  STG.E.64 desc[UR4][R4.64+0x10], R26 ;  /* 0x0000101a04007986 */ /* 0x000fe8000c101b04 */
[----:B------:R-:W-:Y:S04]  /*0970*/  STG.E.64 desc[UR4][R4.64+0x8], R24 ;  /* 0x0000081804007986 */ /* 0x000fe8000c101b04 */
[----:B------:R0:W-:Y:S04]  /*0980*/  STG.E.64 desc[UR4][R4.64], R16 ;  /* 0x0000001004007986 */ /* 0x0001e8000c101b04 */
[----:B------:R-:W4:Y:S01]  /*0990*/  LDG.E.U8 R18, desc[UR4][R22.64] ;  /* 0x0000000416127981 */ /* 0x000f22000c1e1100 */
[----:B------:R-:W-:Y:S01]  /*09a0*/  DMUL R6, R6, R6 ;  /* 0x0000000606067228 */ /* 0x000fe20000000000 */
[----:B------:R-:W-:-:S05]  /*09b0*/  LOP3.LUT R3, R3, 0xfffffff8, RZ, 0xc0, !PT ;  /* 0xfffffff803037812 */ /* 0x000fca00078ec0ff */
[----:B------:R-:W-:Y:S01]  /*09c0*/  IMAD.IADD R3, R2, 0x1, -R3 ;  /* 0x0000000102037824 */ /* 0x000fe200078e0a03 */
[----:B--2---:R-:W-:-:S08]  /*09d0*/  DFMA R8, R14, R28, R8 ;  /* 0x0000001c0e08722b */ /* 0x004fd00000000008 */
[----:B------:R-:W-:-:S08]  /*09e0*/  DFMA R8, R14, R8, R10 ;  /* 0x000000080e08722b */ /* 0x000fd0000000000a */
[----:B------:R-:W-:Y:S02]  /*09f0*/  DFMA R12, R8, R12, R12 ;  /* 0x0000000c080c722b */ /* 0x000fe4000000000c */
[----:B------:R-:W-:-:S10]  /*0a00*/  DFMA R8, R14, R8, 1 ;  /* 0x3ff000000e08742b */ /* 0x000fd40000000008 */
[----:B------:R-:W-:Y:S02]  /*0a10*/  FSEL R10, R8, R12, !P0 ;  /* 0x0000000c080a7208 */ /* 0x000fe40004000000 */
[----:B------:R-:W-:Y:S01]  /*0a20*/  FSEL R11, R9, R13, !P0 ;  /* 0x0000000d090b7208 */ /* 0x000fe20004000000 */
[----:B------:R-:W-:-:S05]  /*0a30*/  IMAD.IADD R12, R27, 0x1, R16 ;  /* 0x000000011b0c7824 */ /* 0x000fca00078e0210 */
[----:B------:R-:W-:Y:S01]  /*0a40*/  DADD R8, RZ, -R10 ;  /* 0x00000000ff087229 */ /* 0x000fe2000000080a */
[----:B------:R-:W-:Y:S01]  /*0a50*/  LOP3.LUT P0, RZ, R0, 0x2, RZ, 0xc0, !PT ;  /* 0x0000000200ff7812 */ /* 0x000fe2000780c0ff */
[----:B------:R-:W-:Y:S01]  /*0a60*/  IMAD.MOV.U32 R13, RZ, RZ, 0x2f800000 ;  /* 0x2f800000ff0d7424 */ /* 0x000fe200078e00ff */
[----:B------:R-:W-:Y:S02]  /*0a70*/  I2FP.F32.U32 R12, R12 ;  /* 0x0000000c000c7245 */ /* 0x000fe40000201000 */
[----:B------:R-:W-:-:S05]  /*0a80*/  LOP3.LUT R0, R2, 0x7, RZ, 0xc0, !PT ;  /* 0x0000000702007812 */ /* 0x000fca00078ec0ff */
[----:B0-----:R-:W-:Y:S01]  /*0a90*/  FSEL R4, R10, R8, !P0 ;  /* 0x000000080a047208 */ /* 0x001fe20004000000 */
[----:B------:R-:W-:Y:S01]  /*0aa0*/  FFMA R8, R12, R13, 1.1641532182693481445e-10 ;  /* 0x2f0000000c087423 */ /* 0x000fe2000000000d */
[----:B------:R-:W-:Y:S02]  /*0ab0*/  FSEL R5, R11, R9, !P0 ;  /* 0x000000090b057208 */ /* 0x000fe40004000000 */
[----:B---3--:R-:W-:-:S03]  /*0ac0*/  SHF.R.U32.HI R0, RZ, R0, R21 ;  /* 0x00000000ff007219 */ /* 0x008fc60000011615 */
[----:B------:R-:W0:Y:S01]  /*0ad0*/  F2F.F64.F32 R8, R8 ;  /* 0x0000000800087310 */ /* 0x000e220000201800 */
[----:B------:R-:W-:Y:S01]  /*0ae0*/  DMUL R4, R4, R4 ;  /* 0x0000000404047228 */ /* 0x000fe20000000000 */
[----:B------:R-:W-:-:S04]  /*0af0*/  LOP3.LUT R0, R0, 0x1, RZ, 0xc0, !PT ;  /* 0x0000000100007812 */ /* 0x000fc800078ec0ff */
[----:B------:R-:W-:-:S05]  /*0b00*/  ISETP.NE.U32.AND P0, PT, R0, 0x1, PT ;  /* 0x000000010000780c */ /* 0x000fca0003f05070 */
[----:B------:R-:W-:Y:S02]  /*0b10*/  FSEL R4, R6, R4, !P0 ;  /* 0x0000000406047208 */ /* 0x000fe40004000000 */
[----:B------:R-:W-:Y:S01]  /*0b20*/  FSEL R5, R7, R5, !P0 ;  /* 0x0000000507057208 */ /* 0x000fe20004000000 */
[----:B------:R-:W-:-:S05]  /*0b30*/  IMAD.MOV.U32 R2, RZ, RZ, 0x1 ;  /* 0x00000001ff027424 */ /* 0x000fca00078e00ff */
[----:B0-----:R-:W-:Y:S01]  /*0b40*/  DSETP.GT.AND P0, PT, R4, R8, PT ;  /* 0x000000080400722a */ /* 0x001fe20003f04000 */
[----:B------:R-:W-:-:S05]  /*0b50*/  SHF.L.U32 R5, R2, R3, RZ ;  /* 0x0000000302057219 */ /* 0x000fca00000006ff */
[----:B------:R-:W-:-:S04]  /*0b60*/  SEL R0, RZ, 0x1, !P0 ;  /* 0x00000001ff007807 */ /* 0x000fc80004000000 */
[----:B------:R-:W-:-:S04]  /*0b70*/  SHF.L.U32 R0, R0, R3, RZ ;  /* 0x0000000300007219 */ /* 0x000fc800000006ff */
[----:B----4-:R-:W-:-:S05]  /*0b80*/  LOP3.LUT R5, R0, R18, R5, 0xf4, !PT ;  /* 0x0000001200057212 */ /* 0x010fca00078ef405 */
[----:B------:R-:W-:Y:S01]  /*0b90*/  STG.E.U8 desc[UR4][R22.64], R5 ;  /* 0x0000000516007986 */ /* 0x000fe2000c101104 */
[----:B------:R-:W-:Y:S05]  /*0ba0*/  EXIT ;  /* 0x000000000000794d */ /* 0x000fea0003800000 */
        .type           $_Z10cu3_kernelPhP17curandStateXORWOWiiiiddd$__internal_trig_reduction_slowpathd,@function
        .size           $_Z10cu3_kernelPhP17curandStateXORWOWiiiiddd$__internal_trig_reduction_slowpathd,(.L_x_2363 - $_Z10cu3_kernelPhP17curandStateXORWOWiiiiddd$__internal_trig_reduction_slowpathd)
$_Z10cu3_kernelPhP17curandStateXORWOWiiiiddd$__internal_trig_reduction_slowpathd:
[----:B------:R-:W-:Y:S01]  /*0bb0*/  SHF.R.U32.HI R12, RZ, 0x14, R14 ;  /* 0x00000014ff0c7819 */ /* 0x000fe2000001160e */
[----:B------:R-:W-:Y:S02]  /*0bc0*/  IMAD.MOV.U32 R17, RZ, RZ, R0 ;  /* 0x000000ffff117224 */ /* 0x000fe400078e0000 */
[----:B------:R-:W-:Y:S01]  /*0bd0*/  IMAD.MOV.U32 R8, RZ, RZ, RZ ;  /* 0x000000ffff087224 */ /* 0x000fe200078e00ff */
[----:B------:R-:W-:-:S04]  /*0be0*/  LOP3.LUT R5, R12, 0x7ff, RZ, 0xc0, !PT ;  /* 0x000007ff0c057812 */ /* 0x000fc800078ec0ff */
[----:B------:R-:W-:-:S13]  /*0bf0*/  ISETP.NE.AND P0, PT, R5, 0x7ff, PT ;  /* 0x000007ff0500780c */ /* 0x000fda0003f05270 */
[----:B------:R-:W-:Y:S05]  /*0c00*/  @!P0 BRA `(.L_x_2321) ;  /* 0x00000008002c8947 */ /* 0x000fea0003800000 */
[----:B------:R-:W-:Y:S01]  /*0c10*/  VIADD R0, R5, 0xfffffc00 ;  /* 0xfffffc0005007836 */ /* 0x000fe20000000000 */
[----:B------:R-:W-:-:S04]  /*0c20*/  CS2R R10, SRZ ;  /* 0x00000000000a7805 */ /* 0x000fc8000001ff00 */
[----:B------:R-:W-:Y:S02]  /*0c30*/  SHF.R.U32.HI R15, RZ, 0x6, R0 ;  /* 0x00000006ff0f7819 */ /* 0x000fe40000011600 */
[----:B------:R-:W-:Y:S02]  /*0c40*/  ISETP.GE.U32.AND P0, PT, R0, 0x80, PT ;  /* 0x000000800000780c */ /* 0x000fe40003f06070 */
[C---:B------:R-:W-:Y:S02]  /*0c50*/  IADD3 R0, PT, PT, -R15.reuse, 0x13, RZ ;  /* 0x000000130f007810 */ /* 0x040fe40007ffe1ff */
[----:B------:R-:W-:Y:S02]  /*0c60*/  IADD3 R5, PT, PT, -R15, 0xf, RZ ;  /* 0x0000000f0f057810 */ /* 0x000fe40007ffe1ff */
[----:B------:R-:W-:-:S04]  /*0c70*/  SEL R0, R0, 0x12, P0 ;  /* 0x0000001200007807 */ /* 0x000fc80000000000 */
[----:B------:R-:W-:-:S13]  /*0c80*/  ISETP.GE.AND P0, PT, R5, R0, PT ;  /* 0x000000000500720c */ /* 0x000fda0003f06270 */
[----:B------:R-:W-:Y:S05]  /*0c90*/  @P0 BRA `(.L_x_2322) ;  /* 0x00000000008c0947 */ /* 0x000fea0003800000 */
[C---:B------:R-:W-:Y:S01]  /*0ca0*/  SHF.L.U64.HI R19, R17.reuse, 0xb, R14 ;  /* 0x0000000b11137819 */ /* 0x040fe2000001020e */
[----:B------:R-:W-:Y:S01]  /*0cb0*/  IMAD.SHL.U32 R13, R17, 0x800, RZ ;  /* 0x00000800110d7824 */ /* 0x000fe200078e00ff */
[----:B------:R-:W-:Y:S01]  /*0cc0*/  IADD3 R17, PT, PT, RZ, -R15, -R0 ;  /* 0x8000000fff117210 */ /* 0x000fe20007ffe800 */
[----:B------:R-:W-:Y:S01]  /*0cd0*/  IMAD.MOV.U32 R18, RZ, RZ, RZ ;  /* 0x000000ffff127224 */ /* 0x000fe200078e00ff */
[----:B------:R-:W-:Y:S02]  /*0ce0*/  CS2R R10, SRZ ;  /* 0x00000000000a7805 */ /* 0x000fe4000001ff00 */
[----:B------:R-:W-:Y:S01]  /*0cf0*/  LOP3.LUT R19, R19, 0x80000000, RZ, 0xfc, !PT ;  /* 0x8000000013137812 */ /* 0x000fe200078efcff */
[----:B------:R-:W0:Y:S01]  /*0d00*/  LDCU.64 UR6, c[0x0][0x358] ;  /* 0x00006b00ff0677ac */ /* 0x000e220008000a00 */
[----:B------:R-:W-:-:S05]  /*0d10*/  NOP ;  /* 0x0000000000007918 */ /* 0x000fca0000000000 */
.L_x_2323:
[----:B------:R-:W1:Y:S02]  /*0d20*/  LDC.64 R8, c[0x4][0x1a8] ;  /* 0x01006a00ff087b82 */ /* 0x000e640000000a00 */
[----:B-1----:R-:W-:-:S06]  /*0d30*/  IMAD.WIDE R8, R5, 0x8, R8 ;  /* 0x0000000805087825 */ /* 0x002fcc00078e0208 */
[----:B0-----:R-:W2:Y:S01]  /*0d40*/  LDG.E.64.CONSTANT R8, desc[UR6][R8.64] ;  /* 0x0000000608087981 */ /* 0x001ea2000c1e9b00 */
[----:B------:R-:W-:Y:S02]  /*0d50*/  VIADD R17, R17, 0x1 ;  /* 0x0000000111117836 */ /* 0x000fe40000000000 */
[----:B------:R-:W-:Y:S02]  /*0d60*/  VIADD R5, R5, 0x1 ;  /* 0x0000000105057836 */ /* 0x000fe40000000000 */
[----:B--2---:R-:W-:-:S04]  /*0d70*/  IMAD.WIDE.U32 R10, P2, R8, R13, R10 ;  /* 0x0000000d080a7225 */ /* 0x004fc8000784000a */
[----:B------:R-:W-:Y:S02]  /*0d80*/  IMAD R21, R8, R19, RZ ;  /* 0x0000001308157224 */ /* 0x000fe400078e02ff */
[CC--:B------:R-:W-:Y:S02]  /*0d90*/  IMAD R20, R9.reuse, R13.reuse, RZ ;  /* 0x0000000d09147224 */ /* 0x0c0fe400078e02ff */
[----:B------:R-:W-:Y:S01]  /*0da0*/  IMAD.HI.U32 R25, R9, R13, RZ ;  /* 0x0000000d09197227 */ /* 0x000fe200078e00ff */
[----:B------:R-:W-:-:S03]  /*0db0*/  IADD3 R11, P0, PT, R21, R11, RZ ;  /* 0x0000000b150b7210 */ /* 0x000fc60007f1e0ff */
[----:B------:R-:W-:Y:S01]  /*0dc0*/  IMAD R21, R18, 0x8, R1 ;  /* 0x0000000812157824 */ /* 0x000fe200078e0201 */
[----:B------:R-:W-:Y:S01]  /*0dd0*/  IADD3 R11, P1, PT, R20, R11, RZ ;  /* 0x0000000b140b7210 */ /* 0x000fe20007f3e0ff */
[----:B------:R-:W-:-:S04]  /*0de0*/  IMAD.HI.U32 R20, R8, R19, RZ ;  /* 0x0000001308147227 */ /* 0x000fc800078e00ff */
[----:B------:R-:W-:Y:S01]  /*0df0*/  IMAD.X R8, RZ, RZ, R20, P2 ;  /* 0x000000ffff087224 */ /* 0x000fe200010e0614 */
[----:B------:R0:W-:Y:S01]  /*0e00*/  STL.64 [R21], R10 ;  /* 0x0000000a15007387 */ /* 0x0001e20000100a00 */
[----:B------:R-:W-:-:S03]  /*0e10*/  IMAD.HI.U32 R20, R9, R19, RZ ;  /* 0x0000001309147227 */ /* 0x000fc600078e00ff */
[----:B------:R-:W-:Y:S01]  /*0e20*/  IADD3.X R8, P0, PT, R25, R8, RZ, P0, !PT ;  /* 0x0000000819087210 */ /* 0x000fe2000071e4ff */
[----:B------:R-:W-:Y:S02]  /*0e30*/  IMAD R9, R9, R19, RZ ;  /* 0x0000001309097224 */ /* 0x000fe400078e02ff */
[----:B------:R-:W-:-:S03]  /*0e40*/  VIADD R18, R18, 0x1 ;  /* 0x0000000112127836 */ /* 0x000fc60000000000 */
[----:B------:R-:W-:Y:S01]  /*0e50*/  IADD3.X R9, P1, PT, R9, R8, RZ, P1, !PT ;  /* 0x0000000809097210 */ /* 0x000fe20000f3e4ff */
[----:B------:R-:W-:Y:S01]  /*0e60*/  IMAD.X R8, RZ, RZ, R20, P0 ;  /* 0x000000ffff087224 */ /* 0x000fe200000e0614 */
[----:B------:R-:W-:-:S03]  /*0e70*/  ISETP.NE.AND P0, PT, R17, -0xf, PT ;  /* 0xfffffff11100780c */ /* 0x000fc60003f05270 */
[----:B------:R-:W-:Y:S02]  /*0e80*/  IMAD.X R8, RZ, RZ, R8, P1 ;  /* 0x000000ffff087224 */ /* 0x000fe400008e0608 */
[----:B0-----:R-:W-:Y:S02]  /*0e90*/  IMAD.MOV.U32 R10, RZ, RZ, R9 ;  /* 0x000000ffff0a7224 */ /* 0x001fe400078e0009 */
[----:B------:R-:W-:-:S06]  /*0ea0*/  IMAD.MOV.U32 R11, RZ, RZ, R8 ;  /* 0x000000ffff0b7224 */ /* 0x000fcc00078e0008 */
[----:B------:R-:W-:Y:S05]  /*0eb0*/  @P0 BRA `(.L_x_2323) ;  /* 0xfffffffc00980947 */ /* 0x000fea000383ffff */
[----:B------:R-:W-:-:S07]  /*0ec0*/  IMAD.MOV.U32 R5, RZ, RZ, R0 ;  /* 0x000000ffff057224 */ /* 0x000fce00078e0000 */
.L_x_2322:
[----:B------:R-:W-:Y:S01]  /*0ed0*/  LOP3.LUT P0, R25, R12, 0x3f, RZ, 0xc0, !PT ;  /* 0x0000003f0c197812 */ /* 0x000fe2000780c0ff */
[----:B------:R-:W-:-:S04]  /*0ee0*/  IMAD.IADD R0, R15, 0x1, R5 ;  /* 0x000000010f007824 */ /* 0x000fc800078e0205 */
[----:B------:R-:W-:-:S05]  /*0ef0*/  IMAD.U32 R27, R0, 0x8, R1 ;  /* 0x00000008001b7824 */ /* 0x000fca00078e0001 */
[----:B------:R0:W-:Y:S04]  /*0f00*/  STL.64 [R27+-0x78], R10 ;  /* 0xffff880a1b007387 */ /* 0x0001e80000100a00 */
[----:B------:R-:W2:Y:S04]  /*0f10*/  @P0 LDL.64 R18, [R1+0x8] ;  /* 0x0000080001120983 */ /* 0x000ea80000100a00 */
[----:B------:R-:W3:Y:S04]  /*0f20*/  LDL.64 R12, [R1+0x10] ;  /* 0x00001000010c7983 */ /* 0x000ee80000100a00 */
[----:B------:R-:W4:Y:S01]  /*0f30*/  LDL.64 R8, [R1+0x18] ;  /* 0x0000180001087983 */ /* 0x000f220000100a00 */
[----:B------:R-:W-:-:S02]  /*0f40*/  @P0 LOP3.LUT R0, R25, 0x3f, RZ, 0x3c, !PT ;  /* 0x0000003f19000812 */ /* 0x000fc400078e3cff */
[--C-:B--2---:R-:W-:Y:S02]  /*0f50*/  @P0 SHF.R.U64 R5, R18, 0x1, R19.reuse ;  /* 0x0000000112050819 */ /* 0x104fe40000001213 */
[----:B------:R-:W-:Y:S02]  /*0f60*/  @P0 SHF.R.U32.HI R15, RZ, 0x1, R19 ;  /* 0x00000001ff0f0819 */ /* 0x000fe40000011613 */
[C---:B---3--:R-:W-:Y:S02]  /*0f70*/  @P0 SHF.L.U32 R18, R12.reuse, R25, RZ ;  /* 0x000000190c120219 */ /* 0x048fe400000006ff */
[----:B------:R-:W-:Y:S02]  /*0f80*/  @P0 SHF.R.U64 R5, R5, R0, R15 ;  /* 0x0000000005050219 */ /* 0x000fe4000000120f */
[--C-:B------:R-:W-:Y:S02]  /*0f90*/  @P0 SHF.R.U32.HI R21, RZ, 0x1, R13.reuse ;  /* 0x00000001ff150819 */ /* 0x100fe4000001160d */
[----:B------:R-:W-:-:S02]  /*0fa0*/  @P0 SHF.R.U64 R19, R12, 0x1, R13 ;  /* 0x000000010c130819 */ /* 0x000fc4000000120d */
[----:B------:R-:W-:Y:S02]  /*0fb0*/  @P0 SHF.L.U64.HI R17, R12, R25, R13 ;  /* 0x000000190c110219 */ /* 0x000fe4000001020d */
[-C--:B0-----:R-:W-:Y:S02]  /*0fc0*/  @P0 SHF.R.U32.HI R10, RZ, R0.reuse, R15 ;  /* 0x00000000ff0a0219 */ /* 0x081fe4000001160f */
[----:B------:R-:W-:Y:S02]  /*0fd0*/  @P0 LOP3.LUT R12, R18, R5, RZ, 0xfc, !PT ;  /* 0x00000005120c0212 */ /* 0x000fe400078efcff */
[-C--:B----4-:R-:W-:Y:S02]  /*0fe0*/  @P0 SHF.L.U32 R11, R8, R25.reuse, RZ ;  /* 0x00000019080b0219 */ /* 0x090fe400000006ff */
[----:B------:R-:W-:Y:S02]  /*0ff0*/  @P0 SHF.R.U64 R20, R19, R0, R21 ;  /* 0x0000000013140219 */ /* 0x000fe40000001215 */
[----:B------:R-:W-:Y:S01]  /*1000*/  @P0 LOP3.LUT R13, R17, R10, RZ, 0xfc, !PT ;  /* 0x0000000a110d0212 */ /* 0x000fe200078efcff */
[----:B------:R-:W-:Y:S01]  /*1010*/  IMAD.SHL.U32 R10, R12, 0x4, RZ ;  /* 0x000000040c0a7824 */ /* 0x000fe200078e00ff */
[----:B------:R-:W-:-:S02]  /*1020*/  @P0 SHF.L.U64.HI R25, R8, R25, R9 ;  /* 0x0000001908190219 */ /* 0x000fc40000010209 */
[----:B------:R-:W-:Y:S02]  /*1030*/  @P0 SHF.R.U32.HI R0, RZ, R0, R21 ;  /* 0x00000000ff000219 */ /* 0x000fe40000011615 */
[----:B------:R-:W-:Y:S02]  /*1040*/  @P0 LOP3.LUT R8, R11, R20, RZ, 0xfc, !PT ;  /* 0x000000140b080212 */ /* 0x000fe400078efcff */
[----:B------:R-:W-:Y:S02]  /*1050*/  SHF.L.U64.HI R12, R12, 0x2, R13 ;  /* 0x000000020c0c7819 */ /* 0x000fe4000001020d */
[----:B------:R-:W-:Y:S02]  /*1060*/  @P0 LOP3.LUT R9, R25, R0, RZ, 0xfc, !PT ;  /* 0x0000000019090212 */ /* 0x000fe400078efcff */
[----:B------:R-:W-:Y:S02]  /*1070*/  SHF.L.W.U32.HI R11, R13, 0x2, R8 ;  /* 0x000000020d0b7819 */ /* 0x000fe40000010e08 */
[----:B------:R-:W-:-:S02]  /*1080*/  IADD3 RZ, P0, PT, RZ, -R10, RZ ;  /* 0x8000000affff7210 */ /* 0x000fc40007f1e0ff */
[----:B------:R-:W-:Y:S02]  /*1090*/  LOP3.LUT R0, RZ, R12, RZ, 0x33, !PT ;  /* 0x0000000cff007212 */ /* 0x000fe400078e33ff */
[----:B------:R-:W-:Y:S02]  /*10a0*/  SHF.L.W.U32.HI R8, R8, 0x2, R9 ;  /* 0x0000000208087819 */ /* 0x000fe40000010e09 */
[----:B------:R-:W-:Y:S02]  /*10b0*/  LOP3.LUT R5, RZ, R11, RZ, 0x33, !PT ;  /* 0x0000000bff057212 */ /* 0x000fe400078e33ff */
[----:B------:R-:W-:Y:S02]  /*10c0*/  IADD3.X R13, P0, PT, RZ, R0, RZ, P0, !PT ;  /* 0x00000000ff0d7210 */ /* 0x000fe4000071e4ff */
[----:B------:R-:W-:Y:S02]  /*10d0*/  LOP3.LUT R0, RZ, R8, RZ, 0x33, !PT ;  /* 0x00000008ff007212 */ /* 0x000fe400078e33ff */
[----:B------:R-:W-:-:S02]  /*10e0*/  IADD3.X R18, P1, PT, RZ, R5, RZ, P0, !PT ;  /* 0x00000005ff127210 */ /* 0x000fc4000073e4ff */
[----:B------:R-:W-:-:S03]  /*10f0*/  ISETP.GT.U32.AND P2, PT, R11, -0x1, PT ;  /* 0xffffffff0b00780c */ /* 0x000fc60003f44070 */
[----:B------:R-:W-:Y:S01]  /*1100*/  IMAD.X R5, RZ, RZ, R0, P1 ;  /* 0x000000ffff057224 */ /* 0x000fe200008e0600 */
[----:B------:R-:W-:-:S04]  /*1110*/  ISETP.GT.AND.EX P0, PT, R8, -0x1, PT, P2 ;  /* 0xffffffff0800780c */ /* 0x000fc80003f04320 */
[----:B------:R-:W-:Y:S02]  /*1120*/  SEL R0, R8, R5, P0 ;  /* 0x0000000508007207 */ /* 0x000fe40000000000 */
[----:B------:R-:W-:Y:S02]  /*1130*/  SEL R11, R11, R18, P0 ;  /* 0x000000120b0b7207 */ /* 0x000fe40000000000 */
[----:B------:R-:W-:-:S04]  /*1140*/  ISETP.NE.U32.AND P1, PT, R0, RZ, PT ;  /* 0x000000ff0000720c */ /* 0x000fc80003f25070 */
[----:B------:R-:W-:Y:S01]  /*1150*/  SEL R15, R11, R0, !P1 ;  /* 0x000000000b0f7207 */ /* 0x000fe20004800000 */
[----:B------:R-:W-:-:S05]  /*1160*/  @!P0 IMAD.MOV R10, RZ, RZ, -R10 ;  /* 0x000000ffff0a8224 */ /* 0x000fca00078e0a0a */
[----:B------:R-:W0:Y:S02]  /*1170*/  FLO.U32 R15, R15 ;  /* 0x0000000f000f7300 */ /* 0x000e2400000e0000 */
[C---:B0-----:R-:W-:Y:S02]  /*1180*/  IADD3 R17, PT, PT, -R15.reuse, 0x1f, RZ ;  /* 0x0000001f0f117810 */ /* 0x041fe40007ffe1ff */
[----:B------:R-:W-:-:S03]  /*1190*/  IADD3 R5, PT, PT, -R15, 0x3f, RZ ;  /* 0x0000003f0f057810 */ /* 0x000fc60007ffe1ff */
[----:B------:R-:W-:Y:S01]  /*11a0*/  @P1 IMAD.MOV R5, RZ, RZ, R17 ;  /* 0x000000ffff051224 */ /* 0x000fe200078e0211 */
[----:B------:R-:W-:-:S04]  /*11b0*/  SEL R17, R12, R13, P0 ;  /* 0x0000000d0c117207 */ /* 0x000fc80000000000 */
[----:B------:R-:W-:-:S13]  /*11c0*/  ISETP.NE.AND P1, PT, R5, RZ, PT ;  /* 0x000000ff0500720c */ /* 0x000fda0003f25270 */
[----:B------:R-:W-:Y:S05]  /*11d0*/  @!P1 BRA `(.L_x_2324) ;  /* 0x0000000000289947 */ /* 0x000fea0003800000 */
[--C-:B------:R-:W-:Y:S02]  /*11e0*/  SHF.R.U64 R13, R10, 0x1, R17.reuse ;  /* 0x000000010a0d7819 */ /* 0x100fe40000001211 */
[C---:B------:R-:W-:Y:S02]  /*11f0*/  LOP3.LUT R10, R5.reuse, 0x3f, RZ, 0xc0, !PT ;  /* 0x0000003f050a7812 */ /* 0x040fe400078ec0ff */
[----:B------:R-:W-:Y:S02]  /*1200*/  SHF.R.U32.HI R15, RZ, 0x1, R17 ;  /* 0x00000001ff0f7819 */ /* 0x000fe40000011611 */
[----:B------:R-:W-:Y:S02]  /*1210*/  LOP3.LUT R12, R5, 0x3f, RZ, 0xc, !PT ;  /* 0x0000003f050c7812 */ /* 0x000fe400078e0cff */
[CC--:B------:R-:W-:Y:S02]  /*1220*/  SHF.L.U64.HI R17, R11.reuse, R10.reuse, R0 ;  /* 0x0000000a0b117219 */ /* 0x0c0fe40000010200 */
[----:B------:R-:W-:-:S02]  /*1230*/  SHF.L.U32 R10, R11, R10, RZ ;  /* 0x0000000a0b0a7219 */ /* 0x000fc400000006ff */
[-CC-:B------:R-:W-:Y:S02]  /*1240*/  SHF.R.U64 R11, R13, R12.reuse, R15.reuse ;  /* 0x0000000c0d0b7219 */ /* 0x180fe4000000120f */
[----:B------:R-:W-:Y:S02]  /*1250*/  SHF.R.U32.HI R0, RZ, R12, R15 ;  /* 0x0000000cff007219 */ /* 0x000fe4000001160f */
[----:B------:R-:W-:Y:S02]  /*1260*/  LOP3.LUT R11, R10, R11, RZ, 0xfc, !PT ;  /* 0x0000000b0a0b7212 */ /* 0x000fe400078efcff */
[----:B------:R-:W-:-:S07]  /*1270*/  LOP3.LUT R0, R17, R0, RZ, 0xfc, !PT ;  /* 0x0000000011007212 */ /* 0x000fce00078efcff */
.L_x_2324:
[----:B------:R-:W-:Y:S01]  /*1280*/  IMAD.WIDE.U32 R18, R11, 0x2168c235, RZ ;  /* 0x2168c2350b127825 */ /* 0x000fe200078e00ff */
[----:B------:R-:W-:-:S03]  /*1290*/  SHF.R.U32.HI R9, RZ, 0x1e, R9 ;  /* 0x0000001eff097819 */ /* 0x000fc60000011609 */
[----:B------:R-:W-:Y:S01]  /*12a0*/  IMAD.MOV.U32 R12, RZ, RZ, R19 ;  /* 0x000000ffff0c7224 */ /* 0x000fe200078e0013 */
[----:B------:R-:W-:Y:S01]  /*12b0*/  IADD3 RZ, P1, PT, R18, R18, RZ ;  /* 0x0000001212ff7210 */ /* 0x000fe20007f3e0ff */
[----:B------:R-:W-:Y:S01]  /*12c0*/  IMAD.MOV.U32 R13, RZ, RZ, RZ ;  /* 0x000000ffff0d7224 */ /* 0x000fe200078e00ff */
[----:B------:R-:W-:Y:S01]  /*12d0*/  LEA.HI R8, R8, R9, RZ, 0x1 ;  /* 0x0000000908087211 */ /* 0x000fe200078f08ff */
[----:B------:R-:W-:-:S04]  /*12e0*/  IMAD.WIDE.U32 R10, R11, -0x36f0255e, R12 ;  /* 0xc90fdaa20b0a7825 */ /* 0x000fc800078e000c */
[----:B------:R-:W-:-:S04]  /*12f0*/  IMAD.HI.U32 R12, R0, -0x36f0255e, RZ ;  /* 0xc90fdaa2000c7827 */ /* 0x000fc800078e00ff */
[----:B------:R-:W-:-:S04]  /*1300*/  IMAD.WIDE.U32 R10, P2, R0, 0x2168c235, R10 ;  /* 0x2168c235000a7825 */ /* 0x000fc8000784000a */
[----:B------:R-:W-:Y:S01]  /*1310*/  IMAD R13, R0, -0x36f0255e, RZ ;  /* 0xc90fdaa2000d7824 */ /* 0x000fe200078e02ff */
[----:B------:R-:W-:Y:S01]  /*1320*/  IADD3.X RZ, P1, PT, R10, R10, RZ, P1, !PT ;  /* 0x0000000a0aff7210 */ /* 0x000fe20000f3e4ff */
[----:B------:R-:W-:-:S03]  /*1330*/  IMAD.X R0, RZ, RZ, R12, P2 ;  /* 0x000000ffff007224 */ /* 0x000fc600010e060c */
[----:B------:R-:W-:-:S04]  /*1340*/  IADD3 R11, P2, PT, R13, R11, RZ ;  /* 0x0000000b0d0b7210 */ /* 0x000fc80007f5e0ff */
[C---:B------:R-:W-:Y:S01]  /*1350*/  ISETP.GT.U32.AND P3, PT, R11.reuse, RZ, PT ;  /* 0x000000ff0b00720c */ /* 0x040fe20003f64070 */
[----:B------:R-:W-:Y:S01]  /*1360*/  IMAD.X R0, RZ, RZ, R0, P2 ;  /* 0x000000ffff007224 */ /* 0x000fe200010e0600 */
[----:B------:R-:W-:-:S04]  /*1370*/  IADD3.X R10, P2, PT, R11, R11, RZ, P1, !PT ;  /* 0x0000000b0b0a7210 */ /* 0x000fc80000f5e4ff */
[C---:B------:R-:W-:Y:S01]  /*1380*/  ISETP.GT.AND.EX P1, PT, R0.reuse, RZ, PT, P3 ;  /* 0x000000ff0000720c */ /* 0x040fe20003f24330 */
[----:B------:R-:W-:-:S03]  /*1390*/  IMAD.X R13, R0, 0x1, R0, P2 ;  /* 0x00000001000d7824 */ /* 0x000fc600010e0600 */
[----:B------:R-:W-:Y:S02]  /*13a0*/  SEL R10, R10, R11, P1 ;  /* 0x0000000b0a0a7207 */ /* 0x000fe40000800000 */
[----:B------:R-:W-:Y:S02]  /*13b0*/  SEL R11, R13, R0, P1 ;  /* 0x000000000d0b7207 */ /* 0x000fe40000800000 */
[----:B------:R-:W-:Y:S02]  /*13c0*/  IADD3 R10, P2, PT, R10, 0x1, RZ ;  /* 0x000000010a0a7810 */ /* 0x000fe40007f5e0ff */
[----:B------:R-:W-:Y:S02]  /*13d0*/  SEL R12, RZ, 0xffffffff, !P1 ;  /* 0xffffffffff0c7807 */ /* 0x000fe40004800000 */
[----:B------:R-:W-:Y:S01]  /*13e0*/  LOP3.LUT P1, R0, R14, 0x80000000, RZ, 0xc0, !PT ;  /* 0x800000000e007812 */ /* 0x000fe2000782c0ff */
[----:B------:R-:W-:Y:S02]  /*13f0*/  IMAD.X R11, RZ, RZ, R11, P2 ;  /* 0x000000ffff0b7224 */ /* 0x000fe400010e060b */
[----:B------:R-:W-:Y:S01]  /*1400*/  IMAD.IADD R5, R12, 0x1, -R5 ;  /* 0x000000010c057824 */ /* 0x000fe200078e0a05 */
[----:B------:R-:W-:-:S02]  /*1410*/  @!P0 LOP3.LUT R0, R0, 0x80000000, RZ, 0x3c, !PT ;  /* 0x8000000000008812 */ /* 0x000fc400078e3cff */
[----:B------:R-:W-:Y:S01]  /*1420*/  SHF.R.U64 R10, R10, 0xa, R11 ;  /* 0x0000000a0a0a7819 */ /* 0x000fe2000000120b */
[----:B------:R-:W-:-:S03]  /*1430*/  IMAD.SHL.U32 R5, R5, 0x100000, RZ ;  /* 0x0010000005057824 */ /* 0x000fc600078e00ff */
[----:B------:R-:W-:-:S03]  /*1440*/  IADD3 R10, P2, PT, R10, 0x1, RZ ;  /* 0x000000010a0a7810 */ /* 0x000fc60007f5e0ff */
[----:B------:R-:W-:Y:S01]  /*1450*/  @P1 IMAD.MOV R8, RZ, RZ, -R8 ;  /* 0x000000ffff081224 */ /* 0x000fe200078e0a08 */
[----:B------:R-:W-:-:S04]  /*1460*/  LEA.HI.X R11, R11, RZ, RZ, 0x16, P2 ;  /* 0x000000ff0b0b7211 */ /* 0x000fc800010fb4ff */
[--C-:B------:R-:W-:Y:S02]  /*1470*/  SHF.R.U64 R10, R10, 0x1, R11.reuse ;  /* 0x000000010a0a7819 */ /* 0x100fe4000000120b */
[----:B------:R-:W-:Y:S02]  /*1480*/  SHF.R.U32.HI R12, RZ, 0x1, R11 ;  /* 0x00000001ff0c7819 */ /* 0x000fe4000001160b */
[----:B------:R-:W-:-:S04]  /*1490*/  IADD3 R17, P2, P3, RZ, RZ, R10 ;  /* 0x000000ffff117210 */ /* 0x000fc80007b5e00a */
[----:B------:R-:W-:-:S04]  /*14a0*/  IADD3.X R5, PT, PT, R5, 0x3fe00000, R12, P2, P3 ;  /* 0x3fe0000005057810 */ /* 0x000fc800017e640c */
[----:B------:R-:W-:-:S07]  /*14b0*/  LOP3.LUT R14, R5, R0, RZ, 0xfc, !PT ;  /* 0x00000000050e7212 */ /* 0x000fce00078efcff */
.L_x_2321:
[----:B------:R-:W-:Y:S02]  /*14c0*/  IMAD.MOV.U32 R12, RZ, RZ, R17 ;  /* 0x000000ffff0c7224 */ /* 0x000fe400078e0011 */
[----:B------:R-:W-:Y:S02]  /*14d0*/  IMAD.MOV.U32 R17, RZ, RZ, 0x0 ;  /* 0x00000000ff117424 */ /* 0x000fe400078e00ff */
[----:B------:R-:W-:Y:S02]  /*14e0*/  IMAD.MOV.U32 R0, RZ, RZ, R8 ;  /* 0x000000ffff007224 */ /* 0x000fe400078e0008 */
[----:B------:R-:W-:Y:S01]  /*14f0*/  IMAD.MOV.U32 R13, RZ, RZ, R14 ;  /* 0x000000ffff0d7224 */ /* 0x000fe200078e000e */
[----:B------:R-:W-:Y:S06]  /*1500*/  RET.REL.NODEC R16 `(_Z10cu3_kernelPhP17curandStateXORWOWiiiiddd) ;  /* 0xffffffe810bc7950 */ /* 0x000fec0003c3ffff */
.L_x_2325:
        /* <DEDUP_REMOVED lines=15> */
.L_x_2363:


//--------------------- .text._Z9cx_kernelPhiiii  --------------------------
	.section	.text._Z9cx_kernelPhiiii,"ax",@progbits
	.align	128
        .global         _Z9cx_kernelPhiiii
        .type           _Z9cx_kernelPhiiii,@function
        .size           _Z9cx_kernelPhiiii,(.L_x_2392 - _Z9cx_kernelPhiiii)
        .other          _Z9cx_kernelPhiiii,@"STO_CUDA_ENTRY STV_DEFAULT"
_Z9cx_kernelPhiiii:
.text._Z9cx_kernelPhiiii:
        /* <DEDUP_REMOVED lines=8> */
[----:B------:R-:W0:Y:S01]  /*0080*/  LDC.64 R2, c[0x0][0x390] ;  /* 0x0000e400ff027b82 */ /* 0x000e220000000a00 */
[----:B------:R-:W1:Y:S01]  /*0090*/  LDCU UR6, c[0x0][0x38c] ;  /* 0x00007180ff0677ac */ /* 0x000e620008000800 */
[----:B------:R-:W2:Y:S06]  /*00a0*/  LDCU.64 UR4, c[0x0][0x358] ;  /* 0x00006b00ff0477ac */ /* 0x000eac0008000a00 */
[----:B------:R-:W1:Y:S01]  /*00b0*/  LDC.64 R4, c[0x0][0x380] ;  /* 0x0000e000ff047b82 */ /* 0x000e620000000a00 */
[----:B0-----:R-:W-:Y:S02]  /*00c0*/  SHF.R.S32.HI R9, RZ, 0x1f, R2 ;  /* 0x0000001fff097819 */ /* 0x001fe40000011402 */
[----:B------:R-:W-:-:S02]  /*00d0*/  SHF.R.S32.HI R0, RZ, 0x1f, R3 ;  /* 0x0000001fff007819 */ /* 0x000fc40000011403 */
[----:B------:R-:W-:Y:S02]  /*00e0*/  LEA.HI R9, R9, R2, RZ, 0x3 ;  /* 0x0000000209097211 */ /* 0x000fe400078f18ff */
[----:B------:R-:W-:Y:S01]  /*00f0*/  LEA.HI R0, R0, R3, RZ, 0x3 ;  /* 0x0000000300007211 */ /* 0x000fe200078f18ff */
[----:B-1----:R-:W-:Y:S01]  /*0100*/  IMAD.WIDE R4, R7, UR6, R4 ;  /* 0x0000000607047c25 */ /* 0x002fe2000f8e0204 */
[----:B------:R-:W-:Y:S02]  /*0110*/  SHF.R.S32.HI R9, RZ, 0x3, R9 ;  /* 0x00000003ff097819 */ /* 0x000fe40000011409 */
[----:B------:R-:W-:Y:S02]  /*0120*/  SHF.R.S32.HI R11, RZ, 0x3, R0 ;  /* 0x00000003ff0b7819 */ /* 0x000fe40000011400 */
[C---:B------:R-:W-:Y:S02]  /*0130*/  IADD3 R6, P0, PT, R4.reuse, R9, RZ ;  /* 0x0000000904067210 */ /* 0x040fe40007f1e0ff */
[----:B------:R-:W-:-:S02]  /*0140*/  IADD3 R4, P1, PT, R4, R11, RZ ;  /* 0x0000000b04047210 */ /* 0x000fc40007f3e0ff */
[-C--:B------:R-:W-:Y:S02]  /*0150*/  LEA.HI.X.SX32 R7, R9, R5.reuse, 0x1, P0 ;  /* 0x0000000509077211 */ /* 0x080fe400000f0eff */
[----:B------:R-:W-:-:S03]  /*0160*/  LEA.HI.X.SX32 R5, R11, R5, 0x1, P1 ;  /* 0x000000050b057211 */ /* 0x000fc600008f0eff */
[----:B--2---:R-:W2:Y:S04]  /*0170*/  LDG.E.U8 R6, desc[UR4][R6.64] ;  /* 0x0000000406067981 */ /* 0x004ea8000c1e1100 */
[----:B------:R-:W3:Y:S01]  /*0180*/  LDG.E.U8 R8, desc[UR4][R4.64] ;  /* 0x0000000404087981 */ /* 0x000ee2000c1e1100 */
[----:B------:R-:W-:Y:S02]  /*0190*/  LOP3.LUT R9, R2, 0x7, RZ, 0xc0, !PT ;  /* 0x0000000702097812 */ /* 0x000fe400078ec0ff */
[----:B------:R-:W-:Y:S02]  /*01a0*/  LOP3.LUT R11, R3, 0x7, RZ, 0xc0, !PT ;  /* 0x00000007030b7812 */ /* 0x000fe400078ec0ff */
[----:B------:R-:W-:-:S05]  /*01b0*/  LOP3.LUT R2, R0, 0xfffffff8, RZ, 0xc0, !PT ;  /* 0xfffffff800027812 */ /* 0x000fca00078ec0ff */
[----:B------:R-:W-:Y:S02]  /*01c0*/  IMAD.IADD R3, R3, 0x1, -R2 ;  /* 0x0000000103037824 */ /* 0x000fe400078e0a02 */
[----:B------:R-:W-:Y:S01]  /*01d0*/  IMAD.MOV.U32 R2, RZ, RZ, 0x1 ;  /* 0x00000001ff027424 */ /* 0x000fe200078e00ff */
[----:B--2---:R-:W-:Y:S02]  /*01e0*/  SHF.R.U32.HI R9, RZ, R9, R6 ;  /* 0x00000009ff097219 */ /* 0x004fe40000011606 */
[----:B---3--:R-:W-:-:S04]  /*01f0*/  SHF.R.U32.HI R0, RZ, R11, R8 ;  /* 0x0000000bff007219 */ /* 0x008fc80000011608 */
[----:B------:R-:W-:Y:S02]  /*0200*/  LOP3.LUT R0, R0, 0x1, R9, 0x48, !PT ;  /* 0x0000000100007812 */ /* 0x000fe400078e4809 */
[-C--:B------:R-:W-:Y:S02]  /*0210*/  SHF.L.U32 R9, R2, R3.reuse, RZ ;  /* 0x0000000302097219 */ /* 0x080fe400000006ff */
[----:B------:R-:W-:-:S04]  /*0220*/  SHF.L.U32 R0, R0, R3, RZ ;  /* 0x0000000300007219 */ /* 0x000fc800000006ff */
[----:B------:R-:W-:-:S05]  /*0230*/  LOP3.LUT R9, R0, R8, R9, 0xf4, !PT ;  /* 0x0000000800097212 */ /* 0x000fca00078ef409 */
[----:B------:R-:W-:Y:S01]  /*0240*/  STG.E.U8 desc[UR4][R4.64], R9 ;  /* 0x0000000904007986 */ /* 0x000fe2000c101104 */
[----:B------:R-:W-:Y:S05]  /*0250*/  EXIT ;  /* 0x000000000000794d */ /* 0x000fea0003800000 */
.L_x_2326:
        /* <DEDUP_REMOVED lines=10> */
.L_x_2392:


//--------------------- .text._Z9u3_kernelPhP17curandStateXORWOWP7double2iiiddd --------------------------
	.section	.text._Z9u3_kernelPhP17curandStateXORWOWP7double2iiiddd,"ax",@progbits
	.align	128
        .global         _Z9u3_kernelPhP17curandStateXORWOWP7double2iiiddd
        .type           _Z9u3_kernelPhP17curandStateXORWOWP7double2iiiddd,@function
        .size           _Z9u3_kernelPhP17curandStateXORWOWP7double2iiiddd,(.L_x_2364 - _Z9u3_kernelPhP17curandStateXORWOWP7double2iiiddd)
        .other          _Z9u3_kernelPhP17curandStateXORWOWP7double2iiiddd,@"STO_CUDA_ENTRY STV_DEFAULT"
_Z9u3_kernelPhP17curandStateXORWOWP7double2iiiddd:
.text._Z9u3_kernelPhP17curandStateXORWOWP7double2iiiddd:
[----:B------:R-:W0:Y:S01]  /*0000*/  LDC R1, c[0x0][0x37c] ;  /* 0x0000df00ff017b82 */ /* 0x000e220000000800 */
[----:B------:R-:W1:Y:S07]  /*0010*/  S2R R3, SR_TID.X ;  /* 0x0000000000037919 */ /* 0x000e6e0000002100 */
[----:B------:R-:W1:Y:S01]  /*0020*/  S2UR UR4, SR_CTAID.X ;  /* 0x00000000000479c3 */ /* 0x000e620000002500 */
[----:B------:R-:W2:Y:S01]  /*0030*/  LDCU UR5, c[0x0][0x398] ;  /* 0x00007300ff0577ac */ /* 0x000ea20008000800 */
[----:B0-----:R-:W-:-:S06]  /*0040*/  VIADD R1, R1, 0xffffffd8 ;  /* 0xffffffd801017836 */ /* 0x001fcc0000000000 */
[----:B------:R-:W1:Y:S02]  /*0050*/  LDC R0, c[0x0][0x360] ;  /* 0x0000d800ff007b82 */ /* 0x000e640000000800 */
[----:B-1----:R-:W-:-:S05]  /*0060*/  IMAD R0, R0, UR4, R3 ;  /* 0x0000000400007c24 */ /* 0x002fca000f8e0203 */
[----:B--2---:R-:W-:-:S13]  /*0070*/  ISETP.GE.AND P0, PT, R0, UR5, PT ;  /* 0x0000000500007c0c */ /* 0x004fda000bf06270 */
[----:B------:R-:W-:Y:S05]  /*0080*/  @P0 EXIT ;  /* 0x000000000000094d */ /* 0x000fea0003800000 */
[----:B------:R-:W0:Y:S01]  /*0090*/  LDC.64 R4, c[0x0][0x3a8] ;  /* 0x0000ea00ff047b82 */ /* 0x000e220000000a00 */
[----:B------:R-:W1:Y:S01]  /*00a0*/  LDCU.64 UR6, c[0x0][0x358] ;  /* 0x00006b00ff0677ac */ /* 0x000e620008000a00 */
[----:B0-----:R-:W-:-:S08]  /*00b0*/  DMUL R4, R4, 0.5 ;  /* 0x3fe0000004047828 */ /* 0x001fd00000000000 */
[----:B------:R-:W-:-:S14]  /*00c0*/  DSETP.NEU.AND P0, PT, |R4|, +INF , PT ;  /* 0x7ff000000400742a */ /* 0x000fdc0003f0d200 */
[----:B------:R-:W-:Y:S01]  /*00d0*/  @!P0 DMUL R6, RZ, R4 ;  /* 0x00000004ff068228 */ /* 0x000fe20000000000 */
[----:B------:R-:W-:Y:S01]  /*00e0*/  @!P0 IMAD.MOV.U32 R2, RZ, RZ, 0x1 ;  /* 0x00000001ff028424 */ /* 0x000fe200078e00ff */
[----:B-1----:R-:W-:Y:S09]  /*00f0*/  @!P0 BRA `(.L_x_2327) ;  /* 0x0000000000608947 */ /* 0x002ff20003800000 */
[----:B------:R-:W-:Y:S01]  /*0100*/  UMOV UR4, 0x6dc9c883 ;  /* 0x6dc9c88300047882 */ /* 0x000fe20000000000 */
[----:B------:R-:W-:Y:S01]  /*0110*/  UMOV UR5, 0x3fe45f30 ;  /* 0x3fe45f3000057882 */ /* 0x000fe20000000000 */
[C---:B------:R-:W-:Y:S02]  /*0120*/  DSETP.GE.AND P0, PT, |R4|.reuse, 2.14748364800000000000e+09, PT ;  /* 0x41e000000400742a */ /* 0x040fe40003f06200 */
[----:B------:R-:W-:Y:S01]  /*0130*/  DMUL R2, R4, UR4 ;  /* 0x0000000404027c28 */ /* 0x000fe20008000000 */
[----:B------:R-:W-:Y:S01]  /*0140*/  UMOV UR4, 0x54442d18 ;  /* 0x54442d1800047882 */ /* 0x000fe20000000000 */
[----:B------:R-:W-:-:S08]  /*0150*/  UMOV UR5, 0x3ff921fb ;  /* 0x3ff921fb00057882 */ /* 0x000fd00000000000 */
        /* <DEDUP_REMOVED lines=13> */
[----:B------:R-:W-:Y:S05]  /*0230*/  CALL.REL.NOINC `($_Z9u3_kernelPhP17curandStateXORWOWP7double2iiiddd$__internal_trig_reduction_slowpathd) ;  /* 0x0000002000147944 */ /* 0x000fea0003c00000 */
[----:B------:R-:W-:Y:S02]  /*0240*/  IMAD.MOV.U32 R2, RZ, RZ, R12 ;  /* 0x000000ffff027224 */ /* 0x000fe400078e000c */
[----:B------:R-:W-:Y:S02]  /*0250*/  IMAD.MOV.U32 R6, RZ, RZ, R16 ;  /* 0x000000ffff067224 */ /* 0x000fe400078e0010 */
[----:B------:R-:W-:-:S07]  /*0260*/  IMAD.MOV.U32 R7, RZ, RZ, R17 ;  /* 0x000000ffff077224 */ /* 0x000fce00078e0011 */
.L_x_2328:
[----:B------:R-:W-:-:S07]  /*0270*/  VIADD R2, R2, 0x1 ;  /* 0x0000000102027836 */ /* 0x000fce0000000000 */
.L_x_2327:
        /* <DEDUP_REMOVED lines=18> */
[----:B---3--:R-:W-:-:S08]  /*03a0*/  DFMA R8, R20, R8, R12 ;  /* 0x000000081408722b */ /* 0x008fd0000000000c */
[----:B------:R-:W-:-:S08]  /*03b0*/  DFMA R8, R20, R8, R14 ;  /* 0x000000081408722b */ /* 0x000fd0000000000e */
[----:B----4-:R-:W-:Y:S02]  /*03c0*/  DFMA R8, R20, R8, R16 ;  /* 0x000000081408722b */ /* 0x010fe40000000010 */
[----:B------:R-:W-:-:S06]  /*03d0*/  @!P1 DMUL R16, RZ, R4 ;  /* 0x00000004ff109228 */ /* 0x000fcc0000000000 */
[----:B------:R-:W-:Y:S01]  /*03e0*/  DFMA R8, R20, R8, R18 ;  /* 0x000000081408722b */ /* 0x000fe20000000012 */
[----:B------:R-:W-:-:S07]  /*03f0*/  @!P1 IMAD.MOV.U32 R18, RZ, RZ, RZ ;  /* 0x000000ffff129224 */ /* 0x000fce00078e00ff */
[----:B------:R-:W-:Y:S02]  /*0400*/  DFMA R6, R8, R6, R6 ;  /* 0x000000060806722b */ /* 0x000fe40000000006 */
[----:B------:R-:W-:-:S10]  /*0410*/  DFMA R8, R20, R8, 1 ;  /* 0x3ff000001408742b */ /* 0x000fd40000000008 */
[----:B------:R-:W-:Y:S02]  /*0420*/  FSEL R8, R8, R6, !P0 ;  /* 0x0000000608087208 */ /* 0x000fe40004000000 */
[----:B------:R-:W-:Y:S02]  /*0430*/  FSEL R9, R9, R7, !P0 ;  /* 0x0000000709097208 */ /* 0x000fe40004000000 */
[----:B------:R-:W-:-:S04]  /*0440*/  LOP3.LUT P0, RZ, R2, 0x2, RZ, 0xc0, !PT ;  /* 0x0000000202ff7812 */ /* 0x000fc8000780c0ff */
        /* <DEDUP_REMOVED lines=24> */
[----:B------:R-:W-:-:S07]  /*05d0*/  IMAD.MOV.U32 R18, RZ, RZ, R12 ;  /* 0x000000ffff127224 */ /* 0x000fce00078e000c */
.L_x_2329:
        /* <DEDUP_REMOVED lines=12> */
[----:B------:R-:W-:-:S03]  /*06a0*/  IMAD.MOV.U32 R19, RZ, RZ, 0x3da8ff83 ;  /* 0x3da8ff83ff137424 */ /* 0x000fc600078e00ff */
[----:B------:R-:W-:Y:S02]  /*06b0*/  FSEL R24, R24, -8.06006814911005101289e+34, !P0 ;  /* 0xf9785eba18187808 */ /* 0x000fe40004000000 */
[----:B------:R-:W-:-:S06]  /*06c0*/  FSEL R25, -R19, 0.11223486810922622681, !P0 ;  /* 0x3de5db6513197808 */ /* 0x000fcc0004000100 */
[----:B--2---:R-:W-:-:S08]  /*06d0*/  DFMA R8, R20, R24, R8 ;  /* 0x000000181408722b */ /* 0x004fd00000000008 */
[----:B------:R-:W-:-:S08]  /*06e0*/  DFMA R8, R20, R8, R10 ;  /* 0x000000081408722b */ /* 0x000fd0000000000a */
[----:B---3--:R-:W-:-:S08]  /*06f0*/  DFMA R8, R20, R8, R12 ;  /* 0x000000081408722b */ /* 0x008fd0000000000c */
[----:B------:R-:W-:-:S08]  /*0700*/  DFMA R8, R20, R8, R14 ;  /* 0x000000081408722b */ /* 0x000fd0000000000e */
[C---:B----4-:R-:W-:Y:S01]  /*0710*/  DFMA R8, R20.reuse, R8, R4 ;  /* 0x000000081408722b */ /* 0x050fe20000000004 */
[----:B------:R-:W0:Y:S07]  /*0720*/  LDC.64 R4, c[0x0][0x3b8] ;  /* 0x0000ee00ff047b82 */ /* 0x000e2e0000000a00 */
[----:B------:R-:W-:-:S08]  /*0730*/  DFMA R6, R20, R8, R6 ;  /* 0x000000081406722b */ /* 0x000fd00000000006 */
[----:B------:R-:W-:Y:S02]  /*0740*/  DFMA R16, R6, R16, R16 ;  /* 0x000000100610722b */ /* 0x000fe40000000010 */
[----:B------:R-:W-:Y:S02]  /*0750*/  DFMA R6, R20, R6, 1 ;  /* 0x3ff000001406742b */ /* 0x000fe40000000006 */
[----:B0-----:R-:W-:-:S08]  /*0760*/  DSETP.NEU.AND P1, PT, |R4|, +INF , PT ;  /* 0x7ff000000400742a */ /* 0x001fd00003f2d200 */
[----:B------:R-:W-:Y:S02]  /*0770*/  FSEL R10, R6, R16, !P0 ;  /* 0x00000010060a7208 */ /* 0x000fe40004000000 */
[----:B------:R-:W-:Y:S02]  /*0780*/  FSEL R11, R7, R17, !P0 ;  /* 0x00000011070b7208 */ /* 0x000fe40004000000 */
[----:B------:R-:W-:-:S04]  /*0790*/  LOP3.LUT P0, RZ, R18, 0x2, RZ, 0xc0, !PT ;  /* 0x0000000212ff7812 */ /* 0x000fc8000780c0ff */
[----:B------:R-:W-:Y:S02]  /*07a0*/  DADD R6, RZ, -R10 ;  /* 0x00000000ff067229 */ /* 0x000fe4000000080a */
[----:B------:R-:W-:Y:S01]  /*07b0*/  @!P1 DMUL R8, RZ, R4 ;  /* 0x00000004ff089228 */ /* 0x000fe20000000000 */
[----:B------:R-:W-:-:S07]  /*07c0*/  @!P1 IMAD.MOV.U32 R20, RZ, RZ, 0x1 ;  /* 0x00000001ff149424 */ /* 0x000fce00078e00ff */
        /* <DEDUP_REMOVED lines=19> */
[----:B------:R-:W0:Y:S01]  /*0900*/  LDC R19, c[0x0][0x3b8] ;  /* 0x0000ee00ff137b82 */ /* 0x000e220000000800 */
[----:B------:R-:W-:-:S07]  /*0910*/  MOV R22, 0x940 ;  /* 0x0000094000167802 */ /* 0x000fce0000000f00 */
[----:B------:R-:W1:Y:S02]  /*0920*/  LDC R23, c[0x0][0x3bc] ;  /* 0x0000ef00ff177b82 */ /* 0x000e640000000800 */
[----:B01----:R-:W-:Y:S05]  /*0930*/  CALL.REL.NOINC `($_Z9u3_kernelPhP17curandStateXORWOWP7double2iiiddd$__internal_trig_reduction_slowpathd) ;  /* 0x0000001800547944 */ /* 0x003fea0003c00000 */
[----:B------:R-:W-:Y:S02]  /*0940*/  IMAD.MOV.U32 R6, RZ, RZ, R12 ;  /* 0x000000ffff067224 */ /* 0x000fe400078e000c */
[----:B------:R-:W-:Y:S02]  /*0950*/  IMAD.MOV.U32 R8, RZ, RZ, R16 ;  /* 0x000000ffff087224 */ /* 0x000fe400078e0010 */
[----:B------:R-:W-:-:S07]  /*0960*/  IMAD.MOV.U32 R9, RZ, RZ, R17 ;  /* 0x000000ffff097224 */ /* 0x000fce00078e0011 */
.L_x_2331:
[----:B------:R-:W-:-:S07]  /*0970*/  VIADD R20, R6, 0x1 ;  /* 0x0000000106147836 */ /* 0x000fce0000000000 */
.L_x_2330:
        /* <DEDUP_REMOVED lines=30> */
[----:B------:R-:W-:-:S07]  /*0b60*/  @!P1 IMAD.MOV.U32 R22, RZ, RZ, RZ ;  /* 0x000000ffff169224 */ /* 0x000fce00078e00ff */
        /* <DEDUP_REMOVED lines=26> */
.L_x_2332:
        /* <DEDUP_REMOVED lines=16> */
[C---:B------:R-:W-:Y:S01]  /*0e10*/  DFMA R4, R24.reuse, R4, R6 ;  /* 0x000000041804722b */ /* 0x040fe20000000006 */
[----:B------:R-:W0:Y:S07]  /*0e20*/  LDC.64 R6, c[0x0][0x3b0] ;  /* 0x0000ec00ff067b82 */ /* 0x000e2e0000000a00 */
[----:B---3--:R-:W-:-:S08]  /*0e30*/  DFMA R4, R24, R4, R12 ;  /* 0x000000041804722b */ /* 0x008fd0000000000c */
[----:B------:R-:W-:-:S08]  /*0e40*/  DFMA R4, R24, R4, R14 ;  /* 0x000000041804722b */ /* 0x000fd0000000000e */
[----:B----4-:R-:W-:Y:S02]  /*0e50*/  DFMA R4, R24, R4, R16 ;  /* 0x000000041804722b */ /* 0x010fe40000000010 */
[----:B0-----:R-:W-:-:S06]  /*0e60*/  DSETP.NEU.AND P1, PT, |R6|, +INF , PT ;  /* 0x7ff000000600742a */ /* 0x001fcc0003f2d200 */
[----:B------:R-:W-:-:S08]  /*0e70*/  DFMA R4, R24, R4, R18 ;  /* 0x000000041804722b */ /* 0x000fd00000000012 */
[----:B------:R-:W-:Y:S01]  /*0e80*/  DFMA R20, R4, R20, R20 ;  /* 0x000000140414722b */ /* 0x000fe20000000014 */
[----:B------:R-:W-:Y:S01]  /*0e90*/  @!P1 IMAD.MOV.U32 R26, RZ, RZ, 0x1 ;  /* 0x00000001ff1a9424 */ /* 0x000fe200078e00ff */
[----:B------:R-:W-:Y:S02]  /*0ea0*/  DFMA R4, R24, R4, 1 ;  /* 0x3ff000001804742b */ /* 0x000fe40000000004 */
[----:B------:R-:W-:-:S08]  /*0eb0*/  @!P1 DMUL R24, RZ, R6 ;  /* 0x00000006ff189228 */ /* 0x000fd00000000000 */
        /* <DEDUP_REMOVED lines=28> */
[----:B------:R-:W-:-:S07]  /*1080*/  IMAD.MOV.U32 R25, RZ, RZ, R17 ;  /* 0x000000ffff197224 */ /* 0x000fce00078e0011 */
.L_x_2334:
[----:B------:R-:W-:-:S07]  /*1090*/  VIADD R26, R12, 0x1 ;  /* 0x000000010c1a7836 */ /* 0x000fce0000000000 */
.L_x_2333:
        /* <DEDUP_REMOVED lines=9> */
[----:B------:R-:W-:-:S02]  /*1130*/  IMAD.MOV.U32 R30, RZ, RZ, 0x20fd8164 ;  /* 0x20fd8164ff1e7424 */ /* 0x000fc400078e00ff */
[----:B------:R-:W-:Y:S01]  /*1140*/  IMAD.MOV.U32 R27, RZ, RZ, 0x3da8ff83 ;  /* 0x3da8ff83ff1b7424 */ /* 0x000fe200078e00ff */
[----:B------:R-:W-:Y:S01]  /*1150*/  ISETP.NE.U32.AND P0, PT, R6, 0x1, PT ;  /* 0x000000010600780c */ /* 0x000fe20003f05070 */
[----:B------:R-:W-:-:S03]  /*1160*/  DMUL R6, R24, R24 ;  /* 0x0000001818067228 */ /* 0x000fc60000000000 */
[----:B------:R-:W-:Y:S02]  /*1170*/  FSEL R30, R30, -8.06006814911005101289e+34, !P0 ;  /* 0xf9785eba1e1e7808 */ /* 0x000fe40004000000 */
[----:B------:R-:W-:-:S06]  /*1180*/  FSEL R31, -R27, 0.11223486810922622681, !P0 ;  /* 0x3de5db651b1f7808 */ /* 0x000fcc0004000100 */
[----:B--2---:R-:W-:-:S08]  /*1190*/  DFMA R12, R6, R30, R12 ;  /* 0x0000001e060c722b */ /* 0x004fd0000000000c */
[----:B------:R-:W-:-:S08]  /*11a0*/  DFMA R12, R6, R12, R14 ;  /* 0x0000000c060c722b */ /* 0x000fd0000000000e */
[----:B---3--:R-:W-:-:S08]  /*11b0*/  DFMA R12, R6, R12, R16 ;  /* 0x0000000c060c722b */ /* 0x008fd00000000010 */
[----:B------:R-:W-:-:S08]  /*11c0*/  DFMA R12, R6, R12, R18 ;  /* 0x0000000c060c722b */ /* 0x000fd00000000012 */
[C---:B----4-:R-:W-:Y:S02]  /*11d0*/  DFMA R20, R6.reuse, R12, R20 ;  /* 0x0000000c0614722b */ /* 0x050fe40000000014 */
[----:B------:R-:W0:Y:S06]  /*11e0*/  LDC.64 R12, c[0x0][0x3b0] ;  /* 0x0000ec00ff0c7b82 */ /* 0x000e2c0000000a00 */
        /* <DEDUP_REMOVED lines=36> */
.L_x_2335:
        /* <DEDUP_REMOVED lines=16> */
[C---:B------:R-:W-:Y:S01]  /*1530*/  DFMA R12, R26.reuse, R12, R14 ;  /* 0x0000000c1a0c722b */ /* 0x040fe2000000000e */
[----:B------:R-:W0:Y:S07]  /*1540*/  LDC.64 R14, c[0x0][0x3b0] ;  /* 0x0000ec00ff0e7b82 */ /* 0x000e2e0000000a00 */
[C---:B---3--:R-:W-:Y:S01]  /*1550*/  DFMA R12, R26.reuse, R12, R16 ;  /* 0x0000000c1a0c722b */ /* 0x048fe20000000010 */
[----:B------:R-:W0:Y:S07]  /*1560*/  LDC.64 R16, c[0x0][0x3b8] ;  /* 0x0000ee00ff107b82 */ /* 0x000e2e0000000a00 */
[----:B------:R-:W-:-:S08]  /*1570*/  DFMA R12, R26, R12, R18 ;  /* 0x0000000c1a0c722b */ /* 0x000fd00000000012 */
[----:B----4-:R-:W-:-:S08]  /*1580*/  DFMA R12, R26, R12, R20 ;  /* 0x0000000c1a0c722b */ /* 0x010fd00000000014 */
[----:B------:R-:W-:-:S08]  /*1590*/  DFMA R12, R26, R12, R22 ;  /* 0x0000000c1a0c722b */ /* 0x000fd00000000016 */
[----:B------:R-:W-:Y:S02]  /*15a0*/  DFMA R24, R12, R24, R24 ;  /* 0x000000180c18722b */ /* 0x000fe40000000018 */
[----:B------:R-:W-:Y:S02]  /*15b0*/  DFMA R12, R26, R12, 1 ;  /* 0x3ff000001a0c742b */ /* 0x000fe4000000000c */
[----:B0-----:R-:W-:-:S08]  /*15c0*/  DADD R26, R16, R14 ;  /* 0x00000000101a7229 */ /* 0x001fd0000000000e */
[----:B------:R-:W-:Y:S01]  /*15d0*/  FSEL R14, R12, R24, !P0 ;  /* 0x000000180c0e7208 */ /* 0x000fe20004000000 */
[----:B------:R-:W-:Y:S01]  /*15e0*/  DSETP.NEU.AND P1, PT, |R26|, +INF , PT ;  /* 0x7ff000001a00742a */ /* 0x000fe20003f2d200 */
[----:B------:R-:W-:Y:S02]  /*15f0*/  FSEL R15, R13, R25, !P0 ;  /* 0x000000190d0f7208 */ /* 0x000fe40004000000 */
[----:B------:R-:W-:-:S04]  /*1600*/  LOP3.LUT P0, RZ, R28, 0x2, RZ, 0xc0, !PT ;  /* 0x000000021cff7812 */ /* 0x000fc8000780c0ff */
[----:B------:R-:W-:-:S07]  /*1610*/  DADD R12, RZ, -R14 ;  /* 0x00000000ff0c7229 */ /* 0x000fce000000080e */
[----:B------:R-:W-:Y:S01]  /*1620*/  @!P1 DMUL R28, RZ, R26 ;  /* 0x0000001aff1c9228 */ /* 0x000fe20000000000 */
[----:B------:R-:W-:Y:S02]  /*1630*/  @!P1 IMAD.MOV.U32 R30, RZ, RZ, 0x1 ;  /* 0x00000001ff1e9424 */ /* 0x000fe400078e00ff */
        /* <DEDUP_REMOVED lines=24> */
[----:B------:R-:W-:-:S07]  /*17c0*/  IMAD.MOV.U32 R29, RZ, RZ, R17 ;  /* 0x000000ffff1d7224 */ /* 0x000fce00078e0011 */
.L_x_2337:
[----:B------:R-:W-:-:S07]  /*17d0*/  VIADD R30, R12, 0x1 ;  /* 0x000000010c1e7836 */ /* 0x000fce0000000000 */
.L_x_2336:
        /* <DEDUP_REMOVED lines=20> */
[----:B----4-:R-:W-:-:S08]  /*1920*/  DFMA R12, R32, R12, R20 ;  /* 0x0000000c200c722b */ /* 0x010fd00000000014 */
[----:B------:R-:W-:Y:S02]  /*1930*/  DFMA R12, R32, R12, R22 ;  /* 0x0000000c200c722b */ /* 0x000fe40000000016 */
[----:B------:R-:W-:-:S06]  /*1940*/  @!P1 DMUL R22, RZ, R26 ;  /* 0x0000001aff169228 */ /* 0x000fcc0000000000 */
[----:B------:R-:W-:Y:S02]  /*1950*/  DFMA R28, R12, R28, R28 ;  /* 0x0000001c0c1c722b */ /* 0x000fe4000000001c */
[----:B------:R-:W-:-:S10]  /*1960*/  DFMA R12, R32, R12, 1 ;  /* 0x3ff00000200c742b */ /* 0x000fd4000000000c */
[----:B------:R-:W-:Y:S01]  /*1970*/  FSEL R14, R12, R28, !P0 ;  /* 0x0000001c0c0e7208 */ /* 0x000fe20004000000 */
[----:B------:R-:W-:Y:S01]  /*1980*/  @!P1 IMAD.MOV.U32 R28, RZ, RZ, RZ ;  /* 0x000000ffff1c9224 */ /* 0x000fe200078e00ff */
        /* <DEDUP_REMOVED lines=29> */
.L_x_2338:
[----:B------:R-:W0:Y:S01]  /*1b60*/  LDCU.64 UR4, c[0x4][0x1b0] ;  /* 0x01003600ff0477ac */ /* 0x000e220008000a00 */
[C---:B------:R-:W-:Y:S01]  /*1b70*/  IMAD.SHL.U32 R12, R28.reuse, 0x40, RZ ;  /* 0x000000401c0c7824 */ /* 0x040fe200078e00ff */
[----:B------:R-:W-:Y:S01]  /*1b80*/  LOP3.LUT R26, R28, 0x1, RZ, 0xc0, !PT ;  /* 0x000000011c1a7812 */ /* 0x000fe200078ec0ff */
[----:B------:R-:W-:Y:S01]  /*1b90*/  IMAD.MOV.U32 R32, RZ, RZ, 0x20fd8164 ;  /* 0x20fd8164ff207424 */ /* 0x000fe200078e00ff */
[----:B------:R-:W1:Y:S01]  /*1ba0*/  LDC R29, c[0x0][0x39c] ;  /* 0x0000e700ff1d7b82 */ /* 0x000e620000000800 */
[----:B------:R-:W2:Y:S01]  /*1bb0*/  LDCU.64 UR10, c[0x0][0x380] ;  /* 0x00007000ff0a77ac */ /* 0x000ea20008000a00 */
[----:B------:R-:W-:-:S04]  /*1bc0*/  LOP3.LUT R12, R12, 0x40, RZ, 0xc0, !PT ;  /* 0x000000400c0c7812 */ /* 0x000fc800078ec0ff */
[----:B0-----:R-:W-:-:S05]  /*1bd0*/  IADD3 R30, P0, PT, R12, UR4, RZ ;  /* 0x000000040c1e7c10 */ /* 0x001fca000ff1e0ff */
[----:B------:R-:W-:Y:S01]  /*1be0*/  IMAD.X R31, RZ, RZ, UR5, P0 ;  /* 0x00000005ff1f7e24 */ /* 0x000fe200080e06ff */
[----:B------:R-:W0:Y:S04]  /*1bf0*/  LDCU UR5, c[0x0][0x3a0] ;  /* 0x00007400ff0577ac */ /* 0x000e280008000800 */
[----:B------:R-:W3:Y:S04]  /*1c00*/  LDG.E.128.CONSTANT R16, desc[UR6][R30.64] ;  /* 0x000000061e107981 */ /* 0x000ee8000c1e9d00 */
[----:B------:R-:W4:Y:S01]  /*1c10*/  LDG.E.128.CONSTANT R12, desc[UR6][R30.64+0x10] ;  /* 0x000010061e0c7981 */ /* 0x000f22000c1e9d00 */
[----:B------:R-:W-:Y:S01]  /*1c20*/  ISETP.NE.U32.AND P0, PT, R26, 0x1, PT ;  /* 0x000000011a00780c */ /* 0x000fe20003f05070 */
[----:B------:R-:W-:-:S03]  /*1c30*/  IMAD.MOV.U32 R26, RZ, RZ, 0x3da8ff83 ;  /* 0x3da8ff83ff1a7424 */ /* 0x000fc600078e00ff */
[----:B------:R-:W-:Y:S02]  /*1c40*/  FSEL R32, R32, -8.06006814911005101289e+34, !P0 ;  /* 0xf9785eba20207808 */ /* 0x000fe40004000000 */
[----:B------:R-:W-:Y:S01]  /*1c50*/  FSEL R33, -R26, 0.11223486810922622681, !P0 ;  /* 0x3de5db651a217808 */ /* 0x000fe20004000100 */
[----:B------:R-:W-:Y:S01]  /*1c60*/  DMUL R26, R22, R22 ;  /* 0x00000016161a7228 */ /* 0x000fe20000000000 */
[----:B0-----:R-:W-:-:S04]  /*1c70*/  USHF.R.S32.HI UR4, URZ, 0x1f, UR5 ;  /* 0x0000001fff047899 */ /* 0x001fc80008011405 */
[----:B------:R-:W-:-:S04]  /*1c80*/  ULEA.HI UR4, UR4, UR5, URZ, 0x3 ;  /* 0x0000000504047291 */ /* 0x000fc8000f8f18ff */
[----:B------:R-:W-:-:S04]  /*1c90*/  USHF.R.S32.HI UR8, URZ, 0x3, UR4 ;  /* 0x00000003ff087899 */ /* 0x000fc80008011404 */
[----:B------:R-:W-:Y:S01]  /*1ca0*/  USHF.R.S32.HI UR9, URZ, 0x1f, UR8 ;  /* 0x0000001fff097899 */ /* 0x000fe20008011408 */
[----:B---3--:R-:W-:-:S08]  /*1cb0*/  DFMA R16, R26, R32, R16 ;  /* 0x000000201a10722b */ /* 0x008fd00000000010 */
[C---:B------:R-:W-:Y:S02]  /*1cc0*/  DFMA R32, R26.reuse, R16, R18 ;  /* 0x000000101a20722b */ /* 0x040fe40000000012 */
[----:B------:R0:W3:Y:S06]  /*1cd0*/  LDG.E.128.CONSTANT R16, desc[UR6][R30.64+0x20] ;  /* 0x000020061e107981 */ /* 0x0000ec000c1e9d00 */
[----:B----4-:R-:W-:Y:S01]  /*1ce0*/  DFMA R32, R26, R32, R12 ;  /* 0x000000201a20722b */ /* 0x010fe2000000000c */
[----:B-1----:R-:W-:-:S03]  /*1cf0*/  IMAD.WIDE R12, R0, R29, UR8 ;  /* 0x00000008000c7e25 */ /* 0x002fc6000f8e021d */
[----:B--2---:R-:W-:-:S04]  /*1d00*/  IADD3 R12, P1, PT, R12, UR10, RZ ;  /* 0x0000000a0c0c7c10 */ /* 0x004fc8000ff3e0ff */
[----:B------:R-:W-:-:S05]  /*1d10*/  IADD3.X R13, PT, PT, R13, UR11, RZ, P1, !PT ;  /* 0x0000000b0d0d7c10 */ /* 0x000fca0008ffe4ff */
[----:B------:R-:W2:Y:S01]  /*1d20*/  LDG.E.U8 R29, desc[UR6][R12.64] ;  /* 0x000000060c1d7981 */ /* 0x000ea2000c1e1100 */
[----:B------:R-:W-:Y:S01]  /*1d30*/  DFMA R14, R26, R32, R14 ;  /* 0x000000201a0e722b */ /* 0x000fe2000000000e */
[----:B------:R-:W-:Y:S01]  /*1d40*/  ULOP3.LUT UR8, UR5, 0x7, URZ, 0xc0, !UPT ;  /* 0x0000000705087892 */ /* 0x000fe2000f8ec0ff */
[-C--:B0-----:R-:W-:Y:S02]  /*1d50*/  DMUL R30, RZ, R24.reuse ;  /* 0x00000018ff1e7228 */ /* 0x081fe40000000000 */
[----:B------:R-:W-:-:S04]  /*1d60*/  DMUL R24, R10, R24 ;  /* 0x000000180a187228 */ /* 0x000fc80000000000 */
[----:B---3--:R-:W-:Y:S02]  /*1d70*/  DFMA R14, R26, R14, R16 ;  /* 0x0000000e1a0e722b */ /* 0x008fe40000000010 */
[-C--:B------:R-:W-:Y:S02]  /*1d80*/  DMUL R16, RZ, R4.reuse ;  /* 0x00000004ff107228 */ /* 0x080fe40000000000 */
[----:B------:R-:W-:-:S04]  /*1d90*/  DMUL R4, R10, R4 ;  /* 0x000000040a047228 */ /* 0x000fc80000000000 */
[----:B------:R-:W-:Y:S02]  /*1da0*/  DFMA R18, R26, R14, R18 ;  /* 0x0000000e1a12722b */ /* 0x000fe40000000012 */
[----:B------:R-:W0:Y:S01]  /*1db0*/  LDC.64 R14, c[0x0][0x388] ;  /* 0x0000e200ff0e7b82 */ /* 0x000e220000000a00 */
[----:B------:R-:W-:-:S05]  /*1dc0*/  DFMA R16, -R10, R8, -R16 ;  /* 0x000000080a10722b */ /* 0x000fca0000000910 */
[----:B------:R-:W-:Y:S02]  /*1dd0*/  DFMA R22, R18, R22, R22 ;  /* 0x000000161216722b */ /* 0x000fe40000000016 */
[----:B------:R-:W-:Y:S02]  /*1de0*/  DFMA R18, R26, R18, 1 ;  /* 0x3ff000001a12742b */ /* 0x000fe40000000012 */
[----:B------:R-:W-:Y:S01]  /*1df0*/  DMUL R26, R2, R2 ;  /* 0x00000002021a7228 */ /* 0x000fe20000000000 */
[----:B--2---:R-:W-:-:S04]  /*1e00*/  SHF.R.U32.HI R29, RZ, UR8, R29 ;  /* 0x00000008ff1d7c19 */ /* 0x004fc8000801161d */
[----:B------:R-:W-:-:S03]  /*1e10*/  LOP3.LUT R29, R29, 0x1, RZ, 0xc0, !PT ;  /* 0x000000011d1d7812 */ /* 0x000fc600078ec0ff */
[----:B------:R-:W-:Y:S02]  /*1e20*/  FSEL R22, R18, R22, !P0 ;  /* 0x0000001612167208 */ /* 0x000fe40004000000 */
[----:B------:R-:W-:Y:S01]  /*1e30*/  FSEL R23, R19, R23, !P0 ;  /* 0x0000001713177208 */ /* 0x000fe20004000000 */
[C---:B------:R-:W-:Y:S01]  /*1e40*/  DMUL R18, R10.reuse, R10 ;  /* 0x0000000a0a127228 */ /* 0x040fe20000000000 */
[----:B------:R-:W-:Y:S01]  /*1e50*/  ISETP.NE.U32.AND P1, PT, R29, 0x1, PT ;  /* 0x000000011d00780c */ /* 0x000fe20003f25070 */
[----:B------:R-:W-:Y:S01]  /*1e60*/  DFMA R10, R10, R6, -R30 ;  /* 0x000000060a0a722b */ /* 0x000fe2000000081e */
[----:B0-----:R-:W-:-:S05]  /*1e70*/  IMAD.WIDE R14, R0, 0x30, R14 ;  /* 0x00000030000e7825 */ /* 0x001fca00078e020e */
[----:B------:R-:W2:Y:S02]  /*1e80*/  LDG.E.64 R30, desc[UR6][R14.64] ;  /* 0x000000060e1e7981 */ /* 0x000ea4000c1e1b00 */
[----:B------:R-:W-:Y:S02]  /*1e90*/  FSEL R26, R26, R18, !P1 ;  /* 0x000000121a1a7208 */ /* 0x000fe40004800000 */
[----:B------:R-:W-:Y:S01]  /*1ea0*/  FSEL R27, R27, R19, !P1 ;  /* 0x000000131b1b7208 */ /* 0x000fe20004800000 */
[----:B------:R-:W-:Y:S01]  /*1eb0*/  DADD R18, RZ, -R22 ;  /* 0x00000000ff127229 */ /* 0x000fe20000000816 */
[----:B------:R-:W-:Y:S02]  /*1ec0*/  LOP3.LUT P0, RZ, R28, 0x2, RZ, 0xc0, !PT ;  /* 0x000000021cff7812 */ /* 0x000fe4000780c0ff */
[----:B------:R-:W3:Y:S07]  /*1ed0*/  LDG.E.64 R28, desc[UR6][R14.64+0x10] ;  /* 0x000010060e1c7981 */ /* 0x000eee000c1e1b00 */
[----:B------:R-:W-:-:S02]  /*1ee0*/  FSEL R18, R22, R18, !P0 ;  /* 0x0000001216127208 */ /* 0x000fc40004000000 */
[----:B------:R-:W-:Y:S02]  /*1ef0*/  FSEL R19, R23, R19, !P0 ;  /* 0x0000001317137208 */ /* 0x000fe40004000000 */
[----:B------:R-:W4:Y:S01]  /*1f00*/  LDG.E.64 R22, desc[UR6][R14.64+0x8] ;  /* 0x000008060e167981 */ /* 0x000f22000c1e1b00 */
[----:B--2---:R-:W-:-:S04]  /*1f10*/  SHF.R.U32.HI R32, RZ, 0x2, R31 ;  /* 0x00000002ff207819 */ /* 0x004fc8000001161f */
[----:B------:R-:W-:Y:S01]  /*1f20*/  LOP3.LUT R32, R32, R31, RZ, 0x3c, !PT ;  /* 0x0000001f20207212 */ /* 0x000fe200078e3cff */
[----:B---3--:R-:W-:-:S04]  /*1f30*/  IMAD.SHL.U32 R31, R29, 0x10, RZ ;  /* 0x000000101d1f7824 */ /* 0x008fc800078e00ff */
[----:B------:R-:W-:-:S05]  /*1f40*/  IMAD.SHL.U32 R33, R32, 0x2, RZ ;  /* 0x0000000220217824 */ /* 0x000fca00078e00ff */
[----:B------:R-:W-:Y:S01]  /*1f50*/  LOP3.LUT R32, R32, R33, R31, 0x96, !PT ;  /* 0x0000002120207212 */ /* 0x000fe200078e961f */
[----:B------:R-:W-:Y:S02]  /*1f60*/  IMAD.MOV.U32 R35, RZ, RZ, R28 ;  /* 0x000000ffff237224 */ /* 0x000fe400078e001c */
[----:B------:R-:W-:Y:S01]  /*1f70*/  VIADD R30, R30, 0x587c5 ;  /* 0x000587c51e1e7836 */ /* 0x000fe20000000000 */
[----:B------:R-:W-:Y:S01]  /*1f80*/  LOP3.LUT R37, R32, R29, RZ, 0x3c, !PT ;  /* 0x0000001d20257212 */ /* 0x000fe200078e3cff */
[----:B----4-:R-:W-:Y:S02]  /*1f90*/  IMAD.MOV.U32 R34, RZ, RZ, R23 ;  /* 0x000000ffff227224 */ /* 0x010fe400078e0017 */
[----:B------:R-:W-:Y:S02]  /*1fa0*/  IMAD.MOV.U32 R36, RZ, RZ, R29 ;  /* 0x000000ffff247224 */ /* 0x000fe400078e001d */
[----:B------:R-:W-:Y:S01]  /*1fb0*/  IMAD.MOV.U32 R31, RZ, RZ, R22 ;  /* 0x000000ffff1f7224 */ /* 0x000fe200078e0016 */
[----:B------:R-:W-:Y:S01]  /*1fc0*/  STG.E.64 desc[UR6][R14.64+0x8], R34 ;  /* 0x000008220e007986 */ /* 0x000fe2000c101b06 */
[----:B------:R-:W-:Y:S01]  /*1fd0*/  IMAD.MOV.U32 R23, RZ, RZ, 0x2f800000 ;  /* 0x2f800000ff177424 */ /* 0x000fe200078e00ff */
[----:B------:R-:W0:Y:S02]  /*1fe0*/  LDC.64 R28, c[0x0][0x390] ;  /* 0x0000e400ff1c7b82 */ /* 0x000e240000000a00 */
[----:B------:R-:W-:Y:S04]  /*1ff0*/  STG.E.64 desc[UR6][R14.64+0x10], R36 ;  /* 0x000010240e007986 */ /* 0x000fe8000c101b06 */
[----:B------:R1:W-:Y:S04]  /*2000*/  STG.E.64 desc[UR6][R14.64], R30 ;  /* 0x0000001e0e007986 */ /* 0x0003e8000c101b06 */
[----:B------:R-:W2:Y:S01]  /*2010*/  LDG.E.U8 R32, desc[UR6][R12.64] ;  /* 0x000000060c207981 */ /* 0x000ea2000c1e1100 */
[----:B------:R-:W-:-:S05]  /*2020*/  IMAD.IADD R22, R37, 0x1, R30 ;  /* 0x0000000125167824 */ /* 0x000fca00078e021e */
[----:B------:R-:W-:-:S05]  /*2030*/  I2FP.F32.U32 R22, R22 ;  /* 0x0000001600167245 */ /* 0x000fca0000201000 */
[----:B------:R-:W-:-:S06]  /*2040*/  FFMA R22, R22, R23, 1.1641532182693481445e-10 ;  /* 0x2f00000016167423 */ /* 0x000fcc0000000017 */
[----:B------:R-:W3:Y:S01]  /*2050*/  F2F.F64.F32 R22, R22 ;  /* 0x0000001600167310 */ /* 0x000ee20000201800 */
[----:B------:R-:W-:-:S04]  /*2060*/  ULOP3.LUT UR4, UR4, 0xfffffff8, URZ, 0xc0, !UPT ;  /* 0xfffffff804047892 */ /* 0x000fc8000f8ec0ff */
[----:B------:R-:W-:-:S03]  /*2070*/  UIADD3 UR4, UPT, UPT, -UR4, UR5, URZ ;  /* 0x0000000504047290 */ /* 0x000fc6000fffe1ff */
[----:B------:R-:W-:Y:S01]  /*2080*/  UMOV UR5, 0x1 ;  /* 0x0000000100057882 */ /* 0x000fe20000000000 */
[----:B---3--:R-:W-:Y:S01]  /*2090*/  DSETP.GT.AND P0, PT, R26, R22, PT ;  /* 0x000000161a00722a */ /* 0x008fe20003f04000 */
[----:B------:R-:W-:-:S05]  /*20a0*/  USHF.L.U32 UR5, UR5, UR4, URZ ;  /* 0x0000000405057299 */ /* 0x000fca00080006ff */
[----:B-1----:R-:W-:-:S04]  /*20b0*/  SEL R14, RZ, 0x1, !P0 ;  /* 0x00000001ff0e7807 */ /* 0x002fc80004000000 */
[----:B------:R-:W-:-:S04]  /*20c0*/  SHF.L.U32 R15, R14, UR4, RZ ;  /* 0x000000040e0f7c19 */ /* 0x000fc800080006ff */
[----:B--2---:R-:W-:Y:S01]  /*20d0*/  LOP3.LUT R23, R15, UR5, R32, 0xf2, !PT ;  /* 0x000000050f177c12 */ /* 0x004fe2000f8ef220 */
[----:B0-----:R-:W-:-:S04]  /*20e0*/  IMAD.WIDE R14, R0, 0x10, R28 ;  /* 0x00000010000e7825 */ /* 0x001fc800078e021c */
[----:B------:R-:W-:Y:S04]  /*20f0*/  STG.E.U8 desc[UR6][R12.64], R23 ;  /* 0x000000170c007986 */ /* 0x000fe8000c101106 */
[----:B------:R-:W2:Y:S01]  /*2100*/  LDG.E.128 R28, desc[UR6][R14.64] ;  /* 0x000000060e1c7981 */ /* 0x000ea2000c1e1d00 */
[----:B------:R-:W-:Y:S02]  /*2110*/  DFMA R24, RZ, R6, R24 ;  /* 0x00000006ff18722b */ /* 0x000fe40000000018 */
[-C--:B------:R-:W-:Y:S02]  /*2120*/  DMUL R6, R2, R18.reuse ;  /* 0x0000001202067228 */ /* 0x080fe40000000000 */
[----:B------:R-:W-:Y:S02]  /*2130*/  DMUL R18, RZ, R18 ;  /* 0x00000012ff127228 */ /* 0x000fe40000000000 */
[----:B------:R-:W-:-:S04]  /*2140*/  DFMA R4, RZ, R8, -R4 ;  /* 0x00000008ff04722b */ /* 0x000fc80000000804 */
[-C--:B------:R-:W-:Y:S02]  /*2150*/  DFMA R6, RZ, R20.reuse, R6 ;  /* 0x00000014ff06722b */ /* 0x080fe40000000006 */
[----:B------:R-:W-:Y:S01]  /*2160*/  DFMA R18, R2, R20, -R18 ;  /* 0x000000140212722b */ /* 0x000fe20000000812 */
[----:B------:R-:W-:Y:S02]  /*2170*/  FSEL R0, R24, RZ, P0 ;  /* 0x000000ff18007208 */ /* 0x000fe40000000000 */
[----:B------:R-:W-:Y:S02]  /*2180*/  FSEL R25, R25, RZ, P0 ;  /* 0x000000ff19197208 */ /* 0x000fe40000000000 */
[----:B------:R-:W-:Y:S02]  /*2190*/  FSEL R8, R10, R2, P0 ;  /* 0x000000020a087208 */ /* 0x000fe40000000000 */
[----:B------:R-:W-:Y:S02]  /*21a0*/  FSEL R9, R11, R3, P0 ;  /* 0x000000030b097208 */ /* 0x000fe40000000000 */
[----:B------:R-:W-:-:S02]  /*21b0*/  @!P1 FSEL R0, R6, R4, P0 ;  /* 0x0000000406009208 */ /* 0x000fc40000000000 */
[----:B------:R-:W-:Y:S02]  /*21c0*/  @!P1 FSEL R25, R7, R5, P0 ;  /* 0x0000000507199208 */ /* 0x000fe40000000000 */
[----:B------:R-:W-:Y:S02]  /*21d0*/  @!P1 FSEL R8, R18, R16, P0 ;  /* 0x0000001012089208 */ /* 0x000fe40000000000 */
[----:B------:R-:W-:Y:S01]  /*21e0*/  @!P1 FSEL R9, R19, R17, P0 ;  /* 0x0000001113099208 */ /* 0x000fe20000000000 */
[----:B------:R-:W-:Y:S02]  /*21f0*/  IMAD.MOV.U32 R2, RZ, RZ, R0 ;  /* 0x000000ffff027224 */ /* 0x000fe400078e0000 */
[----:B------:R-:W-:Y:S02]  /*2200*/  IMAD.MOV.U32 R3, RZ, RZ, R25 ;  /* 0x000000ffff037224 */ /* 0x000fe400078e0019 */
[----:B------:R-:W-:Y:S02]  /*2210*/  IMAD.MOV.U32 R4, RZ, RZ, R8 ;  /* 0x000000ffff047224 */ /* 0x000fe400078e0008 */
[----:B------:R-:W-:-:S02]  /*2220*/  IMAD.MOV.U32 R5, RZ, RZ, R9 ;  /* 0x000000ffff057224 */ /* 0x000fc400078e0009 */
[----:B--2---:R-:W-:-:S04]  /*2230*/  DMUL R6, R2, R30 ;  /* 0x0000001e02067228 */ /* 0x004fc80000000000 */
[----:B------:R-:W-:-:S04]  /*2240*/  DMUL R30, R4, R30 ;  /* 0x0000001e041e7228 */ /* 0x000fc80000000000 */
[----:B------:R-:W-:-:S04]  /*2250*/  DFMA R4, R4, R28, -R6 ;  /* 0x0000001c0404722b */ /* 0x000fc80000000806 */
[----:B------:R-:W-:-:S07]  /*2260*/  DFMA R6, R2, R28, R30 ;  /* 0x0000001c0206722b */ /* 0x000fce000000001e */
[----:B------:R-:W-:Y:S01]  /*2270*/  STG.E.128 desc[UR6][R14.64], R4 ;  /* 0x000000040e007986 */ /* 0x000fe2000c101d06 */
[----:B------:R-:W-:Y:S05]  /*2280*/  EXIT ;  /* 0x000000000000794d */ /* 0x000fea0003800000 */
        .type           $_Z9u3_kernelPhP17curandStateXORWOWP7double2iiiddd$__internal_trig_reduction_slowpathd,@function
        .size           $_Z9u3_kernelPhP17curandStateXORWOWP7double2iiiddd$__internal_trig_reduction_slowpathd,(.L_x_2364 - $_Z9u3_kernelPhP17curandStateXORWOWP7double2iiiddd$__internal_trig_reduction_slowpathd)
$_Z9u3_kernelPhP17curandStateXORWOWP7double2iiiddd$__internal_trig_reduction_slowpathd:
[----:B------:R-:W-:Y:S01]  /*2290*/  SHF.R.U32.HI R18, RZ, 0x14, R23 ;  /* 0x00000014ff127819 */ /* 0x000fe20000011617 */
[----:B------:R-:W-:-:S03]  /*22a0*/  IMAD.MOV.U32 R12, RZ, RZ, RZ ;  /* 0x000000ffff0c7224 */ /* 0x000fc600078e00ff */
        /* <DEDUP_REMOVED lines=20> */
.L_x_2341:
        /* <DEDUP_REMOVED lines=26> */
[----:B------:R-:W-:-:S05]  /*2590*/  LOP3.LUT R12, R18, 0x7ff, RZ, 0xc0, !PT ;  /* 0x000007ff120c7812 */ /* 0x000fca00078ec0ff */
[----:B------:R-:W-:-:S05]  /*25a0*/  VIADD R12, R12, 0xfffffc00 ;  /* 0xfffffc000c0c7836 */ /* 0x000fca0000000000 */
[----:B------:R-:W-:Y:S02]  /*25b0*/  SHF.R.U32.HI R13, RZ, 0x6, R12 ;  /* 0x00000006ff0d7819 */ /* 0x000fe4000001160c */
[----:B------:R-:W-:Y:S02]  /*25c0*/  ISETP.GE.U32.AND P0, PT, R12, 0x80, PT ;  /* 0x000000800c00780c */ /* 0x000fe40003f06070 */
[----:B------:R-:W-:-:S04]  /*25d0*/  IADD3 R13, PT, PT, -R13, 0x13, RZ ;  /* 0x000000130d0d7810 */ /* 0x000fc80007ffe1ff */
[----:B------:R-:W-:-:S07]  /*25e0*/  SEL R17, R13, 0x12, P0 ;  /* 0x000000120d117807 */ /* 0x000fce0000000000 */
.L_x_2340:
[C---:B------:R-:W-:Y:S02]  /*25f0*/  LOP3.LUT R12, R18.reuse, 0x7ff, RZ, 0xc0, !PT ;  /* 0x000007ff120c7812 */ /* 0x040fe400078ec0ff */
[----:B------:R-:W-:-:S03]  /*2600*/  LOP3.LUT P0, R33, R18, 0x3f, RZ, 0xc0, !PT ;  /* 0x0000003f12217812 */ /* 0x000fc6000780c0ff */
[----:B------:R-:W-:-:S05]  /*2610*/  VIADD R12, R12, 0xfffffc00 ;  /* 0xfffffc000c0c7836 */ /* 0x000fca0000000000 */
[----:B------:R-:W-:-:S05]  /*2620*/  SHF.R.U32.HI R12, RZ, 0x6, R12 ;  /* 0x00000006ff0c7819 */ /* 0x000fca000001160c */
        /* <DEDUP_REMOVED lines=9> */
[----:B---3--:R-:W-:Y:S02]  /*26c0*/  @P0 SHF.L.U32 R29, R16, R33, RZ ;  /* 0x00000021101d0219 */ /* 0x008fe400000006ff */
[----:B0-----:R-:W-:Y:S02]  /*26d0*/  @P0 SHF.R.U64 R14, R28, R19, R30 ;  /* 0x000000131c0e0219 */ /* 0x001fe4000000121e */
[--C-:B------:R-:W-:Y:S02]  /*26e0*/  @P0 SHF.R.U32.HI R18, RZ, 0x1, R17.reuse ;  /* 0x00000001ff120819 */ /* 0x100fe40000011611 */
[----:B------:R-:W-:-:S02]  /*26f0*/  @P0 SHF.R.U64 R31, R16, 0x1, R17 ;  /* 0x00000001101f0819 */ /* 0x000fc40000001211 */
[----:B------:R-:W-:Y:S02]  /*2700*/  @P0 SHF.L.U64.HI R32, R16, R33, R17 ;  /* 0x0000002110200219 */ /* 0x000fe40000010211 */
[----:B------:R-:W-:Y:S02]  /*2710*/  @P0 SHF.R.U32.HI R15, RZ, R19, R30 ;  /* 0x00000013ff0f0219 */ /* 0x000fe4000001161e */
[----:B------:R-:W-:Y:S02]  /*2720*/  @P0 LOP3.LUT R16, R29, R14, RZ, 0xfc, !PT ;  /* 0x0000000e1d100212 */ /* 0x000fe400078efcff */
[----:B----4-:R-:W-:Y:S02]  /*2730*/  @P0 SHF.L.U32 R28, R12, R33, RZ ;  /* 0x000000210c1c0219 */ /* 0x010fe400000006ff */
[----:B------:R-:W-:Y:S01]  /*2740*/  @P0 SHF.R.U64 R31, R31, R19, R18 ;  /* 0x000000131f1f0219 */ /* 0x000fe20000001212 */
[----:B------:R-:W-:Y:S01]  /*2750*/  IMAD.SHL.U32 R14, R16, 0x4, RZ ;  /* 0x00000004100e7824 */ /* 0x000fe200078e00ff */
[----:B------:R-:W-:-:S02]  /*2760*/  @P0 LOP3.LUT R17, R32, R15, RZ, 0xfc, !PT ;  /* 0x0000000f20110212 */ /* 0x000fc400078efcff */
[----:B------:R-:W-:Y:S02]  /*2770*/  @P0 SHF.L.U64.HI R33, R12, R33, R13 ;  /* 0x000000210c210219 */ /* 0x000fe4000001020d */
[----:B------:R-:W-:Y:S02]  /*2780*/  @P0 SHF.R.U32.HI R18, RZ, R19, R18 ;  /* 0x00000013ff120219 */ /* 0x000fe40000011612 */
[----:B------:R-:W-:Y:S02]  /*2790*/  @P0 LOP3.LUT R12, R28, R31, RZ, 0xfc, !PT ;  /* 0x0000001f1c0c0212 */ /* 0x000fe400078efcff */
[----:B------:R-:W-:Y:S02]  /*27a0*/  SHF.L.U64.HI R15, R16, 0x2, R17 ;  /* 0x00000002100f7819 */ /* 0x000fe40000010211 */
[----:B------:R-:W-:Y:S02]  /*27b0*/  @P0 LOP3.LUT R13, R33, R18, RZ, 0xfc, !PT ;  /* 0x00000012210d0212 */ /* 0x000fe400078efcff */
[----:B------:R-:W-:-:S02]  /*27c0*/  SHF.L.W.U32.HI R28, R17, 0x2, R12 ;  /* 0x00000002111c7819 */ /* 0x000fc40000010e0c */
[----:B------:R-:W-:Y:S02]  /*27d0*/  IADD3 RZ, P0, PT, RZ, -R14, RZ ;  /* 0x8000000effff7210 */ /* 0x000fe40007f1e0ff */
[----:B------:R-:W-:Y:S02]  /*27e0*/  LOP3.LUT R16, RZ, R15, RZ, 0x33, !PT ;  /* 0x0000000fff107212 */ /* 0x000fe400078e33ff */
[----:B------:R-:W-:Y:S02]  /*27f0*/  SHF.L.W.U32.HI R12, R12, 0x2, R13 ;  /* 0x000000020c0c7819 */ /* 0x000fe40000010e0d */
[----:B------:R-:W-:Y:S02]  /*2800*/  LOP3.LUT R17, RZ, R28, RZ, 0x33, !PT ;  /* 0x0000001cff117212 */ /* 0x000fe400078e33ff */
[----:B------:R-:W-:Y:S02]  /*2810*/  IADD3.X R18, P0, PT, RZ, R16, RZ, P0, !PT ;  /* 0x00000010ff127210 */ /* 0x000fe4000071e4ff */
[----:B------:R-:W-:-:S02]  /*2820*/  LOP3.LUT R16, RZ, R12, RZ, 0x33, !PT ;  /* 0x0000000cff107212 */ /* 0x000fc400078e33ff */
[----:B------:R-:W-:Y:S02]  /*2830*/  IADD3.X R19, P1, PT, RZ, R17, RZ, P0, !PT ;  /* 0x00000011ff137210 */ /* 0x000fe4000073e4ff */
        /* <DEDUP_REMOVED lines=15> */
[----:B------:R-:W-:Y:S02]  /*2930*/  LOP3.LUT R15, R16, 0x3f, RZ, 0xc0, !PT ;  /* 0x0000003f100f7812 */ /* 0x000fe400078ec0ff */
[--C-:B------:R-:W-:Y:S02]  /*2940*/  SHF.R.U64 R19, R14, 0x1, R29.reuse ;  /* 0x000000010e137819 */ /* 0x100fe4000000121d */
        /* <DEDUP_REMOVED lines=8> */
.L_x_2342:
[----:B------:R-:W-:-:S04]  /*29d0*/  IMAD.WIDE.U32 R18, R28, 0x2168c235, RZ ;  /* 0x2168c2351c127825 */ /* 0x000fc800078e00ff */
[----:B------:R-:W-:Y:S01]  /*29e0*/  IMAD.MOV.U32 R14, RZ, RZ, R19 ;  /* 0x000000ffff0e7224 */ /* 0x000fe200078e0013 */
[----:B------:R-:W-:Y:S01]  /*29f0*/  IADD3 RZ, P1, PT, R18, R18, RZ ;  /* 0x0000001212ff7210 */ /* 0x000fe20007f3e0ff */
[----:B------:R-:W-:Y:S02]  /*2a00*/  IMAD.MOV.U32 R15, RZ, RZ, RZ ;  /* 0x000000ffff0f7224 */ /* 0x000fe400078e00ff */
[----:B------:R-:W-:-:S04]  /*2a10*/  IMAD.HI.U32 R19, R17, -0x36f0255e, RZ ;  /* 0xc90fdaa211137827 */ /* 0x000fc800078e00ff */
[----:B------:R-:W-:-:S04]  /*2a20*/  IMAD.WIDE.U32 R14, R28, -0x36f0255e, R14 ;  /* 0xc90fdaa21c0e7825 */ /* 0x000fc800078e000e */
[C---:B------:R-:W-:Y:S02]  /*2a30*/  IMAD R29, R17.reuse, -0x36f0255e, RZ ;  /* 0xc90fdaa2111d7824 */ /* 0x040fe400078e02ff */
[----:B------:R-:W-:-:S04]  /*2a40*/  IMAD.WIDE.U32 R14, P2, R17, 0x2168c235, R14 ;  /* 0x2168c235110e7825 */ /* 0x000fc8000784000e */
[----:B------:R-:W-:Y:S01]  /*2a50*/  IMAD.X R17, RZ, RZ, R19, P2 ;  /* 0x000000ffff117224 */ /* 0x000fe200010e0613 */
[----:B------:R-:W-:Y:S02]  /*2a60*/  IADD3 R15, P2, PT, R29, R15, RZ ;  /* 0x0000000f1d0f7210 */ /* 0x000fe40007f5e0ff */
[----:B------:R-:W-:Y:S02]  /*2a70*/  IADD3.X RZ, P1, PT, R14, R14, RZ, P1, !PT ;  /* 0x0000000e0eff7210 */ /* 0x000fe40000f3e4ff */
        /* <DEDUP_REMOVED lines=12> */
[----:B------:R-:W-:-:S02]  /*2b40*/  SHF.R.U32.HI R15, RZ, 0x1e, R13 ;  /* 0x0000001eff0f7819 */ /* 0x000fc4000001160d */
[----:B------:R-:W-:Y:S01]  /*2b50*/  SHF.R.U64 R19, R19, 0xa, R18 ;  /* 0x0000000a13137819 */ /* 0x000fe20000001212 */
[----:B------:R-:W-:Y:S01]  /*2b60*/  IMAD.SHL.U32 R13, R16, 0x100000, RZ ;  /* 0x00100000100d7824 */ /* 0x000fe200078e00ff */
[----:B------:R-:W-:Y:S02]  /*2b70*/  LEA.HI R12, R12, R15, RZ, 0x1 ;  /* 0x0000000f0c0c7211 */ /* 0x000fe400078f08ff */
[----:B------:R-:W-:Y:S02]  /*2b80*/  IADD3 R19, P2, PT, R19, 0x1, RZ ;  /* 0x0000000113137810 */ /* 0x000fe40007f5e0ff */
[----:B------:R-:W-:Y:S01]  /*2b90*/  @!P0 LOP3.LUT R14, R14, 0x80000000, RZ, 0x3c, !PT ;  /* 0x800000000e0e8812 */ /* 0x000fe200078e3cff */
[----:B------:R-:W-:Y:S01]  /*2ba0*/  @P1 IMAD.MOV R12, RZ, RZ, -R12 ;  /* 0x000000ffff0c1224 */ /* 0x000fe200078e0a0c */
[----:B------:R-:W-:-:S04]  /*2bb0*/  LEA.HI.X R18, R18, RZ, RZ, 0x16, P2 ;  /* 0x000000ff12127211 */ /* 0x000fc800010fb4ff */
[--C-:B------:R-:W-:Y:S02]  /*2bc0*/  SHF.R.U64 R19, R19, 0x1, R18.reuse ;  /* 0x0000000113137819 */ /* 0x100fe40000001212 */
[----:B------:R-:W-:Y:S02]  /*2bd0*/  SHF.R.U32.HI R16, RZ, 0x1, R18 ;  /* 0x00000001ff107819 */ /* 0x000fe40000011612 */
[----:B------:R-:W-:-:S04]  /*2be0*/  IADD3 R19, P2, P3, RZ, RZ, R19 ;  /* 0x000000ffff137210 */ /* 0x000fc80007b5e013 */
[----:B------:R-:W-:-:S04]  /*2bf0*/  IADD3.X R13, PT, PT, R13, 0x3fe00000, R16, P2, P3 ;  /* 0x3fe000000d0d7810 */ /* 0x000fc800017e6410 */
[----:B------:R-:W-:-:S07]  /*2c00*/  LOP3.LUT R23, R13, R14, RZ, 0xfc, !PT ;  /* 0x0000000e0d177212 */ /* 0x000fce00078efcff */
.L_x_2339:
[----:B------:R-:W-:Y:S02]  /*2c10*/  IMAD.MOV.U32 R17, RZ, RZ, R23 ;  /* 0x000000ffff117224 */ /* 0x000fe400078e0017 */
[----:B------:R-:W-:Y:S02]  /*2c20*/  IMAD.MOV.U32 R23, RZ, RZ, 0x0 ;  /* 0x00000000ff177424 */ /* 0x000fe400078e00ff */
[----:B------:R-:W-:Y:S02]  /*2c30*/  IMAD.MOV.U32 R16, RZ, RZ, R19 ;  /* 0x000000ffff107224 */ /* 0x000fe400078e0013 */
[----:B------:R-:W-:Y:S05]  /*2c40*/  RET.REL.NODEC R22 `(_Z9u3_kernelPhP17curandStateXORWOWP7double2iiiddd) ;  /* 0xffffffd016ec7950 */ /* 0x000fea0003c3ffff */
.L_x_2343:
        /* <DEDUP_REMOVED lines=11> */
.L_x_2364:


//--------------------- .text._Z13u3_kernel_oldPhP17curandStateXORWOWiiiddd --------------------------
	.section	.text._Z13u3_kernel_oldPhP17curandStateXORWOWiiiddd,"ax",@progbits
	.align	128
        .global         _Z13u3_kernel_oldPhP17curandStateXORWOWiiiddd
        .type           _Z13u3_kernel_oldPhP17curandStateXORWOWiiiddd,@function
        .size           _Z13u3_kernel_oldPhP17curandStateXORWOWiiiddd,(.L_x_2365 - _Z13u3_kernel_oldPhP17curandStateXORWOWiiiddd)
        .other          _Z13u3_kernel_oldPhP17curandStateXORWOWiiiddd,@"STO_CUDA_ENTRY STV_DEFAULT"
_Z13u3_kernel_oldPhP17curandStateXORWOWiiiddd:
.text._Z13u3_kernel_oldPhP17curandStateXORWOWiiiddd:
        /* <DEDUP_REMOVED lines=11> */
[----:B------:R-:W-:Y:S01]  /*00b0*/  DMUL R8, R8, 0.5 ;  /* 0x3fe0000008087828 */ /* 0x000fe20000000000 */
[----:B------:R-:W0:Y:S07]  /*00c0*/  LDCU.64 UR8, c[0x0][0x358] ;  /* 0x00006b00ff0877ac */ /* 0x000e2e0008000a00 */
[----:B------:R-:W-:-:S14]  /*00d0*/  DSETP.NEU.AND P0, PT, |R8|, +INF , PT ;  /* 0x7ff000000800742a */ /* 0x000fdc0003f0d200 */
[----:B------:R-:W-:Y:S01]  /*00e0*/  @!P0 DMUL R2, RZ, R8 ;  /* 0x00000008ff028228 */ /* 0x000fe20000000000 */
[----:B------:R-:W-:Y:S01]  /*00f0*/  @!P0 IMAD.MOV.U32 R10, RZ, RZ, 0x1 ;  /* 0x00000001ff0a8424 */ /* 0x000fe200078e00ff */
[----:B0-----:R-:W-:Y:S09]  /*0100*/  @!P0 BRA `(.L_x_2344) ;  /* 0x0000000000608947 */ /* 0x001ff20003800000 */
        /* <DEDUP_REMOVED lines=19> */
[----:B------:R-:W-:Y:S05]  /*0240*/  CALL.REL.NOINC `($_Z13u3_kernel_oldPhP17curandStateXORWOWiiiddd$__internal_trig_reduction_slowpathd) ;  /* 0x0000000800307944 */ /* 0x000fea0003c00000 */
[----:B------:R-:W-:Y:S02]  /*0250*/  IMAD.MOV.U32 R4, RZ, RZ, R2 ;  /* 0x000000ffff047224 */ /* 0x000fe400078e0002 */
[----:B------:R-:W-:Y:S02]  /*0260*/  IMAD.MOV.U32 R2, RZ, RZ, R16 ;  /* 0x000000ffff027224 */ /* 0x000fe400078e0010 */
[----:B------:R-:W-:-:S07]  /*0270*/  IMAD.MOV.U32 R3, RZ, RZ, R17 ;  /* 0x000000ffff037224 */ /* 0x000fce00078e0011 */
.L_x_2345:
[----:B------:R-:W-:-:S07]  /*0280*/  VIADD R10, R4, 0x1 ;  /* 0x00000001040a7836 */ /* 0x000fce0000000000 */
.L_x_2344:
        /* <DEDUP_REMOVED lines=22> */
[----:B------:R-:W-:-:S08]  /*03f0*/  DFMA R4, R20, R4, R18 ;  /* 0x000000041404722b */ /* 0x000fd00000000012 */
[----:B------:R-:W-:Y:S02]  /*0400*/  DFMA R2, R4, R2, R2 ;  /* 0x000000020402722b */ /* 0x000fe40000000002 */
[----:B------:R-:W-:-:S10]  /*0410*/  DFMA R4, R20, R4, 1 ;  /* 0x3ff000001404742b */ /* 0x000fd40000000004 */
[----:B------:R-:W-:Y:S02]  /*0420*/  FSEL R4, R4, R2, !P0 ;  /* 0x0000000204047208 */ /* 0x000fe40004000000 */
[----:B------:R-:W-:Y:S02]  /*0430*/  FSEL R5, R5, R3, !P0 ;  /* 0x0000000305057208 */ /* 0x000fe40004000000 */
[----:B------:R-:W-:-:S04]  /*0440*/  LOP3.LUT P0, RZ, R10, 0x2, RZ, 0xc0, !PT ;  /* 0x000000020aff7812 */ /* 0x000fc8000780c0ff */
[----:B------:R-:W-:-:S10]  /*0450*/  DADD R2, RZ, -R4 ;  /* 0x00000000ff027229 */ /* 0x000fd40000000804 */
[----:B------:R-:W-:Y:S01]  /*0460*/  FSEL R4, R4, R2, !P0 ;  /* 0x0000000204047208 */ /* 0x000fe20004000000 */
[----:B------:R-:W-:Y:S01]  /*0470*/  @!P1 IMAD.MOV.U32 R2, RZ, RZ, RZ ;  /* 0x000000ffff029224 */ /* 0x000fe200078e00ff */
        /* <DEDUP_REMOVED lines=22> */
.L_x_2346:
[----:B------:R-:W0:Y:S01]  /*05e0*/  LDCU.64 UR4, c[0x4][0x1b0] ;  /* 0x01003600ff0477ac */ /* 0x000e220008000a00 */
[----:B------:R-:W-:Y:S01]  /*05f0*/  IMAD.SHL.U32 R3, R2, 0x40, RZ ;  /* 0x0000004002037824 */ /* 0x000fe200078e00ff */
[----:B------:R-:W1:Y:S01]  /*0600*/  LDC.64 R20, c[0x0][0x388] ;  /* 0x0000e200ff147b82 */ /* 0x000e620000000a00 */
[----:B------:R-:W-:Y:S01]  /*0610*/  IMAD.MOV.U32 R24, RZ, RZ, 0x20fd8164 ;  /* 0x20fd8164ff187424 */ /* 0x000fe200078e00ff */
[----:B------:R-:W-:Y:S01]  /*0620*/  DMUL R18, R16, R16 ;  /* 0x0000001010127228 */ /* 0x000fe20000000000 */
[----:B------:R-:W2:Y:S01]  /*0630*/  LDCU.64 UR10, c[0x0][0x380] ;  /* 0x00007000ff0a77ac */ /* 0x000ea20008000a00 */
[----:B------:R-:W-:-:S04]  /*0640*/  LOP3.LUT R3, R3, 0x40, RZ, 0xc0, !PT ;  /* 0x0000004003037812 */ /* 0x000fc800078ec0ff */
[----:B0-----:R-:W-:-:S05]  /*0650*/  IADD3 R28, P0, PT, R3, UR4, RZ ;  /* 0x00000004031c7c10 */ /* 0x001fca000ff1e0ff */
[----:B------:R-:W-:Y:S02]  /*0660*/  IMAD.X R29, RZ, RZ, UR5, P0 ;  /* 0x00000005ff1d7e24 */ /* 0x000fe400080e06ff */
[----:B-1----:R-:W-:Y:S01]  /*0670*/  IMAD.WIDE R20, R0, 0x30, R20 ;  /* 0x0000003000147825 */ /* 0x002fe200078e0214 */
[----:B------:R-:W-:Y:S02]  /*0680*/  LOP3.LUT R3, R2, 0x1, RZ, 0xc0, !PT ;  /* 0x0000000102037812 */ /* 0x000fe400078ec0ff */
[----:B------:R-:W3:Y:S01]  /*0690*/  LDG.E.128.CONSTANT R12, desc[UR8][R28.64] ;  /* 0x000000081c0c7981 */ /* 0x000ee2000c1e9d00 */
[----:B------:R-:W0:Y:S03]  /*06a0*/  LDCU UR5, c[0x0][0x398] ;  /* 0x00007300ff0577ac */ /* 0x000e260008000800 */
[----:B------:R-:W4:Y:S04]  /*06b0*/  LDG.E.64 R22, desc[UR8][R20.64] ;  /* 0x0000000814167981 */ /* 0x000f28000c1e1b00 */
[----:B------:R-:W5:Y:S04]  /*06c0*/  LDG.E.128.CONSTANT R8, desc[UR8][R28.64+0x10] ;  /* 0x000010081c087981 */ /* 0x000f68000c1e9d00 */
[----:B------:R-:W2:Y:S01]  /*06d0*/  LDG.E.64 R6, desc[UR8][R20.64+0x10] ;  /* 0x0000100814067981 */ /* 0x000ea2000c1e1b00 */
[----:B------:R-:W-:Y:S01]  /*06e0*/  ISETP.NE.U32.AND P0, PT, R3, 0x1, PT ;  /* 0x000000010300780c */ /* 0x000fe20003f05070 */
[----:B------:R-:W-:-:S03]  /*06f0*/  IMAD.MOV.U32 R3, RZ, RZ, 0x3da8ff83 ;  /* 0x3da8ff83ff037424 */ /* 0x000fc600078e00ff */
[----:B------:R-:W-:Y:S02]  /*0700*/  FSEL R24, R24, -8.06006814911005101289e+34, !P0 ;  /* 0xf9785eba18187808 */ /* 0x000fe40004000000 */
[----:B------:R-:W-:Y:S01]  /*0710*/  FSEL R25, -R3, 0.11223486810922622681, !P0 ;  /* 0x3de5db6503197808 */ /* 0x000fe20004000100 */
[----:B0-----:R-:W-:-:S04]  /*0720*/  USHF.R.S32.HI UR4, URZ, 0x1f, UR5 ;  /* 0x0000001fff047899 */ /* 0x001fc80008011405 */
[----:B------:R-:W-:-:S04]  /*0730*/  ULEA.HI UR4, UR4, UR5, URZ, 0x3 ;  /* 0x0000000504047291 */ /* 0x000fc8000f8f18ff */
[----:B------:R-:W-:-:S04]  /*0740*/  USHF.R.S32.HI UR6, URZ, 0x3, UR4 ;  /* 0x00000003ff067899 */ /* 0x000fc80008011404 */
[----:B------:R-:W-:Y:S01]  /*0750*/  USHF.R.S32.HI UR7, URZ, 0x1f, UR6 ;  /* 0x0000001fff077899 */ /* 0x000fe20008011406 */
[C---:B---3--:R-:W-:Y:S01]  /*0760*/  DFMA R12, R18.reuse, R24, R12 ;  /* 0x00000018120c722b */ /* 0x048fe2000000000c */
[----:B------:R-:W3:Y:S07]  /*0770*/  LDG.E.64 R24, desc[UR8][R20.64+0x8] ;  /* 0x0000080814187981 */ /* 0x000eee000c1e1b00 */
[----:B------:R-:W-:Y:S01]  /*0780*/  DFMA R26, R18, R12, R14 ;  /* 0x0000000c121a722b */ /* 0x000fe2000000000e */
[----:B----4-:R-:W-:-:S04]  /*0790*/  SHF.R.U32.HI R12, RZ, 0x2, R23 ;  /* 0x00000002ff0c7819 */ /* 0x010fc80000011617 */
[----:B------:R-:W-:Y:S02]  /*07a0*/  LOP3.LUT R3, R12, R23, RZ, 0x3c, !PT ;  /* 0x000000170c037212 */ /* 0x000fe400078e3cff */
[----:B------:R0:W4:Y:S01]  /*07b0*/  LDG.E.128.CONSTANT R12, desc[UR8][R28.64+0x20] ;  /* 0x000020081c0c7981 */ /* 0x000122000c1e9d00 */
[----:B-----5:R-:W-:Y:S02]  /*07c0*/  DFMA R8, R18, R26, R8 ;  /* 0x0000001a1208722b */ /* 0x020fe40000000008 */
[----:B------:R-:W1:Y:S01]  /*07d0*/  LDC R27, c[0x0][0x394] ;  /* 0x0000e500ff1b7b82 */ /* 0x000e620000000800 */
[----:B--2---:R-:W-:Y:S02]  /*07e0*/  IMAD.SHL.U32 R26, R7, 0x10, RZ ;  /* 0x00000010071a7824 */ /* 0x004fe400078e00ff */
[----:B------:R-:W-:-:S05]  /*07f0*/  IMAD.SHL.U32 R23, R3, 0x2, RZ ;  /* 0x0000000203177824 */ /* 0x000fca00078e00ff */
[----:B------:R-:W-:Y:S01]  /*0800*/  LOP3.LUT R3, R3, R23, R26, 0x96, !PT ;  /* 0x0000001703037212 */ /* 0x000fe200078e961a */
[----:B-1----:R-:W-:-:S03]  /*0810*/  IMAD.WIDE R26, R0, R27, UR6 ;  /* 0x00000006001a7e25 */ /* 0x002fc6000f8e021b */
[----:B0-----:R-:W-:-:S04]  /*0820*/  IADD3 R28, P1, PT, R26, UR10, RZ ;  /* 0x0000000a1a1c7c10 */ /* 0x001fc8000ff3e0ff */
[----:B------:R-:W-:-:S05]  /*0830*/  IADD3.X R29, PT, PT, R27, UR11, RZ, P1, !PT ;  /* 0x0000000b1b1d7c10 */ /* 0x000fca0008ffe4ff */
[----:B------:R-:W2:Y:S01]  /*0840*/  LDG.E.U8 R0, desc[UR8][R28.64] ;  /* 0x000000081c007981 */ /* 0x000ea2000c1e1100 */
[----:B------:R-:W-:Y:S01]  /*0850*/  IMAD.MOV.U32 R27, RZ, RZ, R6 ;  /* 0x000000ffff1b7224 */ /* 0x000fe200078e0006 */
[----:B------:R-:W-:Y:S01]  /*0860*/  LOP3.LUT R23, R3, R7, RZ, 0x3c, !PT ;  /* 0x0000000703177212 */ /* 0x000fe200078e3cff */
[----:B------:R-:W-:Y:S02]  /*0870*/  VIADD R6, R22, 0x587c5 ;  /* 0x000587c516067836 */ /* 0x000fe40000000000 */
[----:B------:R-:W-:-:S05]  /*0880*/  IMAD.MOV.U32 R22, RZ, RZ, R7 ;  /* 0x000000ffff167224 */ /* 0x000fca00078e0007 */
[----:B------:R0:W-:Y:S01]  /*0890*/  STG.E.64 desc[UR8][R20.64+0x10], R22 ;  /* 0x0000101614007986 */ /* 0x0001e2000c101b08 */
[----:B------:R-:W-:Y:S01]  /*08a0*/  DFMA R8, R18, R8, R10 ;  /* 0x000000081208722b */ /* 0x000fe2000000000a */
[----:B---3--:R-:W-:Y:S02]  /*08b0*/  IMAD.MOV.U32 R26, RZ, RZ, R25 ;  /* 0x000000ffff1a7224 */ /* 0x008fe400078e0019 */
[----:B------:R-:W-:-:S03]  /*08c0*/  IMAD.MOV.U32 R7, RZ, RZ, R24 ;  /* 0x000000ffff077224 */ /* 0x000fc600078e0018 */
[----:B------:R-:W-:Y:S04]  /*08d0*/  STG.E.64 desc[UR8][R20.64+0x8], R26 ;  /* 0x0000081a14007986 */ /* 0x000fe8000c101b08 */
[----:B------:R1:W-:Y:S04]  /*08e0*/  STG.E.64 desc[UR8][R20.64], R6 ;  /* 0x0000000614007986 */ /* 0x0003e8000c101b08 */
[----:B------:R-:W3:Y:S01]  /*08f0*/  LDG.E.U8 R3, desc[UR8][R28.64] ;  /* 0x000000081c037981 */ /* 0x000ee2000c1e1100 */
[----:B----4-:R-:W-:Y:S01]  /*0900*/  DFMA R8, R18, R8, R12 ;  /* 0x000000081208722b */ /* 0x010fe2000000000c */
[----:B0-----:R-:W-:Y:S01]  /*0910*/  IMAD.IADD R23, R23, 0x1, R6 ;  /* 0x0000000117177824 */ /* 0x001fe200078e0206 */
[----:B------:R-:W-:Y:S01]  /*0920*/  ULOP3.LUT UR6, UR5, 0x7, URZ, 0xc0, !UPT ;  /* 0x0000000705067892 */ /* 0x000fe2000f8ec0ff */
[----:B------:R-:W-:Y:S01]  /*0930*/  DMUL R4, R4, R4 ;  /* 0x0000000404047228 */ /* 0x000fe20000000000 */
[----:B------:R-:W-:-:S02]  /*0940*/  ULOP3.LUT UR4, UR4, 0xfffffff8, URZ, 0xc0, !UPT ;  /* 0xfffffff804047892 */ /* 0x000fc4000f8ec0ff */
[----:B------:R-:W-:Y:S02]  /*0950*/  I2FP.F32.U32 R23, R23 ;  /* 0x0000001700177245 */ /* 0x000fe40000201000 */
[----:B------:R-:W-:Y:S01]  /*0960*/  DFMA R8, R18, R8, R14 ;  /* 0x000000081208722b */ /* 0x000fe2000000000e */
[----:B------:R-:W-:-:S03]  /*0970*/  UIADD3 UR4, UPT, UPT, -UR4, UR5, URZ ;  /* 0x0000000504047290 */ /* 0x000fc6000fffe1ff */
[----:B------:R-:W-:Y:S02]  /*0980*/  UMOV UR5, 0x1 ;  /* 0x0000000100057882 */ /* 0x000fe40000000000 */
[----:B------:R-:W-:Y:S02]  /*0990*/  USHF.L.U32 UR5, UR5, UR4, URZ ;  /* 0x0000000405057299 */ /* 0x000fe400080006ff */
[----:B------:R-:W-:Y:S02]  /*09a0*/  DFMA R16, R8, R16, R16 ;  /* 0x000000100810722b */ /* 0x000fe40000000010 */
[----:B------:R-:W-:-:S10]  /*09b0*/  DFMA R8, R18, R8, 1 ;  /* 0x3ff000001208742b */ /* 0x000fd40000000008 */
[----:B------:R-:W-:Y:S02]  /*09c0*/  FSEL R10, R8, R16, !P0 ;  /* 0x00000010080a7208 */ /* 0x000fe40004000000 */
[----:B------:R-:W-:Y:S02]  /*09d0*/  FSEL R11, R9, R17, !P0 ;  /* 0x00000011090b7208 */ /* 0x000fe40004000000 */
[----:B------:R-:W-:Y:S01]  /*09e0*/  LOP3.LUT P0, RZ, R2, 0x2, RZ, 0xc0, !PT ;  /* 0x0000000202ff7812 */ /* 0x000fe2000780c0ff */
[----:B------:R-:W-:-:S03]  /*09f0*/  IMAD.MOV.U32 R2, RZ, RZ, 0x2f800000 ;  /* 0x2f800000ff027424 */ /* 0x000fc600078e00ff */
[----:B------:R-:W-:Y:S01]  /*0a00*/  DADD R8, RZ, -R10 ;  /* 0x00000000ff087229 */ /* 0x000fe2000000080a */
[----:B--2---:R-:W-:-:S04]  /*0a10*/  SHF.R.U32.HI R0, RZ, UR6, R0 ;  /* 0x00000006ff007c19 */ /* 0x004fc80008011600 */
[----:B------:R-:W-:-:S05]  /*0a20*/  LOP3.LUT R0, R0, 0x1, RZ, 0xc0, !PT ;  /* 0x0000000100007812 */ /* 0x000fca00078ec0ff */
[----:B-1----:R-:W-:Y:S01]  /*0a30*/  FSEL R6, R10, R8, !P0 ;  /* 0x000000080a067208 */ /* 0x002fe20004000000 */
[----:B------:R-:W-:Y:S01]  /*0a40*/  FFMA R8, R23, R2, 1.1641532182693481445e-10 ;  /* 0x2f00000017087423 */ /* 0x000fe20000000002 */
[----:B------:R-:W-:Y:S02]  /*0a50*/  FSEL R7, R11, R9, !P0 ;  /* 0x000000090b077208 */ /* 0x000fe40004000000 */
[----:B------:R-:W-:-:S03]  /*0a60*/  ISETP.NE.U32.AND P0, PT, R0, 0x1, PT ;  /* 0x000000010000780c */ /* 0x000fc60003f05070 */
[----:B------:R-:W0:Y:S01]  /*0a70*/  F2F.F64.F32 R8, R8 ;  /* 0x0000000800087310 */ /* 0x000e220000201800 */
[----:B------:R-:W-:-:S10]  /*0a80*/  DMUL R6, R6, R6 ;  /* 0x0000000606067228 */ /* 0x000fd40000000000 */
[----:B------:R-:W-:Y:S02]  /*0a90*/  FSEL R4, R4, R6, !P0 ;  /* 0x0000000604047208 */ /* 0x000fe40004000000 */
[----:B------:R-:W-:-:S06]  /*0aa0*/  FSEL R5, R5, R7, !P0 ;  /* 0x0000000705057208 */ /* 0x000fcc0004000000 */
[----:B0-----:R-:W-:-:S06]  /*0ab0*/  DSETP.GT.AND P0, PT, R4, R8, PT ;  /* 0x000000080400722a */ /* 0x001fcc0003f04000 */
[----:B------:R-:W-:-:S04]  /*0ac0*/  SEL R0, RZ, 0x1, !P0 ;  /* 0x00000001ff007807 */ /* 0x000fc80004000000 */
[----:B------:R-:W-:-:S04]  /*0ad0*/  SHF.L.U32 R0, R0, UR4, RZ ;  /* 0x0000000400007c19 */ /* 0x000fc800080006ff */
[----:B---3--:R-:W-:-:S05]  /*0ae0*/  LOP3.LUT R3, R0, UR5, R3, 0xf2, !PT ;  /* 0x0000000500037c12 */ /* 0x008fca000f8ef203 */
[----:B------:R-:W-:Y:S01]  /*0af0*/  STG.E.U8 desc[UR8][R28.64], R3 ;  /* 0x000000031c007986 */ /* 0x000fe2000c101108 */
[----:B------:R-:W-:Y:S05]  /*0b00*/  EXIT ;  /* 0x000000000000794d */ /* 0x000fea0003800000 */
        .type           $_Z13u3_kernel_oldPhP17curandStateXORWOWiiiddd$__internal_trig_reduction_slowpathd,@function
        .size           $_Z13u3_kernel_oldPhP17curandStateXORWOWiiiddd$__internal_trig_reduction_slowpathd,(.L_x_2365 - $_Z13u3_kernel_oldPhP17curandStateXORWOWiiiddd$__internal_trig_reduction_slowpathd)
$_Z13u3_kernel_oldPhP17curandStateXORWOWiiiddd$__internal_trig_reduction_slowpathd:
        /* <DEDUP_REMOVED lines=15> */
[----:B------:R-:W0:Y:S01]  /*0c00*/  LDC.64 R2, c[0x4][0x1a8] ;  /* 0x01006a00ff027b82 */ /* 0x000e220000000a00 */
[C---:B------:R-:W-:Y:S01]  /*0c10*/  SHF.L.U64.HI R21, R13.reuse, 0xb, R10 ;  /* 0x0000000b0d157819 */ /* 0x040fe2000001020a */
[----:B------:R-:W-:Y:S01]  /*0c20*/  IMAD.SHL.U32 R13, R13, 0x800, RZ ;  /* 0x000008000d0d7824 */ /* 0x000fe200078e00ff */
[----:B------:R-:W-:Y:S01]  /*0c30*/  IADD3 R19, PT, PT, RZ, -R17, -R16 ;  /* 0x80000011ff137210 */ /* 0x000fe20007ffe810 */
[----:B------:R-:W-:Y:S01]  /*0c40*/  IMAD.MOV.U32 R20, RZ, RZ, RZ ;  /* 0x000000ffff147224 */ /* 0x000fe200078e00ff */
[----:B------:R-:W-:Y:S02]  /*0c50*/  CS2R R14, SRZ ;  /* 0x00000000000e7805 */ /* 0x000fe4000001ff00 */
[----:B------:R-:W-:Y:S01]  /*0c60*/  LOP3.LUT R21, R21, 0x80000000, RZ, 0xfc, !PT ;  /* 0x8000000015157812 */ /* 0x000fe200078efcff */
[----:B------:R-:W1:Y:S01]  /*0c70*/  LDCU.64 UR4, c[0x0][0x358] ;  /* 0x00006b00ff0477ac */ /* 0x000e620008000a00 */
[----:B------:R-:W-:-:S05]  /*0c80*/  NOP ;  /* 0x0000000000007918 */ /* 0x000fca0000000000 */
.L_x_2349:
[----:B0-----:R-:W-:-:S06]  /*0c90*/  IMAD.WIDE R6, R11, 0x8, R2 ;  /* 0x000000080b067825 */ /* 0x001fcc00078e0202 */
[----:B-1----:R-:W2:Y:S01]  /*0ca0*/  LDG.E.64.CONSTANT R6, desc[UR4][R6.64] ;  /* 0x0000000406067981 */ /* 0x002ea2000c1e9b00 */
        /* <DEDUP_REMOVED lines=24> */
.L_x_2348:
        /* <DEDUP_REMOVED lines=18> */
[----:B------:R-:W-:Y:S02]  /*0f50*/  @P0 SHF.R.U64 R22, R22, R11, R24 ;  /* 0x0000000b16160219 */ /* 0x000fe40000001218 */
[----:B------:R-:W-:-:S02]  /*0f60*/  @P0 LOP3.LUT R7, R17, R14, RZ, 0xfc, !PT ;  /* 0x0000000e11070212 */ /* 0x000fc400078efcff */
[----:B------:R-:W-:Y:S02]  /*0f70*/  @P0 SHF.L.U64.HI R19, R2, R19, R3 ;  /* 0x0000001302130219 */ /* 0x000fe40000010203 */
[----:B------:R-:W-:Y:S01]  /*0f80*/  @P0 SHF.R.U32.HI R24, RZ, R11, R24 ;  /* 0x0000000bff180219 */ /* 0x000fe20000011618 */
[C---:B------:R-:W-:Y:S01]  /*0f90*/  IMAD.SHL.U32 R11, R6.reuse, 0x4, RZ ;  /* 0x00000004060b7824 */ /* 0x040fe200078e00ff */
[----:B------:R-:W-:Y:S02]  /*0fa0*/  @P0 LOP3.LUT R2, R15, R22, RZ, 0xfc, !PT ;  /* 0x000000160f020212 */ /* 0x000fe400078efcff */
[----:B------:R-:W-:Y:S02]  /*0fb0*/  SHF.L.U64.HI R16, R6, 0x2, R7 ;  /* 0x0000000206107819 */ /* 0x000fe40000010207 */
[----:B------:R-:W-:Y:S02]  /*0fc0*/  SHF.L.W.U32.HI R6, R7, 0x2, R2 ;  /* 0x0000000207067819 */ /* 0x000fe40000010e02 */
[----:B------:R-:W-:-:S02]  /*0fd0*/  @P0 LOP3.LUT R3, R19, R24, RZ, 0xfc, !PT ;  /* 0x0000001813030212 */ /* 0x000fc400078efcff */
        /* <DEDUP_REMOVED lines=12> */
[----:B------:R-:W-:Y:S02]  /*10a0*/  ISETP.NE.U32.AND P1, PT, R7, RZ, PT ;  /* 0x000000ff0700720c */ /* 0x000fe40003f25070 */
[----:B------:R-:W-:Y:S02]  /*10b0*/  SEL R18, R16, R13, P0 ;  /* 0x0000000d10127207 */ /* 0x000fe40000000000 */
[----:B------:R-:W-:Y:S01]  /*10c0*/  SEL R14, R17, R7, !P1 ;  /* 0x00000007110e7207 */ /* 0x000fe20004800000 */
[----:B------:R-:W-:-:S05]  /*10d0*/  @!P0 IMAD.MOV R11, RZ, RZ, -R11 ;  /* 0x000000ffff0b8224 */ /* 0x000fca00078e0a0b */
[----:B------:R-:W0:Y:S02]  /*10e0*/  FLO.U32 R14, R14 ;  /* 0x0000000e000e7300 */ /* 0x000e2400000e0000 */
[C---:B0-----:R-:W-:Y:S02]  /*10f0*/  IADD3 R15, PT, PT, -R14.reuse, 0x1f, RZ ;  /* 0x0000001f0e0f7810 */ /* 0x041fe40007ffe1ff */
[----:B------:R-:W-:-:S03]  /*1100*/  IADD3 R6, PT, PT, -R14, 0x3f, RZ ;  /* 0x0000003f0e067810 */ /* 0x000fc60007ffe1ff */
[----:B------:R-:W-:-:S05]  /*1110*/  @P1 IMAD.MOV R6, RZ, RZ, R15 ;  /* 0x000000ffff061224 */ /* 0x000fca00078e020f */
        /* <DEDUP_REMOVED lines=12> */
.L_x_2350:
        /* <DEDUP_REMOVED lines=26> */
[----:B------:R-:W-:-:S04]  /*1380*/  IADD3 R11, P2, PT, R11, 0x1, RZ ;  /* 0x000000010b0b7810 */ /* 0x000fc80007f5e0ff */
[----:B------:R-:W-:-:S04]  /*1390*/  LEA.HI.X R14, R14, RZ, RZ, 0x16, P2 ;  /* 0x000000ff0e0e7211 */ /* 0x000fc800010fb4ff */
[--C-:B------:R-:W-:Y:S02]  /*13a0*/  SHF.R.U64 R10, R11, 0x1, R14.reuse ;  /* 0x000000010b0a7819 */ /* 0x100fe4000000120e */
[----:B------:R-:W-:Y:S02]  /*13b0*/  SHF.R.U32.HI R11, RZ, 0x1e, R3 ;  /* 0x0000001eff0b7819 */ /* 0x000fe40000011603 */
[----:B------:R-:W-:Y:S02]  /*13c0*/  SHF.R.U32.HI R3, RZ, 0x1, R14 ;  /* 0x00000001ff037819 */ /* 0x000fe4000001160e */
[----:B------:R-:W-:Y:S02]  /*13d0*/  IADD3 R13, P2, P3, RZ, RZ, R10 ;  /* 0x000000ffff0d7210 */ /* 0x000fe40007b5e00a */
[----:B------:R-:W-:Y:S02]  /*13e0*/  LEA.HI R2, R2, R11, RZ, 0x1 ;  /* 0x0000000b02027211 */ /* 0x000fe400078f08ff */
[----:B------:R-:W-:-:S03]  /*13f0*/  IADD3.X R6, PT, PT, R6, 0x3fe00000, R3, P2, P3 ;  /* 0x3fe0000006067810 */ /* 0x000fc600017e6403 */
[----:B------:R-:W-:Y:S01]  /*1400*/  @P1 IMAD.MOV R2, RZ, RZ, -R2 ;  /* 0x000000ffff021224 */ /* 0x000fe200078e0a02 */
[----:B------:R-:W-:-:S07]  /*1410*/  LOP3.LUT R10, R6, R7, RZ, 0xfc, !PT ;  /* 0x00000007060a7212 */ /* 0x000fce00078efcff */
.L_x_2347:
[----:B------:R-:W-:Y:S02]  /*1420*/  IMAD.MOV.U32 R16, RZ, RZ, R13 ;  /* 0x000000ffff107224 */ /* 0x000fe400078e000d */
[----:B------:R-:W-:Y:S02]  /*1430*/  IMAD.MOV.U32 R13, RZ, RZ, 0x0 ;  /* 0x00000000ff0d7424 */ /* 0x000fe400078e00ff */
[----:B------:R-:W-:Y:S02]  /*1440*/  IMAD.MOV.U32 R17, RZ, RZ, R10 ;  /* 0x000000ffff117224 */ /* 0x000fe400078e000a */
[----:B------:R-:W-:Y:S05]  /*1450*/  RET.REL.NODEC R12 `(_Z13u3_kernel_oldPhP17curandStateXORWOWiiiddd) ;  /* 0xffffffe80ce87950 */ /* 0x000fea0003c3ffff */
.L_x_2351:
        /* <DEDUP_REMOVED lines=10> */
.L_x_2365:


//--------------------- .text._Z8x_kernelPhiii    --------------------------
	.section	.text._Z8x_kernelPhiii,"ax",@progbits
	.align	128
        .global         _Z8x_kernelPhiii
        .type           _Z8x_kernelPhiii,@function
        .size           _Z8x_kernelPhiii,(.L_x_2395 - _Z8x_kernelPhiii)
        .other          _Z8x_kernelPhiii,@"STO_CUDA_ENTRY STV_DEFAULT"
_Z8x_kernelPhiii:
.text._Z8x_kernelPhiii:
        /* <DEDUP_REMOVED lines=9> */
[----:B------:R-:W1:Y:S01]  /*0090*/  LDC R3, c[0x0][0x38c] ;  /* 0x0000e300ff037b82 */ /* 0x000e620000000800 */
[----:B------:R-:W2:Y:S01]  /*00a0*/  LDCU.64 UR10, c[0x0][0x380] ;  /* 0x00007000ff0a77ac */ /* 0x000ea20008000a00 */
[----:B------:R-:W3:Y:S01]  /*00b0*/  LDCU.64 UR8, c[0x0][0x358] ;  /* 0x00006b00ff0877ac */ /* 0x000ee20008000a00 */
[----:B0-----:R-:W-:-:S04]  /*00c0*/  USHF.R.S32.HI UR4, URZ, 0x1f, UR5 ;  /* 0x0000001fff047899 */ /* 0x001fc80008011405 */
[----:B------:R-:W-:-:S04]  /*00d0*/  ULEA.HI UR4, UR4, UR5, URZ, 0x3 ;  /* 0x0000000504047291 */ /* 0x000fc8000f8f18ff */
[----:B------:R-:W-:-:S04]  /*00e0*/  USHF.R.S32.HI UR6, URZ, 0x3, UR4 ;  /* 0x00000003ff067899 */ /* 0x000fc80008011404 */
[----:B------:R-:W-:-:S06]  /*00f0*/  USHF.R.S32.HI UR7, URZ, 0x1f, UR6 ;  /* 0x0000001fff077899 */ /* 0x000fcc0008011406 */
[----:B-1----:R-:W-:-:S03]  /*0100*/  IMAD.WIDE R2, R2, R3, UR6 ;  /* 0x0000000602027e25 */ /* 0x002fc6000f8e0203 */
[----:B--2---:R-:W-:-:S04]  /*0110*/  IADD3 R2, P0, PT, R2, UR10, RZ ;  /* 0x0000000a02027c10 */ /* 0x004fc8000ff1e0ff */
[----:B------:R-:W-:-:S05]  /*0120*/  IADD3.X R3, PT, PT, R3, UR11, RZ, P0, !PT ;  /* 0x0000000b03037c10 */ /* 0x000fca00087fe4ff */
[----:B---3--:R-:W2:Y:S01]  /*0130*/  LDG.E.U8 R0, desc[UR8][R2.64] ;  /* 0x0000000802007981 */ /* 0x008ea2000c1e1100 */
[----:B------:R-:W-:Y:S02]  /*0140*/  ULOP3.LUT UR6, UR5, 0x7, URZ, 0xc0, !UPT ;  /* 0x0000000705067892 */ /* 0x000fe4000f8ec0ff */
[----:B------:R-:W-:-:S04]  /*0150*/  ULOP3.LUT UR4, UR4, 0xfffffff8, URZ, 0xc0, !UPT ;  /* 0xfffffff804047892 */ /* 0x000fc8000f8ec0ff */
[----:B------:R-:W-:-:S03]  /*0160*/  UIADD3 UR4, UPT, UPT, -UR4, UR5, URZ ;  /* 0x0000000504047290 */ /* 0x000fc6000fffe1ff */
[----:B------:R-:W-:Y:S02]  /*0170*/  UMOV UR5, 0x1 ;  /* 0x0000000100057882 */ /* 0x000fe40000000000 */
[----:B------:R-:W-:Y:S01]  /*0180*/  USHF.L.U32 UR5, UR5, UR4, URZ ;  /* 0x0000000405057299 */ /* 0x000fe200080006ff */
[----:B--2---:R-:W-:-:S04]  /*0190*/  SHF.R.U32.HI R4, RZ, UR6, R0 ;  /* 0x00000006ff047c19 */ /* 0x004fc80008011600 */
[----:B------:R-:W-:-:S04]  /*01a0*/  LOP3.LUT R4, R4, 0x1, RZ, 0xc, !PT ;  /* 0x0000000104047812 */ /* 0x000fc800078e0cff */
[----:B------:R-:W-:-:S04]  /*01b0*/  SHF.L.U32 R5, R4, UR4, RZ ;  /* 0x0000000404057c19 */ /* 0x000fc800080006ff */
[----:B------:R-:W-:-:S05]  /*01c0*/  LOP3.LUT R5, R5, UR5, R0, 0xf2, !PT ;  /* 0x0000000505057c12 */ /* 0x000fca000f8ef200 */
[----:B------:R-:W-:Y:S01]  /*01d0*/  STG.E.U8 desc[UR8][R2.64], R5 ;  /* 0x0000000502007986 */ /* 0x000fe2000c101108 */
[----:B------:R-:W-:Y:S05]  /*01e0*/  EXIT ;  /* 0x000000000000794d */ /* 0x000fea0003800000 */
.L_x_2352:
        /* <DEDUP_REMOVED lines=9> */
.L_x_2395:


//--------------------- .text._Z18init_weight_kernelP7double2i --------------------------
	.section	.text._Z18init_weight_kernelP7double2i,"ax",@progbits
	.align	128
        .global         _Z18init_weight_kernelP7double2i
        .type           _Z18init_weight_kernelP7double2i,@function
        .size           _Z18init_weight_kernelP7double2i,(.L_x_2396 - _Z18init_weight_kernelP7double2i)
        .other          _Z18init_weight_kernelP7double2i,@"STO_CUDA_ENTRY STV_DEFAULT"
_Z18init_weight_kernelP7double2i:
.text._Z18init_weight_kernelP7double2i:
        /* <DEDUP_REMOVED lines=9> */
[----:B------:R-:W1:Y:S01]  /*0090*/  LDCU.64 UR4, c[0x0][0x358] ;  /* 0x00006b00ff0477ac */ /* 0x000e620008000a00 */
[----:B------:R-:W-:Y:S01]  /*00a0*/  HFMA2 R4, -RZ, RZ, 0, 0 ;  /* 0x00000000ff047431 */ /* 0x000fe200000001ff */
[----:B------:R-:W-:Y:S01]  /*00b0*/  MOV R5, 0x3ff00000 ;  /* 0x3ff0000000057802 */ /* 0x000fe20000000f00 */
[----:B0-----:R-:W-:Y:S01]  /*00c0*/  IMAD.WIDE R2, R7, 0x10, R2 ;  /* 0x0000001007027825 */ /* 0x001fe200078e0202 */
[----:B------:R-:W-:-:S05]  /*00d0*/  CS2R R6, SRZ ;  /* 0x0000000000067805 */ /* 0x000fca000001ff00 */
[----:B-1----:R-:W-:Y:S01]  /*00e0*/  STG.E.128 desc[UR4][R2.64], R4 ;  /* 0x0000000402007986 */ /* 0x002fe2000c101d04 */
[----:B------:R-:W-:Y:S05]  /*00f0*/  EXIT ;  /* 0x000000000000794d */ /* 0x000fea0003800000 */
.L_x_2353:
        /* <DEDUP_REMOVED lines=16> */
.L_x_2396:


//--------------------- .text._Z18init_curand_kernelP17curandStateXORWOWiy --------------------------
	.section	.text._Z18init_curand_kernelP17curandStateXORWOWiy,"ax",@progbits
	.align	128
        .global         _Z18init_curand_kernelP17curandStateXORWOWiy
        .type           _Z18init_curand_kernelP17curandStateXORWOWiy,@function
        .size           _Z18init_curand_kernelP17curandStateXORWOWiy,(.L_x_2397 - _Z18init_curand_kernelP17curandStateXORWOWiy)
        .other          _Z18init_curand_kernelP17curandStateXORWOWiy,@"STO_CUDA_ENTRY STV_DEFAULT"
_Z18init_curand_kernelP17curandStateXORWOWiy:
.text._Z18init_curand_kernelP17curandStateXORWOWiy:
        /* <DEDUP_REMOVED lines=10> */
[----:B------:R-:W-:Y:S01]  /*00a0*/  ISETP.NE.AND P0, PT, R13, RZ, PT ;  /* 0x000000ff0d00720c */ /* 0x000fe20003f05270 */
[----:B------:R-:W-:Y:S05]  /*00b0*/  BSSY.RECONVERGENT B0, `(.L_x_2354) ;  /* 0x00000e1000007945 */ /* 0x000fea0003800200 */
[----:B------:R-:W2:Y:S01]  /*00c0*/  LDC.64 R6, c[0x0][0x380] ;  /* 0x0000e000ff067b82 */ /* 0x000ea20000000a00 */
[----:B0-----:R-:W-:Y:S02]  /*00d0*/  LOP3.LUT R0, R2, 0xaad26b49, RZ, 0x3c, !PT ;  /* 0xaad26b4902007812 */ /* 0x001fe400078e3cff */
[----:B------:R-:W-:-:S03]  /*00e0*/  LOP3.LUT R2, R3, 0xf7dcefdd, RZ, 0x3c, !PT ;  /* 0xf7dcefdd03027812 */ /* 0x000fc600078e3cff */
[----:B------:R-:W-:Y:S02]  /*00f0*/  IMAD R0, R0, 0x4182bed5, RZ ;  /* 0x4182bed500007824 */ /* 0x000fe400078e02ff */
[----:B------:R-:W-:Y:S02]  /*0100*/  IMAD R3, R2, -0x658354e5, RZ ;  /* 0x9a7cab1b02037824 */ /* 0x000fe400078e02ff */
[----:B--2---:R-:W-:Y:S01]  /*0110*/  IMAD.WIDE R6, R13, 0x30, R6 ;  /* 0x000000300d067825 */ /* 0x004fe200078e0206 */
[C---:B------:R-:W-:Y:S02]  /*0120*/  LOP3.LUT R8, R0.reuse, 0x159a55e5, RZ, 0x3c, !PT ;  /* 0x159a55e500087812 */ /* 0x040fe400078e3cff */
[C---:B------:R-:W-:Y:S01]  /*0130*/  IADD3 R4, PT, PT, R0.reuse, 0x64f0c9, R3 ;  /* 0x0064f0c900047810 */ /* 0x040fe20007ffe003 */
[C---:B------:R-:W-:Y:S01]  /*0140*/  VIADD R5, R0.reuse, 0x75bcd15 ;  /* 0x075bcd1500057836 */ /* 0x040fe20000000000 */
[----:B------:R-:W-:Y:S01]  /*0150*/  LOP3.LUT R10, R3, 0x5491333, RZ, 0x3c, !PT ;  /* 0x05491333030a7812 */ /* 0x000fe200078e3cff */
[----:B------:R-:W-:-:S02]  /*0160*/  VIADD R11, R0, 0x583f19 ;  /* 0x00583f19000b7836 */ /* 0x000fc40000000000 */
[----:B------:R-:W-:Y:S01]  /*0170*/  VIADD R9, R3, 0x1f123bb5 ;  /* 0x1f123bb503097836 */ /* 0x000fe20000000000 */
[----:B-1----:R0:W-:Y:S04]  /*0180*/  STG.E.64 desc[UR4][R6.64], R4 ;  /* 0x0000000406007986 */ /* 0x0021e8000c101b04 */
[----:B------:R0:W-:Y:S04]  /*0190*/  STG.E.64 desc[UR4][R6.64+0x8], R8 ;  /* 0x0000080806007986 */ /* 0x0001e8000c101b04 */
[----:B------:R0:W-:Y:S01]  /*01a0*/  STG.E.64 desc[UR4][R6.64+0x10], R10 ;  /* 0x0000100a06007986 */ /* 0x0001e2000c101b04 */
[----:B------:R-:W-:Y:S05]  /*01b0*/  @!P0 BRA `(.L_x_2355) ;  /* 0x0000000c00408947 */ /* 0x000fea0003800000 */
[----:B------:R-:W-:Y:S01]  /*01c0*/  SHF.R.S32.HI R0, RZ, 0x1f, R13 ;  /* 0x0000001fff007819 */ /* 0x000fe2000001140d */
[----:B------:R-:W-:-:S07]  /*01d0*/  IMAD.MOV.U32 R12, RZ, RZ, RZ ;  /* 0x000000ffff0c7224 */ /* 0x000fce00078e00ff */
.L_x_2361:
[----:B-1----:R-:W-:Y:S01]  /*01e0*/  LOP3.LUT R2, R13, 0x3, RZ, 0xc0, !PT ;  /* 0x000000030d027812 */ /* 0x002fe200078ec0ff */
[----:B------:R-:W-:Y:S03]  /*01f0*/  BSSY.RECONVERGENT B1, `(.L_x_2356) ;  /* 0x00000c6000017945 */ /* 0x000fe60003800200 */
[----:B------:R-:W-:-:S04]  /*0200*/  ISETP.NE.U32.AND P0, PT, R2, RZ, PT ;  /* 0x000000ff0200720c */ /* 0x000fc80003f05070 */
[----:B------:R-:W-:-:S13]  /*0210*/  ISETP.NE.AND.EX P0, PT, RZ, RZ, PT, P0 ;  /* 0x000000ffff00720c */ /* 0x000fda0003f05300 */
[----:B------:R-:W-:Y:S05]  /*0220*/  @!P0 BRA `(.L_x_2357) ;  /* 0x0000000c00088947 */ /* 0x000fea0003800000 */
[----:B0-----:R-:W0:Y:S01]  /*0230*/  LDC.64 R8, c[0x4][RZ] ;  /* 0x01000000ff087b82 */ /* 0x001e220000000a00 */
[----:B------:R-:W-:Y:S02]  /*0240*/  IMAD.MOV.U32 R14, RZ, RZ, RZ ;  /* 0x000000ffff0e7224 */ /* 0x000fe400078e00ff */
[----:B0-----:R-:W-:-:S07]  /*0250*/  IMAD.WIDE.U32 R8, R12, 0xc80, R8 ;  /* 0x00000c800c087825 */ /* 0x001fce00078e0008 */
.L_x_2360:
[----:B-1----:R-:W-:Y:S01]  /*0260*/  IMAD.MOV.U32 R15, RZ, RZ, RZ ;  /* 0x000000ffff0f7224 */ /* 0x002fe200078e00ff */
[----:B------:R-:W-:Y:S01]  /*0270*/  CS2R R2, SRZ ;  /* 0x0000000000027805 */ /* 0x000fe2000001ff00 */
[----:B------:R-:W-:Y:S01]  /*0280*/  IMAD.MOV.U32 R17, RZ, RZ, RZ ;  /* 0x000000ffff117224 */ /* 0x000fe200078e00ff */
[----:B------:R-:W-:-:S07]  /*0290*/  CS2R R4, SRZ ;  /* 0x0000000000047805 */ /* 0x000fce000001ff00 */
.L_x_2359:
[----:B------:R-:W-:-:S05]  /*02a0*/  IMAD.WIDE.U32 R10, R17, 0x4, R6 ;  /* 0x00000004110a7825 */ /* 0x000fca00078e0006 */
[----:B------:R0:W5:Y:S01]  /*02b0*/  LDG.E R16, desc[UR4][R10.64+0x4] ;  /* 0x000004040a107981 */ /* 0x000162000c1e1900 */
[----:B------:R-:W-:-:S07]  /*02c0*/  IMAD.MOV.U32 R19, RZ, RZ, RZ ;  /* 0x000000ffff137224 */ /* 0x000fce00078e00ff */
.L_x_2358:
[----:B-----5:R-:W-:Y:S01]  /*02d0*/  SHF.R.U32.HI R24, RZ, R19, R16 ;  /* 0x00000013ff187219 */ /* 0x020fe20000011610 */
[----:B0-----:R-:W-:-:S03]  /*02e0*/  IMAD.SHL.U32 R10, R17, 0x20, RZ ;  /* 0x00000020110a7824 */ /* 0x001fc600078e00ff */
[----:B------:R-:W-:Y:S01]  /*02f0*/  LOP3.LUT R11, R24, 0x1, RZ, 0xc0, !PT ;  /* 0x00000001180b7812 */ /* 0x000fe200078ec0ff */
[----:B------:R-:W-:-:S03]  /*0300*/  IMAD.IADD R10, R10, 0x1, R19 ;  /* 0x000000010a0a7824 */ /* 0x000fc600078e0213 */
[----:B------:R-:W-:Y:S01]  /*0310*/  ISETP.NE.U32.AND P0, PT, R11, 0x1, PT ;  /* 0x000000010b00780c */ /* 0x000fe20003f05070 */
[----:B------:R-:W-:-:S03]  /*0320*/  IMAD R11, R10, 0x5, RZ ;  /* 0x000000050a0b7824 */ /* 0x000fc600078e02ff */
[----:B------:R-:W-:Y:S01]  /*0330*/  R2P PR, R24, 0x7e ;  /* 0x0000007e18007804 */ /* 0x000fe20000000000 */
[----:B------:R-:W-:-:S08]  /*0340*/  IMAD.WIDE.U32 R10, R11, 0x4, R8 ;  /* 0x000000040b0a7825 */ /* 0x000fd000078e0008 */
[----:B------:R-:W2:Y:S04]  /*0350*/  @!P0 LDG.E R18, desc[UR4][R10.64] ;  /* 0x000000040a128981 */ /* 0x000ea8000c1e1900 */
[----:B------:R-:W3:Y:S04]  /*0360*/  @!P0 LDG.E R20, desc[UR4][R10.64+0x10] ;  /* 0x000010040a148981 */ /* 0x000ee8000c1e1900 */
[----:B------:R-:W4:Y:S04]  /*0370*/  @P1 LDG.E R22, desc[UR4][R10.64+0x14] ;  /* 0x000014040a161981 */ /* 0x000f28000c1e1900 */
[----:B------:R-:W4:Y:S04]  /*0380*/  @P2 LDG.E R26, desc[UR4][R10.64+0x28] ;  /* 0x000028040a1a2981 */ /* 0x000f28000c1e1900 */
[----:B------:R-:W4:Y:S04]  /*0390*/  @!P0 LDG.E R21, desc[UR4][R10.64+0x4] ;  /* 0x000004040a158981 */ /* 0x000f28000c1e1900 */
[----:B------:R-:W4:Y:S04]  /*03a0*/  @!P0 LDG.E R23, desc[UR4][R10.64+0xc] ;  /* 0x00000c040a178981 */ /* 0x000f28000c1e1900 */
[----:B------:R-:W4:Y:S04]  /*03b0*/  @P1 LDG.E R25, desc[UR4][R10.64+0x18] ;  /* 0x000018040a191981 */ /* 0x000f28000c1e1900 */
[----:B------:R-:W4:Y:S04]  /*03c0*/  @P3 LDG.E R28, desc[UR4][R10.64+0x3c] ;  /* 0x00003c040a1c3981 */ /* 0x000f28000c1e1900 */
[----:B------:R-:W4:Y:S01]  /*03d0*/  @P6 LDG.E R27, desc[UR4][R10.64+0x7c] ;  /* 0x00007c040a1b6981 */ /* 0x000f22000c1e1900 */
[----:B--2---:R-:W-:-:S03]  /*03e0*/  @!P0 LOP3.LUT R15, R15, R18, RZ, 0x3c, !PT ;  /* 0x000000120f0f8212 */ /* 0x004fc600078e3cff */
[----:B------:R-:W2:Y:S01]  /*03f0*/  @!P0 LDG.E R18, desc[UR4][R10.64+0x8] ;  /* 0x000008040a128981 */ /* 0x000ea2000c1e1900 */
[----:B---3--:R-:W-:-:S03]  /*0400*/  @!P0 LOP3.LUT R3, R3, R20, RZ, 0x3c, !PT ;  /* 0x0000001403038212 */ /* 0x008fc600078e3cff */
[----:B------:R-:W3:Y:S01]  /*0410*/  @P1 LDG.E R20, desc[UR4][R10.64+0x24] ;  /* 0x000024040a141981 */ /* 0x000ee2000c1e1900 */
[----:B----4-:R-:W-:-:S03]  /*0420*/  @P1 LOP3.LUT R15, R15, R22, RZ, 0x3c, !PT ;  /* 0x000000160f0f1212 */ /* 0x010fc600078e3cff */
[----:B------:R-:W4:Y:S01]  /*0430*/  @P2 LDG.E R22, desc[UR4][R10.64+0x38] ;  /* 0x000038040a162981 */ /* 0x000f22000c1e1900 */
[----:B------:R-:W-:-:S03]  /*0440*/  @P2 LOP3.LUT R15, R15, R26, RZ, 0x3c, !PT ;  /* 0x0000001a0f0f2212 */ /* 0x000fc600078e3cff */
[----:B------:R-:W4:Y:S01]  /*0450*/  @P4 LDG.E R26, desc[UR4][R10.64+0x50] ;  /* 0x000050040a1a4981 */ /* 0x000f22000c1e1900 */
[----:B------:R-:W-:-:S03]  /*0460*/  @!P0 LOP3.LUT R4, R4, R21, RZ, 0x3c, !PT ;  /* 0x0000001504048212 */ /* 0x000fc600078e3cff */
[----:B------:R-:W4:Y:S01]  /*0470*/  @P1 LDG.E R21, desc[UR4][R10.64+0x20] ;  /* 0x000020040a151981 */ /* 0x000f22000c1e1900 */
[----:B------:R-:W-:-:S03]  /*0480*/  @!P0 LOP3.LUT R2, R2, R23, RZ, 0x3c, !PT ;  /* 0x0000001702028212 */ /* 0x000fc600078e3cff */
[----:B------:R-:W4:Y:S01]  /*0490*/  @P2 LDG.E R23, desc[UR4][R10.64+0x2c] ;  /* 0x00002c040a172981 */ /* 0x000f22000c1e1900 */
[----:B------:R-:W-:-:S03]  /*04a0*/  @P1 LOP3.LUT R4, R4, R25, RZ, 0x3c, !PT ;  /* 0x0000001904041212 */ /* 0x000fc600078e3cff */
[----:B------:R-:W4:Y:S01]  /*04b0*/  @P2 LDG.E R25, desc[UR4][R10.64+0x34] ;  /* 0x000034040a192981 */ /* 0x000f22000c1e1900 */
[----:B--2---:R-:W-:-:S03]  /*04c0*/  @!P0 LOP3.LUT R5, R5, R18, RZ, 0x3c, !PT ;  /* 0x0000001205058212 */ /* 0x004fc600078e3cff */
[----:B------:R-:W2:Y:S01]  /*04d0*/  @P1 LDG.E R18, desc[UR4][R10.64+0x1c] ;  /* 0x00001c040a121981 */ /* 0x000ea2000c1e1900 */
[----:B---3--:R-:W-:-:S03]  /*04e0*/  @P1 LOP3.LUT R3, R3, R20, RZ, 0x3c, !PT ;  /* 0x0000001403031212 */ /* 0x008fc600078e3cff */
[----:B------:R-:W3:Y:S01]  /*04f0*/  @P2 LDG.E R20, desc[UR4][R10.64+0x30] ;  /* 0x000030040a142981 */ /* 0x000ee2000c1e1900 */
[----:B----4-:R-:W-:-:S03]  /*0500*/  @P2 LOP3.LUT R3, R3, R22, RZ, 0x3c, !PT ;  /* 0x0000001603032212 */ /* 0x010fc600078e3cff */
[----:B------:R-:W4:Y:S01]  /*0510*/  @P3 LDG.E R22, desc[UR4][R10.64+0x4c] ;  /* 0x00004c040a163981 */ /* 0x000f22000c1e1900 */
[----:B------:R-:W-:-:S04]  /*0520*/  @P3 LOP3.LUT R15, R15, R28, RZ, 0x3c, !PT ;  /* 0x0000001c0f0f3212 */ /* 0x000fc800078e3cff */
[----:B------:R-:W-:Y:S02]  /*0530*/  @P4 LOP3.LUT R15, R15, R26, RZ, 0x3c, !PT ;  /* 0x0000001a0f0f4212 */ /* 0x000fe400078e3cff */
[----:B------:R-:W-:Y:S01]  /*0540*/  @P1 LOP3.LUT R2, R2, R21, RZ, 0x3c, !PT ;  /* 0x0000001502021212 */ /* 0x000fe200078e3cff */
[----:B------:R-:W4:Y:S04]  /*0550*/  @P5 LDG.E R26, desc[UR4][R10.64+0x64] ;  /* 0x000064040a1a5981 */ /* 0x000f28000c1e1900 */
[----:B------:R-:W4:Y:S01]  /*0560*/  @P3 LDG.E R21, desc[UR4][R10.64+0x40] ;  /* 0x000040040a153981 */ /* 0x000f22000c1e1900 */
[----:B------:R-:W-:Y:S02]  /*0570*/  @P2 LOP3.LUT R4, R4, R23, RZ, 0x3c, !PT ;  /* 0x0000001704042212 */ /* 0x000fe400078e3cff */
[----:B------:R-:W-:Y:S01]  /*0580*/  @P2 LOP3.LUT R2, R2, R25, RZ, 0x3c, !PT ;  /* 0x0000001902022212 */ /* 0x000fe200078e3cff */
[----:B------:R-:W4:Y:S04]  /*0590*/  @P3 LDG.E R23, desc[UR4][R10.64+0x48] ;  /* 0x000048040a173981 */ /* 0x000f28000c1e1900 */
[----:B------:R-:W4:Y:S01]  /*05a0*/  @P4 LDG.E R25, desc[UR4][R10.64+0x54] ;  /* 0x000054040a194981 */ /* 0x000f22000c1e1900 */
[----:B--2---:R-:W-:-:S03]  /*05b0*/  @P1 LOP3.LUT R5, R5, R18, RZ, 0x3c, !PT ;  /* 0x0000001205051212 */ /* 0x004fc600078e3cff */
[----:B------:R-:W2:Y:S01]  /*05c0*/  @P3 LDG.E R18, desc[UR4][R10.64+0x44] ;  /* 0x000044040a123981 */ /* 0x000ea2000c1e1900 */
[----:B---3--:R-:W-:-:S03]  /*05d0*/  @P2 LOP3.LUT R5, R5, R20, RZ, 0x3c, !PT ;  /* 0x0000001405052212 */ /* 0x008fc600078e3cff */
[----:B------:R-:W3:Y:S01]  /*05e0*/  @P4 LDG.E R20, desc[UR4][R10.64+0x58] ;  /* 0x000058040a144981 */ /* 0x000ee2000c1e1900 */
[----:B----4-:R-:W-:-:S03]  /*05f0*/  @P3 LOP3.LUT R3, R3, R22, RZ, 0x3c, !PT ;  /* 0x0000001603033212 */ /* 0x010fc600078e3cff */
[----:B------:R-:W4:Y:S01]  /*0600*/  @P4 LDG.E R22, desc[UR4][R10.64+0x60] ;  /* 0x000060040a164981 */ /* 0x000f22000c1e1900 */
[----:B------:R-:W-:Y:S02]  /*0610*/  LOP3.LUT P0, RZ, R24, 0x80, RZ, 0xc0, !PT ;  /* 0x0000008018ff7812 */ /* 0x000fe4000780c0ff */
[----:B------:R-:W-:Y:S02]  /*0620*/  @P5 LOP3.LUT R15, R15, R26, RZ, 0x3c, !PT ;  /* 0x0000001a0f0f5212 */ /* 0x000fe400078e3cff */
[----:B------:R-:W4:Y:S01]  /*0630*/  @P6 LDG.E R26, desc[UR4][R10.64+0x78] ;  /* 0x000078040a1a6981 */ /* 0x000f22000c1e1900 */
[----:B------:R-:W-:-:S03]  /*0640*/  @P3 LOP3.LUT R4, R4, R21, RZ, 0x3c, !PT ;  /* 0x0000001504043212 */ /* 0x000fc600078e3cff */
[----:B------:R-:W4:Y:S01]  /*0650*/  @P4 LDG.E R21, desc[UR4][R10.64+0x5c] ;  /* 0x00005c040a154981 */ /* 0x000f22000c1e1900 */
[----:B------:R-:W-:-:S03]  /*0660*/  @P3 LOP3.LUT R2, R2, R23, RZ, 0x3c, !PT ;  /* 0x0000001702023212 */ /* 0x000fc600078e3cff */
[----:B------:R-:W4:Y:S01]  /*0670*/  @P5 LDG.E R23, desc[UR4][R10.64+0x68] ;  /* 0x000068040a175981 */ /* 0x000f22000c1e1900 */
[----:B------:R-:W-:-:S03]  /*0680*/  @P4 LOP3.LUT R4, R4, R25, RZ, 0x3c, !PT ;  /* 0x0000001904044212 */ /* 0x000fc600078e3cff */
[----:B------:R-:W4:Y:S01]  /*0690*/  @P5 LDG.E R25, desc[UR4][R10.64+0x70] ;  /* 0x000070040a195981 */ /* 0x000f22000c1e1900 */
[----:B--2---:R-:W-:-:S03]  /*06a0*/  @P3 LOP3.LUT R5, R5, R18, RZ, 0x3c, !PT ;  /* 0x0000001205053212 */ /* 0x004fc600078e3cff */
[----:B------:R-:W2:Y:S01]  /*06b0*/  @P5 LDG.E R18, desc[UR4][R10.64+0x6c] ;  /* 0x00006c040a125981 */ /* 0x000ea2000c1e1900 */
[----:B---3--:R-:W-:-:S03]  /*06c0*/  @P4 LOP3.LUT R5, R5, R20, RZ, 0x3c, !PT ;  /* 0x0000001405054212 */ /* 0x008fc600078e3cff */
[----:B------:R-:W3:Y:S01]  /*06d0*/  @P5 LDG.E R20, desc[UR4][R10.64+0x74] ;  /* 0x000074040a145981 */ /* 0x000ee2000c1e1900 */
[----:B----4-:R-:W-:-:S03]  /*06e0*/  @P4 LOP3.LUT R3, R3, R22, RZ, 0x3c, !PT ;  /* 0x0000001603034212 */ /* 0x010fc600078e3cff */
[----:B------:R-:W4:Y:S01]  /*06f0*/  @P0 LDG.E R22, desc[UR4][R10.64+0x8c] ;  /* 0x00008c040a160981 */ /* 0x000f22000c1e1900 */
[----:B------:R-:W-:-:S03]  /*0700*/  @P6 LOP3.LUT R15, R15, R26, RZ, 0x3c, !PT ;  /* 0x0000001a0f0f6212 */ /* 0x000fc600078e3cff */
        /* <DEDUP_REMOVED lines=13> */
[----:B------:R-:W-:Y:S02]  /*07e0*/  @P6 LOP3.LUT R4, R4, R27, RZ, 0x3c, !PT ;  /* 0x0000001b04046212 */ /* 0x000fe400078e3cff */
[----:B------:R-:W-:Y:S02]  /*07f0*/  @P6 LOP3.LUT R2, R2, R21, RZ, 0x3c, !PT ;  /* 0x0000001502026212 */ /* 0x000fe400078e3cff */
[----:B------:R-:W-:Y:S02]  /*0800*/  @P0 LOP3.LUT R4, R4, R23, RZ, 0x3c, !PT ;  /* 0x0000001704040212 */ /* 0x000fe400078e3cff */
[----:B------:R-:W-:Y:S02]  /*0810*/  @P0 LOP3.LUT R2, R2, R25, RZ, 0x3c, !PT ;  /* 0x0000001902020212 */ /* 0x000fe400078e3cff */
[----:B--2---:R-:W-:Y:S02]  /*0820*/  @P6 LOP3.LUT R5, R5, R18, RZ, 0x3c, !PT ;  /* 0x0000001205056212 */ /* 0x004fe400078e3cff */
[----:B---3--:R-:W-:-:S02]  /*0830*/  @P6 LOP3.LUT R3, R3, R20, RZ, 0x3c, !PT ;  /* 0x0000001403036212 */ /* 0x008fc400078e3cff */
[----:B----4-:R-:W-:Y:S02]  /*0840*/  @P0 LOP3.LUT R5, R5, R22, RZ, 0x3c, !PT ;  /* 0x0000001605050212 */ /* 0x010fe400078e3cff */
[----:B------:R-:W-:Y:S02]  /*0850*/  @P0 LOP3.LUT R3, R3, R26, RZ, 0x3c, !PT ;  /* 0x0000001a03030212 */ /* 0x000fe400078e3cff */
[----:B------:R-:W-:-:S13]  /*0860*/  R2P PR, R24.B1, 0x7f ;  /* 0x0000007f18007804 */ /* 0x000fda0000001000 */
[----:B------:R-:W2:Y:S04]  /*0870*/  @P0 LDG.E R18, desc[UR4][R10.64+0xa0] ;  /* 0x0000a0040a120981 */ /* 0x000ea8000c1e1900 */
[----:B------:R-:W3:Y:S04]  /*0880*/  @P1 LDG.E R22, desc[UR4][R10.64+0xb4] ;  /* 0x0000b4040a161981 */ /* 0x000ee8000c1e1900 */
[----:B------:R-:W4:Y:S04]  /*0890*/  @P2 LDG.E R26, desc[UR4][R10.64+0xc8] ;  /* 0x0000c8040a1a2981 */ /* 0x000f28000c1e1900 */
[----:B------:R-:W4:Y:S04]  /*08a0*/  @P3 LDG.E R28, desc[UR4][R10.64+0xdc] ;  /* 0x0000dc040a1c3981 */ /* 0x000f28000c1e1900 */
[----:B------:R-:W4:Y:S04]  /*08b0*/  @P0 LDG.E R23, desc[UR4][R10.64+0xa4] ;  /* 0x0000a4040a170981 */ /* 0x000f28000c1e1900 */
[----:B------:R-:W4:Y:S04]  /*08c0*/  @P0 LDG.E R20, desc[UR4][R10.64+0xa8] ;  /* 0x0000a8040a140981 */ /* 0x000f28000c1e1900 */
[----:B------:R-:W4:Y:S04]  /*08d0*/  @P4 LDG.E R25, desc[UR4][R10.64+0xf0] ;  /* 0x0000f0040a194981 */ /* 0x000f28000c1e1900 */
        /* <DEDUP_REMOVED lines=21> */
[----:B------:R-:W-:Y:S02]  /*0a30*/  LOP3.LUT P0, RZ, R24, 0x8000, RZ, 0xc0, !PT ;  /* 0x0000800018ff7812 */ /* 0x000fe4000780c0ff */
[----:B----4-:R-:W-:Y:S01]  /*0a40*/  @P5 LOP3.LUT R15, R15, R26, RZ, 0x3c, !PT ;  /* 0x0000001a0f0f5212 */ /* 0x010fe200078e3cff */
[----:B------:R-:W4:Y:S04]  /*0a50*/  @P3 LDG.E R24, desc[UR4][R10.64+0xe4] ;  /* 0x0000e4040a183981 */ /* 0x000f28000c1e1900 */
[----:B------:R-:W2:Y:S01]  /*0a60*/  @P6 LDG.E R26, desc[UR4][R10.64+0x118] ;  /* 0x000118040a1a6981 */ /* 0x000ea2000c1e1900 */
        /* <DEDUP_REMOVED lines=8> */
[----:B---3--:R-:W-:-:S03]  /*0af0*/  @P2 LOP3.LUT R3, R3, R22, RZ, 0x3c, !PT ;  /* 0x0000001603032212 */ /* 0x008fc600078e3cff */
[----:B------:R-:W3:Y:S01]  /*0b00*/  @P4 LDG.E R22, desc[UR4][R10.64+0x100] ;  /* 0x000100040a164981 */ /* 0x000ee2000c1e1900 */
[----:B--2---:R-:W-:-:S03]  /*0b10*/  @P6 LOP3.LUT R15, R15, R26, RZ, 0x3c, !PT ;  /* 0x0000001a0f0f6212 */ /* 0x004fc600078e3cff */
[----:B------:R-:W2:Y:S01]  /*0b20*/  @P0 LDG.E R26, desc[UR4][R10.64+0x12c] ;  /* 0x00012c040a1a0981 */ /* 0x000ea2000c1e1900 */
[----:B----4-:R-:W-:-:S03]  /*0b30*/  @P2 LOP3.LUT R2, R2, R23, RZ, 0x3c, !PT ;  /* 0x0000001702022212 */ /* 0x010fc600078e3cff */
[----:B------:R-:W4:Y:S01]  /*0b40*/  @P4 LDG.E R23, desc[UR4][R10.64+0xfc] ;  /* 0x0000fc040a174981 */ /* 0x000f22000c1e1900 */
[----:B------:R-:W-:-:S03]  /*0b50*/  @P2 LOP3.LUT R5, R5, R20, RZ, 0x3c, !PT ;  /* 0x0000001405052212 */ /* 0x000fc600078e3cff */
[----:B------:R-:W4:Y:S01]  /*0b60*/  @P4 LDG.E R20, desc[UR4][R10.64+0xf8] ;  /* 0x0000f8040a144981 */ /* 0x000f22000c1e1900 */
[----:B------:R-:W-:Y:S02]  /*0b70*/  @P3 LOP3.LUT R2, R2, R27, RZ, 0x3c, !PT ;  /* 0x0000001b02023212 */ /* 0x000fe400078e3cff */
[----:B------:R-:W-:Y:S01]  /*0b80*/  @P3 LOP3.LUT R4, R4, R25, RZ, 0x3c, !PT ;  /* 0x0000001904043212 */ /* 0x000fe200078e3cff */
[----:B------:R-:W4:Y:S01]  /*0b90*/  @P5 LDG.E R27, desc[UR4][R10.64+0x110] ;  /* 0x000110040a1b5981 */ /* 0x000f22000c1e1900 */
[----:B------:R-:W-:-:S03]  /*0ba0*/  @P3 LOP3.LUT R5, R5, R24, RZ, 0x3c, !PT ;  /* 0x0000001805053212 */ /* 0x000fc600078e3cff */
[----:B------:R-:W4:Y:S04]  /*0bb0*/  @P5 LDG.E R25, desc[UR4][R10.64+0x108] ;  /* 0x000108040a195981 */ /* 0x000f28000c1e1900 */
        /* <DEDUP_REMOVED lines=19> */
[----:B------:R-:W-:-:S05]  /*0cf0*/  VIADD R19, R19, 0x10 ;  /* 0x0000001013137836 */ /* 0x000fca0000000000 */
[----:B------:R-:W-:Y:S02]  /*0d00*/  ISETP.NE.AND P1, PT, R19, 0x20, PT ;  /* 0x000000201300780c */ /* 0x000fe40003f25270 */
[----:B------:R-:W-:Y:S02]  /*0d10*/  @P5 LOP3.LUT R3, R3, R18, RZ, 0x3c, !PT ;  /* 0x0000001203035212 */ /* 0x000fe400078e3cff */
[----:B------:R-:W-:Y:S02]  /*0d20*/  @P6 LOP3.LUT R4, R4, R21, RZ, 0x3c, !PT ;  /* 0x0000001504046212 */ /* 0x000fe400078e3cff */
[----:B---3--:R-:W-:-:S04]  /*0d30*/  @P6 LOP3.LUT R3, R3, R22, RZ, 0x3c, !PT ;  /* 0x0000001603036212 */ /* 0x008fc800078e3cff */
[----:B--2---:R-:W-:Y:S02]  /*0d40*/  @P0 LOP3.LUT R3, R3, R26, RZ, 0x3c, !PT ;  /* 0x0000001a03030212 */ /* 0x004fe400078e3cff */
[----:B----4-:R-:W-:Y:S02]  /*0d50*/  @P6 LOP3.LUT R2, R2, R23, RZ, 0x3c, !PT ;  /* 0x0000001702026212 */ /* 0x010fe400078e3cff */
[----:B------:R-:W-:Y:S02]  /*0d60*/  @P6 LOP3.LUT R5, R5, R20, RZ, 0x3c, !PT ;  /* 0x0000001405056212 */ /* 0x000fe400078e3cff */
[----:B------:R-:W-:Y:S02]  /*0d70*/  @P0 LOP3.LUT R2, R2, R27, RZ, 0x3c, !PT ;  /* 0x0000001b02020212 */ /* 0x000fe400078e3cff */
[----:B------:R-:W-:Y:S02]  /*0d80*/  @P0 LOP3.LUT R4, R4, R25, RZ, 0x3c, !PT ;  /* 0x0000001904040212 */ /* 0x000fe400078e3cff */
[----:B------:R-:W-:Y:S01]  /*0d90*/  @P0 LOP3.LUT R5, R5, R24, RZ, 0x3c, !PT ;  /* 0x0000001805050212 */ /* 0x000fe200078e3cff */
[----:B------:R-:W-:Y:S06]  /*0da0*/  @P1 BRA `(.L_x_2358) ;  /* 0xfffffff400481947 */ /* 0x000fec000383ffff */
[----:B------:R-:W-:-:S05]  /*0db0*/  VIADD R17, R17, 0x1 ;  /* 0x0000000111117836 */ /* 0x000fca0000000000 */
[----:B------:R-:W-:-:S13]  /*0dc0*/  ISETP.NE.AND P0, PT, R17, 0x5, PT ;  /* 0x000000051100780c */ /* 0x000fda0003f05270 */
[----:B------:R-:W-:Y:S05]  /*0dd0*/  @P0 BRA `(.L_x_2359) ;  /* 0xfffffff400300947 */ /* 0x000fea000383ffff */
[----:B------:R1:W-:Y:S01]  /*0de0*/  STG.E.64 desc[UR4][R6.64+0x8], R4 ;  /* 0x0000080406007986 */ /* 0x0003e2000c101b04 */
[----:B------:R-:W-:Y:S01]  /*0df0*/  VIADD R14, R14, 0x1 ;  /* 0x000000010e0e7836 */ /* 0x000fe20000000000 */
[----:B------:R-:W-:Y:S02]  /*0e00*/  LOP3.LUT R11, R13, 0x3, RZ, 0xc0, !PT ;  /* 0x000000030d0b7812 */ /* 0x000fe400078ec0ff */
[----:B------:R1:W-:Y:S02]  /*0e10*/  STG.E.64 desc[UR4][R6.64+0x10], R2 ;  /* 0x0000100206007986 */ /* 0x0003e4000c101b04 */
[----:B------:R-:W-:Y:S02]  /*0e20*/  ISETP.GE.U32.AND P0, PT, R14, R11, PT ;  /* 0x0000000b0e00720c */ /* 0x000fe40003f06070 */
[----:B------:R1:W-:Y:S11]  /*0e30*/  STG.E desc[UR4][R6.64+0x4], R15 ;  /* 0x0000040f06007986 */ /* 0x0003f6000c101904 */
[----:B------:R-:W-:Y:S05]  /*0e40*/  @!P0 BRA `(.L_x_2360) ;  /* 0xfffffff400048947 */ /* 0x000fea000383ffff */
.L_x_2357:
[----:B------:R-:W-:Y:S05]  /*0e50*/  BSYNC.RECONVERGENT B1 ;  /* 0x0000000000017941 */ /* 0x000fea0003800200 */
.L_x_2356:
[C---:B------:R-:W-:Y:S01]  /*0e60*/  ISETP.GT.U32.AND P0, PT, R13.reuse, 0x3, PT ;  /* 0x000000030d00780c */ /* 0x040fe20003f04070 */
[----:B------:R-:W-:Y:S01]  /*0e70*/  VIADD R12, R12, 0x1 ;  /* 0x000000010c0c7836 */ /* 0x000fe20000000000 */
[--C-:B------:R-:W-:Y:S02]  /*0e80*/  SHF.R.U64 R13, R13, 0x2, R0.reuse ;  /* 0x000000020d0d7819 */ /* 0x100fe40000001200 */
[----:B------:R-:W-:Y:S02]  /*0e90*/  ISETP.GT.U32.AND.EX P0, PT, R0, RZ, PT, P0 ;  /* 0x000000ff0000720c */ /* 0x000fe40003f04100 */
[----:B------:R-:W-:-:S11]  /*0ea0*/  SHF.R.U32.HI R0, RZ, 0x2, R0 ;  /* 0x00000002ff007819 */ /* 0x000fd60000011600 */
[----:B------:R-:W-:Y:S05]  /*0eb0*/  @P0 BRA `(.L_x_2361) ;  /* 0xfffffff000c80947 */ /* 0x000fea000383ffff */
.L_x_2355:
[----:B------:R-:W-:Y:S05]  /*0ec0*/  BSYNC.RECONVERGENT B0 ;  /* 0x0000000000007941 */ /* 0x000fea0003800200 */
.L_x_2354:
[----:B------:R-:W-:Y:S04]  /*0ed0*/  STG.E.64 desc[UR4][R6.64+0x18], RZ ;  /* 0x000018ff06007986 */ /* 0x000fe8000c101b04 */
[----:B------:R-:W-:Y:S04]  /*0ee0*/  STG.E desc[UR4][R6.64+0x20], RZ ;  /* 0x000020ff06007986 */ /* 0x000fe8000c101904 */
[----:B------:R-:W-:Y:S01]  /*0ef0*/  STG.E.64 desc[UR4][R6.64+0x28], RZ ;  /* 0x000028ff06007986 */ /* 0x000fe2000c101b04 */
[----:B------:R-:W-:Y:S05]  /*0f00*/  EXIT ;  /* 0x000000000000794d */ /* 0x000fea0003800000 */
.L_x_2362:
        /* <DEDUP_REMOVED lines=15> */
.L_x_2397:


//--------------------- .nv.global.init           --------------------------
	.section	.nv.global.init,"aw",@progbits
	.align	16
.nv.global.init:
	.type		__cudart_sin_cos_coeffs,@object
	.size		__cudart_sin_cos_coeffs,(__cudart_i2opi_d - __cudart_sin_cos_coeffs)
__cudart_sin_cos_coeffs:
        /*0000*/ 	.byte	0x46, 0xd2, 0xb0, 0x2c, 0xf1, 0xe5, 0x5a, 0xbe, 0x92, 0xe3, 0xac, 0x69, 0xe3, 0x1d, 0xc7, 0x3e
        /*0010*/ 	.byte	0xa1, 0x62, 0xdb, 0x19, 0xa0, 0x01, 0x2a, 0xbf, 0x18, 0x08, 0x11, 0x11, 0x11, 0x11, 0x81, 0x3f
        /*0020*/ 	.byte	0x54, 0x55, 0x55, 0x55, 0x55, 0x55, 0xc5, 0xbf, 0x00, 0x00, 0x00, 0x00, 0x00, 0x00, 0x00, 0x00
        /*0030*/ 	.byte	0x00, 0x00, 0x00, 0x00, 0x00, 0x00, 0x00, 0x00, 0x64, 0x81, 0xfd, 0x20, 0x83, 0xff, 0xa8, 0xbd
        /*0040*/ 	.byte	0x28, 0x85, 0xef, 0xc1, 0xa7, 0xee, 0x21, 0x3e, 0xd9, 0xe6, 0x06, 0x8e, 0x4f, 0x7e, 0x92, 0xbe
        /*0050*/ 	.byte	0xe9, 0xbc, 0xdd, 0x19, 0xa0, 0x01, 0xfa, 0x3e, 0x47, 0x5d, 0xc1, 0x16, 0x6c, 0xc1, 0x56, 0xbf
        /*0060*/ 	.byte	0x51, 0x55, 0x55, 0x55, 0x55, 0x55, 0xa5, 0x3f, 0x00, 0x00, 0x00, 0x00, 0x00, 0x00, 0xe0, 0xbf
        /*0070*/ 	.byte	0x00, 0x00, 0x00, 0x00, 0x00, 0x00, 0xf0, 0x3f, 0x00, 0x00, 0x00, 0x00, 0x00, 0x00, 0x00, 0x00
	.type		__cudart_i2opi_d,@object
	.size		__cudart_i2opi_d,(mrg32k3aM1SubSeq - __cudart_i2opi_d)
__cudart_i2opi_d:
        /* <DEDUP_REMOVED lines=9> */
	.type		mrg32k3aM1SubSeq,@object
	.size		mrg32k3aM1SubSeq,(mrg32k3aM2SubSeq - mrg32k3aM1SubSeq)
mrg32k3aM1SubSeq:
        /* <DEDUP_REMOVED lines=126> */
	.type		mrg32k3aM2SubSeq,@object
	.size		mrg32k3aM2SubSeq,(mrg32k3aM1 - mrg32k3aM2SubSeq)
mrg32k3aM2SubSeq:
        /* <DEDUP_REMOVED lines=126> */
	.type		mrg32k3aM1,@object
	.size		mrg32k3aM1,(mrg32k3aM1Seq - mrg32k3aM1)
mrg32k3aM1:
        /* <DEDUP_REMOVED lines=144> */
	.type		mrg32k3aM1Seq,@object
	.size		mrg32k3aM1Seq,(mrg32k3aM2 - mrg32k3aM1Seq)
mrg32k3aM1Seq:
        /* <DEDUP_REMOVED lines=144> */
	.type		mrg32k3aM2,@object
	.size		mrg32k3aM2,(mrg32k3aM2Seq - mrg32k3aM2)
mrg32k3aM2:
        /* <DEDUP_REMOVED lines=144> */
	.type		mrg32k3aM2Seq,@object
	.size		mrg32k3aM2Seq,(precalc_xorwow_matrix - mrg32k3aM2Seq)
mrg32k3aM2Seq:
        /* <DEDUP_REMOVED lines=144> */
	.type		precalc_xorwow_matrix,@object
	.size		precalc_xorwow_matrix,(precalc_xorwow_offset_matrix - precalc_xorwow_matrix)
precalc_xorwow_matrix:
        /* <DEDUP_REMOVED lines=6400> */
	.type		precalc_xorwow_offset_matrix,@object
	.size		precalc_xorwow_offset_matrix,(.L_1 - precalc_xorwow_offset_matrix)
precalc_xorwow_offset_matrix:
        /* <DEDUP_REMOVED lines=6400> */
.L_1:


//--------------------- .nv.shared._ZN3cub18CUB_300001_SM_10006detail10radix_sort29DeviceRadixSortOnesweepKernelINS1_5radix10policy_hubImmyE10Policy1000ELNS0_9SortOrderE0EmmyiiNS1_21identity_decomposer_tEEEvPT5_SB_PT3_PKSC_PT1_PKSG_PT2_PKSK_T4_iiT6_ --------------------------
	.section	.nv.shared._ZN3cub18CUB_300001_SM_10006detail10radix_sort29DeviceRadixSortOnesweepKernelINS1_5radix10policy_hubImmyE10Policy1000ELNS0_9SortOrderE0EmmyiiNS1_21identity_decomposer_tEEEvPT5_SB_PT3_PKSC_PT1_PKSG_PT2_PKSK_T4_iiT6_,"aw",@nobits
	.sectionflags	@""
	.align	16
.nv.shared._ZN3cub18CUB_300001_SM_10006detail10radix_sort29DeviceRadixSortOnesweepKernelINS1_5radix10policy_hubImmyE10Policy1000ELNS0_9SortOrderE0EmmyiiNS1_21identity_decomposer_tEEEvPT5_SB_PT3_PKSC_PT1_PKSG_PT2_PKSK_T4_iiT6_:
	.zero		39936


//--------------------- .nv.shared.reserved.0     --------------------------
	.section	.nv.shared.reserved.0,"aw",@nobits
	.weak		__nv_reservedSMEM_offset_0_alias
	.size		__nv_reservedSMEM_offset_0_alias, 0, 64
	.other		__nv_reservedSMEM_offset_0_alias,@"STO_CUDA_RESERVED_SHARED STV_DEFAULT"
__nv_reservedSMEM_offset_0_alias:
	.zero		0
	.zero		64


//--------------------- .nv.global                --------------------------
	.section	.nv.global,"aw",@nobits
.nv.global:
	.type		_ZN34_INTERNAL_e6057d63_4_k_cu_b81526596thrust24THRUST_300001_SM_1000_NS12placeholders2_8E,@object
	.size		_ZN34_INTERNAL_e6057d63_4_k_cu_b81526596thrust24THRUST_300001_SM_1000_NS12placeholders2_8E,(_ZN34_INTERNAL_e6057d63_4_k_cu_b81526594cuda3std3__436_GLOBAL__N__e6057d63_4_k_cu_b81526596ignoreE - _ZN34_INTERNAL_e6057d63_4_k_cu_b81526596thrust24THRUST_300001_SM_1000_NS12placeholders2_8E)
_ZN34_INTERNAL_e6057d63_4_k_cu_b81526596thrust24THRUST_300001_SM_1000_NS12placeholders2_8E:
	.zero		1
	.type		_ZN34_INTERNAL_e6057d63_4_k_cu_b81526594cuda3std3__436_GLOBAL__N__e6057d63_4_k_cu_b81526596ignoreE,@object
	.size		_ZN34_INTERNAL_e6057d63_4_k_cu_b81526594cuda3std3__436_GLOBAL__N__e6057d63_4_k_cu_b81526596ignoreE,(_ZN34_INTERNAL_e6057d63_4_k_cu_b81526594cuda3std6ranges3__45__cpo4dataE - _ZN34_INTERNAL_e6057d63_4_k_cu_b81526594cuda3std3__436_GLOBAL__N__e6057d63_4_k_cu_b81526596ignoreE)
_ZN34_INTERNAL_e6057d63_4_k_cu_b81526594cuda3std3__436_GLOBAL__N__e6057d63_4_k_cu_b81526596ignoreE:
	.zero		1
	.type		_ZN34_INTERNAL_e6057d63_4_k_cu_b81526594cuda3std6ranges3__45__cpo4dataE,@object
	.size		_ZN34_INTERNAL_e6057d63_4_k_cu_b81526594cuda3std6ranges3__45__cpo4dataE,(_ZN34_INTERNAL_e6057d63_4_k_cu_b81526596thrust24THRUST_300001_SM_1000_NS6system3cpp3parE - _ZN34_INTERNAL_e6057d63_4_k_cu_b81526594cuda3std6ranges3__45__cpo4dataE)
_ZN34_INTERNAL_e6057d63_4_k_cu_b81526594cuda3std6ranges3__45__cpo4dataE:
	.zero		1
	.type		_ZN34_INTERNAL_e6057d63_4_k_cu_b81526596thrust24THRUST_300001_SM_1000_NS6system3cpp3parE,@object
	.size		_ZN34_INTERNAL_e6057d63_4_k_cu_b81526596thrust24THRUST_300001_SM_1000_NS6system3cpp3parE,(_ZN34_INTERNAL_e6057d63_4_k_cu_b81526594cuda3std3__45__cpo5beginE - _ZN34_INTERNAL_e6057d63_4_k_cu_b81526596thrust24THRUST_300001_SM_1000_NS6system3cpp3parE)
_ZN34_INTERNAL_e6057d63_4_k_cu_b81526596thrust24THRUST_300001_SM_1000_NS6system3cpp3parE:
	.zero		1
	.type		_ZN34_INTERNAL_e6057d63_4_k_cu_b81526594cuda3std3__45__cpo5beginE,@object
	.size		_ZN34_INTERNAL_e6057d63_4_k_cu_b81526594cuda3std3__45__cpo5beginE,(_ZN34_INTERNAL_e6057d63_4_k_cu_b81526594cuda3std6ranges3__45__cpo5beginE - _ZN34_INTERNAL_e6057d63_4_k_cu_b81526594cuda3std3__45__cpo5beginE)
_ZN34_INTERNAL_e6057d63_4_k_cu_b81526594cuda3std3__45__cpo5beginE:
	.zero		1
	.type		_ZN34_INTERNAL_e6057d63_4_k_cu_b81526594cuda3std6ranges3__45__cpo5beginE,@object
	.size		_ZN34_INTERNAL_e6057d63_4_k_cu_b81526594cuda3std6ranges3__45__cpo5beginE,(_ZN34_INTERNAL_e6057d63_4_k_cu_b81526596thrust24THRUST_300001_SM_1000_NS6deviceE - _ZN34_INTERNAL_e6057d63_4_k_cu_b81526594cuda3std6ranges3__45__cpo5beginE)
_ZN34_INTERNAL_e6057d63_4_k_cu_b81526594cuda3std6ranges3__45__cpo5beginE:
	.zero		1
	.type		_ZN34_INTERNAL_e6057d63_4_k_cu_b81526596thrust24THRUST_300001_SM_1000_NS6deviceE,@object
	.size		_ZN34_INTERNAL_e6057d63_4_k_cu_b81526596thrust24THRUST_300001_SM_1000_NS6deviceE,(_ZN34_INTERNAL_e6057d63_4_k_cu_b81526594cuda3std3__47nulloptE - _ZN34_INTERNAL_e6057d63_4_k_cu_b81526596thrust24THRUST_300001_SM_1000_NS6deviceE)
_ZN34_INTERNAL_e6057d63_4_k_cu_b81526596thrust24THRUST_300001_SM_1000_NS6deviceE:
	.zero		1
	.type		_ZN34_INTERNAL_e6057d63_4_k_cu_b81526594cuda3std3__47nulloptE,@object
	.size		_ZN34_INTERNAL_e6057d63_4_k_cu_b81526594cuda3std3__47nulloptE,(_ZN34_INTERNAL_e6057d63_4_k_cu_b81526594cuda3std6ranges3__45__cpo8distanceE - _ZN34_INTERNAL_e6057d63_4_k_cu_b81526594cuda3std3__47nulloptE)
_ZN34_INTERNAL_e6057d63_4_k_cu_b81526594cuda3std3__47nulloptE:
	.zero		1
	.type		_ZN34_INTERNAL_e6057d63_4_k_cu_b81526594cuda3std6ranges3__45__cpo8distanceE,@object
	.size		_ZN34_INTERNAL_e6057d63_4_k_cu_b81526594cuda3std6ranges3__45__cpo8distanceE,(_ZN34_INTERNAL_e6057d63_4_k_cu_b81526596thrust24THRUST_300001_SM_1000_NS12placeholders2_4E - _ZN34_INTERNAL_e6057d63_4_k_cu_b81526594cuda3std6ranges3__45__cpo8distanceE)
_ZN34_INTERNAL_e6057d63_4_k_cu_b81526594cuda3std6ranges3__45__cpo8distanceE:
	.zero		1
	.type		_ZN34_INTERNAL_e6057d63_4_k_cu_b81526596thrust24THRUST_300001_SM_1000_NS12placeholders2_4E,@object
	.size		_ZN34_INTERNAL_e6057d63_4_k_cu_b81526596thrust24THRUST_300001_SM_1000_NS12placeholders2_4E,(_ZN34_INTERNAL_e6057d63_4_k_cu_b81526594cuda3std3__45__cpo6rbeginE - _ZN34_INTERNAL_e6057d63_4_k_cu_b81526596thrust24THRUST_300001_SM_1000_NS12placeholders2_4E)
_ZN34_INTERNAL_e6057d63_4_k_cu_b81526596thrust24THRUST_300001_SM_1000_NS12placeholders2_4E:
	.zero		1
	.type		_ZN34_INTERNAL_e6057d63_4_k_cu_b81526594cuda3std3__45__cpo6rbeginE,@object
	.size		_ZN34_INTERNAL_e6057d63_4_k_cu_b81526594cuda3std3__45__cpo6rbeginE,(_ZN34_INTERNAL_e6057d63_4_k_cu_b81526594cuda3std6ranges3__45__cpo7advanceE - _ZN34_INTERNAL_e6057d63_4_k_cu_b81526594cuda3std3__45__cpo6rbeginE)
_ZN34_INTERNAL_e6057d63_4_k_cu_b81526594cuda3std3__45__cpo6rbeginE:
	.zero		1
	.type		_ZN34_INTERNAL_e6057d63_4_k_cu_b81526594cuda3std6ranges3__45__cpo7advanceE,@object
	.size		_ZN34_INTERNAL_e6057d63_4_k_cu_b81526594cuda3std6ranges3__45__cpo7advanceE,(_ZN34_INTERNAL_e6057d63_4_k_cu_b81526596thrust24THRUST_300001_SM_1000_NS12placeholders3_10E - _ZN34_INTERNAL_e6057d63_4_k_cu_b81526594cuda3std6ranges3__45__cpo7advanceE)
_ZN34_INTERNAL_e6057d63_4_k_cu_b81526594cuda3std6ranges3__45__cpo7advanceE:
	.zero		1
	.type		_ZN34_INTERNAL_e6057d63_4_k_cu_b81526596thrust24THRUST_300001_SM_1000_NS12placeholders3_10E,@object
	.size		_ZN34_INTERNAL_e6057d63_4_k_cu_b81526596thrust24THRUST_300001_SM_1000_NS12placeholders3_10E,(_ZN34_INTERNAL_e6057d63_4_k_cu_b81526594cuda3std3__48in_placeE - _ZN34_INTERNAL_e6057d63_4_k_cu_b81526596thrust24THRUST_300001_SM_1000_NS12placeholders3_10E)
_ZN34_INTERNAL_e6057d63_4_k_cu_b81526596thrust24THRUST_300001_SM_1000_NS12placeholders3_10E:
	.zero		1
	.type		_ZN34_INTERNAL_e6057d63_4_k_cu_b81526594cuda3std3__48in_placeE,@object
	.size		_ZN34_INTERNAL_e6057d63_4_k_cu_b81526594cuda3std3__48in_placeE,(_ZN34_INTERNAL_e6057d63_4_k_cu_b81526594cuda3std6ranges3__45__cpo4sizeE - _ZN34_INTERNAL_e6057d63_4_k_cu_b81526594cuda3std3__48in_placeE)
_ZN34_INTERNAL_e6057d63_4_k_cu_b81526594cuda3std3__48in_placeE:
	.zero		1
	.type		_ZN34_INTERNAL_e6057d63_4_k_cu_b81526594cuda3std6ranges3__45__cpo4sizeE,@object
	.size		_ZN34_INTERNAL_e6057d63_4_k_cu_b81526594cuda3std6ranges3__45__cpo4sizeE,(_ZN34_INTERNAL_e6057d63_4_k_cu_b81526596thrust24THRUST_300001_SM_1000_NS12placeholders2_2E - _ZN34_INTERNAL_e6057d63_4_k_cu_b81526594cuda3std6ranges3__45__cpo4sizeE)
_ZN34_INTERNAL_e6057d63_4_k_cu_b81526594cuda3std6ranges3__45__cpo4sizeE:
	.zero		1
	.type		_ZN34_INTERNAL_e6057d63_4_k_cu_b81526596thrust24THRUST_300001_SM_1000_NS12placeholders2_2E,@object
	.size		_ZN34_INTERNAL_e6057d63_4_k_cu_b81526596thrust24THRUST_300001_SM_1000_NS12placeholders2_2E,(_ZN34_INTERNAL_e6057d63_4_k_cu_b81526594cuda3std3__45__cpo6cbeginE - _ZN34_INTERNAL_e6057d63_4_k_cu_b81526596thrust24THRUST_300001_SM_1000_NS12placeholders2_2E)
_ZN34_INTERNAL_e6057d63_4_k_cu_b81526596thrust24THRUST_300001_SM_1000_NS12placeholders2_2E:
	.zero		1
	.type		_ZN34_INTERNAL_e6057d63_4_k_cu_b81526594cuda3std3__45__cpo6cbeginE,@object
	.size		_ZN34_INTERNAL_e6057d63_4_k_cu_b81526594cuda3std3__45__cpo6cbeginE,(_ZN34_INTERNAL_e6057d63_4_k_cu_b81526594cuda3std6ranges3__45__cpo6cbeginE - _ZN34_INTERNAL_e6057d63_4_k_cu_b81526594cuda3std3__45__cpo6cbeginE)
_ZN34_INTERNAL_e6057d63_4_k_cu_b81526594cuda3std3__45__cpo6cbeginE:
	.zero		1
	.type		_ZN34_INTERNAL_e6057d63_4_k_cu_b81526594cuda3std6ranges3__45__cpo6cbeginE,@object
	.size		_ZN34_INTERNAL_e6057d63_4_k_cu_b81526594cuda3std6ranges3__45__cpo6cbeginE,(_ZN34_INTERNAL_e6057d63_4_k_cu_b81526596thrust24THRUST_300001_SM_1000_NS12placeholders2_6E - _ZN34_INTERNAL_e6057d63_4_k_cu_b81526594cuda3std6ranges3__45__cpo6cbeginE)
_ZN34_INTERNAL_e6057d63_4_k_cu_b81526594cuda3std6ranges3__45__cpo6cbeginE:
	.zero		1
	.type		_ZN34_INTERNAL_e6057d63_4_k_cu_b81526596thrust24THRUST_300001_SM_1000_NS12placeholders2_6E,@object
	.size		_ZN34_INTERNAL_e6057d63_4_k_cu_b81526596thrust24THRUST_300001_SM_1000_NS12placeholders2_6E,(_ZN34_INTERNAL_e6057d63_4_k_cu_b81526594cuda3std3__45__cpo7crbeginE - _ZN34_INTERNAL_e6057d63_4_k_cu_b81526596thrust24THRUST_300001_SM_1000_NS12placeholders2_6E)
_ZN34_INTERNAL_e6057d63_4_k_cu_b81526596thrust24THRUST_300001_SM_1000_NS12placeholders2_6E:
	.zero		1
	.type		_ZN34_INTERNAL_e6057d63_4_k_cu_b81526594cuda3std3__45__cpo7crbeginE,@object
	.size		_ZN34_INTERNAL_e6057d63_4_k_cu_b81526594cuda3std3__45__cpo7crbeginE,(_ZN34_INTERNAL_e6057d63_4_k_cu_b81526594cuda3std6ranges3__45__cpo4nextE - _ZN34_INTERNAL_e6057d63_4_k_cu_b81526594cuda3std3__45__cpo7crbeginE)
_ZN34_INTERNAL_e6057d63_4_k_cu_b81526594cuda3std3__45__cpo7crbeginE:
	.zero		1
	.type		_ZN34_INTERNAL_e6057d63_4_k_cu_b81526594cuda3std6ranges3__45__cpo4nextE,@object
	.size		_ZN34_INTERNAL_e6057d63_4_k_cu_b81526594cuda3std6ranges3__45__cpo4nextE,(_ZN34_INTERNAL_e6057d63_4_k_cu_b81526594cuda3std6ranges3__45__cpo4swapE - _ZN34_INTERNAL_e6057d63_4_k_cu_b81526594cuda3std6ranges3__45__cpo4nextE)
_ZN34_INTERNAL_e6057d63_4_k_cu_b81526594cuda3std6ranges3__45__cpo4nextE:
	.zero		1
	.type		_ZN34_INTERNAL_e6057d63_4_k_cu_b81526594cuda3std6ranges3__45__cpo4swapE,@object
	.size		_ZN34_INTERNAL_e6057d63_4_k_cu_b81526594cuda3std6ranges3__45__cpo4swapE,(_ZN34_INTERNAL_e6057d63_4_k_cu_b81526596thrust24THRUST_300001_SM_1000_NS8cuda_cub10par_nosyncE - _ZN34_INTERNAL_e6057d63_4_k_cu_b81526594cuda3std6ranges3__45__cpo4swapE)
_ZN34_INTERNAL_e6057d63_4_k_cu_b81526594cuda3std6ranges3__45__cpo4swapE:
	.zero		1
	.type		_ZN34_INTERNAL_e6057d63_4_k_cu_b81526596thrust24THRUST_300001_SM_1000_NS8cuda_cub10par_nosyncE,@object
	.size		_ZN34_INTERNAL_e6057d63_4_k_cu_b81526596thrust24THRUST_300001_SM_1000_NS8cuda_cub10par_nosyncE,(_ZN34_INTERNAL_e6057d63_4_k_cu_b81526596thrust24THRUST_300001_SM_1000_NS3seqE - _ZN34_INTERNAL_e6057d63_4_k_cu_b81526596thrust24THRUST_300001_SM_1000_NS8cuda_cub10par_nosyncE)
_ZN34_INTERNAL_e6057d63_4_k_cu_b81526596thrust24THRUST_300001_SM_1000_NS8cuda_cub10par_nosyncE:
	.zero		1
	.type		_ZN34_INTERNAL_e6057d63_4_k_cu_b81526596thrust24THRUST_300001_SM_1000_NS3seqE,@object
	.size		_ZN34_INTERNAL_e6057d63_4_k_cu_b81526596thrust24THRUST_300001_SM_1000_NS3seqE,(_ZN34_INTERNAL_e6057d63_4_k_cu_b81526594cuda3std3__420unreachable_sentinelE - _ZN34_INTERNAL_e6057d63_4_k_cu_b81526596thrust24THRUST_300001_SM_1000_NS3seqE)
_ZN34_INTERNAL_e6057d63_4_k_cu_b81526596thrust24THRUST_300001_SM_1000_NS3seqE:
	.zero		1
	.type		_ZN34_INTERNAL_e6057d63_4_k_cu_b81526594cuda3std3__420unreachable_sentinelE,@object
	.size		_ZN34_INTERNAL_e6057d63_4_k_cu_b81526594cuda3std3__420unreachable_sentinelE,(_ZN34_INTERNAL_e6057d63_4_k_cu_b81526594cuda3std6ranges3__45__cpo5ssizeE - _ZN34_INTERNAL_e6057d63_4_k_cu_b81526594cuda3std3__420unreachable_sentinelE)
_ZN34_INTERNAL_e6057d63_4_k_cu_b81526594cuda3std3__420unreachable_sentinelE:
	.zero		1
	.type		_ZN34_INTERNAL_e6057d63_4_k_cu_b81526594cuda3std6ranges3__45__cpo5ssizeE,@object
	.size		_ZN34_INTERNAL_e6057d63_4_k_cu_b81526594cuda3std6ranges3__45__cpo5ssizeE,(_ZN34_INTERNAL_e6057d63_4_k_cu_b81526596thrust24THRUST_300001_SM_1000_NS12placeholders2_3E - _ZN34_INTERNAL_e6057d63_4_k_cu_b81526594cuda3std6ranges3__45__cpo5ssizeE)
_ZN34_INTERNAL_e6057d63_4_k_cu_b81526594cuda3std6ranges3__45__cpo5ssizeE:
	.zero		1
	.type		_ZN34_INTERNAL_e6057d63_4_k_cu_b81526596thrust24THRUST_300001_SM_1000_NS12placeholders2_3E,@object
	.size		_ZN34_INTERNAL_e6057d63_4_k_cu_b81526596thrust24THRUST_300001_SM_1000_NS12placeholders2_3E,(_ZN34_INTERNAL_e6057d63_4_k_cu_b81526594cuda3std3__45__cpo4cendE - _ZN34_INTERNAL_e6057d63_4_k_cu_b81526596thrust24THRUST_300001_SM_1000_NS12placeholders2_3E)
_ZN34_INTERNAL_e6057d63_4_k_cu_b81526596thrust24THRUST_300001_SM_1000_NS12placeholders2_3E:
	.zero		1
	.type		_ZN34_INTERNAL_e6057d63_4_k_cu_b81526594cuda3std3__45__cpo4cendE,@object
	.size		_ZN34_INTERNAL_e6057d63_4_k_cu_b81526594cuda3std3__45__cpo4cendE,(_ZN34_INTERNAL_e6057d63_4_k_cu_b81526594cuda3std6ranges3__45__cpo4cendE - _ZN34_INTERNAL_e6057d63_4_k_cu_b81526594cuda3std3__45__cpo4cendE)
_ZN34_INTERNAL_e6057d63_4_k_cu_b81526594cuda3std3__45__cpo4cendE:
	.zero		1
	.type		_ZN34_INTERNAL_e6057d63_4_k_cu_b81526594cuda3std6ranges3__45__cpo4cendE,@object
	.size		_ZN34_INTERNAL_e6057d63_4_k_cu_b81526594cuda3std6ranges3__45__cpo4cendE,(_ZN34_INTERNAL_e6057d63_4_k_cu_b81526596thrust24THRUST_300001_SM_1000_NS12placeholders2_7E - _ZN34_INTERNAL_e6057d63_4_k_cu_b81526594cuda3std6ranges3__45__cpo4cendE)
_ZN34_INTERNAL_e6057d63_4_k_cu_b81526594cuda3std6ranges3__45__cpo4cendE:
	.zero		1
	.type		_ZN34_INTERNAL_e6057d63_4_k_cu_b81526596thrust24THRUST_300001_SM_1000_NS12placeholders2_7E,@object
	.size		_ZN34_INTERNAL_e6057d63_4_k_cu_b81526596thrust24THRUST_300001_SM_1000_NS12placeholders2_7E,(_ZN34_INTERNAL_e6057d63_4_k_cu_b81526594cuda3std3__45__cpo5crendE - _ZN34_INTERNAL_e6057d63_4_k_cu_b81526596thrust24THRUST_300001_SM_1000_NS12placeholders2_7E)
_ZN34_INTERNAL_e6057d63_4_k_cu_b81526596thrust24THRUST_300001_SM_1000_NS12placeholders2_7E:
	.zero		1
	.type		_ZN34_INTERNAL_e6057d63_4_k_cu_b81526594cuda3std3__45__cpo5crendE,@object
	.size		_ZN34_INTERNAL_e6057d63_4_k_cu_b81526594cuda3std3__45__cpo5crendE,(_ZN34_INTERNAL_e6057d63_4_k_cu_b81526594cuda3std6ranges3__45__cpo4prevE - _ZN34_INTERNAL_e6057d63_4_k_cu_b81526594cuda3std3__45__cpo5crendE)
_ZN34_INTERNAL_e6057d63_4_k_cu_b81526594cuda3std3__45__cpo5crendE:
	.zero		1
	.type		_ZN34_INTERNAL_e6057d63_4_k_cu_b81526594cuda3std6ranges3__45__cpo4prevE,@object
	.size		_ZN34_INTERNAL_e6057d63_4_k_cu_b81526594cuda3std6ranges3__45__cpo4prevE,(_ZN34_INTERNAL_e6057d63_4_k_cu_b81526594cuda3std6ranges3__45__cpo9iter_moveE - _ZN34_INTERNAL_e6057d63_4_k_cu_b81526594cuda3std6ranges3__45__cpo4prevE)
_ZN34_INTERNAL_e6057d63_4_k_cu_b81526594cuda3std6ranges3__45__cpo4prevE:
	.zero		1
	.type		_ZN34_INTERNAL_e6057d63_4_k_cu_b81526594cuda3std6ranges3__45__cpo9iter_moveE,@object
	.size		_ZN34_INTERNAL_e6057d63_4_k_cu_b81526594cuda3std6ranges3__45__cpo9iter_moveE,(_ZN34_INTERNAL_e6057d63_4_k_cu_b81526596thrust24THRUST_300001_SM_1000_NS6system6detail10sequential3seqE - _ZN34_INTERNAL_e6057d63_4_k_cu_b81526594cuda3std6ranges3__45__cpo9iter_moveE)
_ZN34_INTERNAL_e6057d63_4_k_cu_b81526594cuda3std6ranges3__45__cpo9iter_moveE:
	.zero		1
	.type		_ZN34_INTERNAL_e6057d63_4_k_cu_b81526596thrust24THRUST_300001_SM_1000_NS6system6detail10sequential3seqE,@object
	.size		_ZN34_INTERNAL_e6057d63_4_k_cu_b81526596thrust24THRUST_300001_SM_1000_NS6system6detail10sequential3seqE,(_ZN34_INTERNAL_e6057d63_4_k_cu_b81526596thrust24THRUST_300001_SM_1000_NS12placeholders2_9E - _ZN34_INTERNAL_e6057d63_4_k_cu_b81526596thrust24THRUST_300001_SM_1000_NS6system6detail10sequential3seqE)
_ZN34_INTERNAL_e6057d63_4_k_cu_b81526596thrust24THRUST_300001_SM_1000_NS6system6detail10sequential3seqE:
	.zero		1
	.type		_ZN34_INTERNAL_e6057d63_4_k_cu_b81526596thrust24THRUST_300001_SM_1000_NS12placeholders2_9E,@object
	.size		_ZN34_INTERNAL_e6057d63_4_k_cu_b81526596thrust24THRUST_300001_SM_1000_NS12placeholders2_9E,(_ZN34_INTERNAL_e6057d63_4_k_cu_b81526594cuda3std3__419piecewise_constructE - _ZN34_INTERNAL_e6057d63_4_k_cu_b81526596thrust24THRUST_300001_SM_1000_NS12placeholders2_9E)
_ZN34_INTERNAL_e6057d63_4_k_cu_b81526596thrust24THRUST_300001_SM_1000_NS12placeholders2_9E:
	.zero		1
	.type		_ZN34_INTERNAL_e6057d63_4_k_cu_b81526594cuda3std3__419piecewise_constructE,@object
	.size		_ZN34_INTERNAL_e6057d63_4_k_cu_b81526594cuda3std3__419piecewise_constructE,(_ZN34_INTERNAL_e6057d63_4_k_cu_b81526594cuda3std6ranges3__45__cpo5cdataE - _ZN34_INTERNAL_e6057d63_4_k_cu_b81526594cuda3std3__419piecewise_constructE)
_ZN34_INTERNAL_e6057d63_4_k_cu_b81526594cuda3std3__419piecewise_constructE:
	.zero		1
	.type		_ZN34_INTERNAL_e6057d63_4_k_cu_b81526594cuda3std6ranges3__45__cpo5cdataE,@object
	.size		_ZN34_INTERNAL_e6057d63_4_k_cu_b81526594cuda3std6ranges3__45__cpo5cdataE,(_ZN34_INTERNAL_e6057d63_4_k_cu_b81526596thrust24THRUST_300001_SM_1000_NS12placeholders2_1E - _ZN34_INTERNAL_e6057d63_4_k_cu_b81526594cuda3std6ranges3__45__cpo5cdataE)
_ZN34_INTERNAL_e6057d63_4_k_cu_b81526594cuda3std6ranges3__45__cpo5cdataE:
	.zero		1
	.type		_ZN34_INTERNAL_e6057d63_4_k_cu_b81526596thrust24THRUST_300001_SM_1000_NS12placeholders2_1E,@object
	.size		_ZN34_INTERNAL_e6057d63_4_k_cu_b81526596thrust24THRUST_300001_SM_1000_NS12placeholders2_1E,(_ZN34_INTERNAL_e6057d63_4_k_cu_b81526594cuda3std3__45__cpo3endE - _ZN34_INTERNAL_e6057d63_4_k_cu_b81526596thrust24THRUST_300001_SM_1000_NS12placeholders2_1E)
_ZN34_INTERNAL_e6057d63_4_k_cu_b81526596thrust24THRUST_300001_SM_1000_NS12placeholders2_1E:
	.zero		1
	.type		_ZN34_INTERNAL_e6057d63_4_k_cu_b81526594cuda3std3__45__cpo3endE,@object
	.size		_ZN34_INTERNAL_e6057d63_4_k_cu_b81526594cuda3std3__45__cpo3endE,(_ZN34_INTERNAL_e6057d63_4_k_cu_b81526594cuda3std6ranges3__45__cpo3endE - _ZN34_INTERNAL_e6057d63_4_k_cu_b81526594cuda3std3__45__cpo3endE)
_ZN34_INTERNAL_e6057d63_4_k_cu_b81526594cuda3std3__45__cpo3endE:
	.zero		1
	.type		_ZN34_INTERNAL_e6057d63_4_k_cu_b81526594cuda3std6ranges3__45__cpo3endE,@object
	.size		_ZN34_INTERNAL_e6057d63_4_k_cu_b81526594cuda3std6ranges3__45__cpo3endE,(_ZN34_INTERNAL_e6057d63_4_k_cu_b81526596thrust24THRUST_300001_SM_1000_NS12placeholders2_5E - _ZN34_INTERNAL_e6057d63_4_k_cu_b81526594cuda3std6ranges3__45__cpo3endE)
_ZN34_INTERNAL_e6057d63_4_k_cu_b81526594cuda3std6ranges3__45__cpo3endE:
	.zero		1
	.type		_ZN34_INTERNAL_e6057d63_4_k_cu_b81526596thrust24THRUST_300001_SM_1000_NS12placeholders2_5E,@object
	.size		_ZN34_INTERNAL_e6057d63_4_k_cu_b81526596thrust24THRUST_300001_SM_1000_NS12placeholders2_5E,(_ZN34_INTERNAL_e6057d63_4_k_cu_b81526594cuda3std3__45__cpo4rendE - _ZN34_INTERNAL_e6057d63_4_k_cu_b81526596thrust24THRUST_300001_SM_1000_NS12placeholders2_5E)
_ZN34_INTERNAL_e6057d63_4_k_cu_b81526596thrust24THRUST_300001_SM_1000_NS12placeholders2_5E:
	.zero		1
	.type		_ZN34_INTERNAL_e6057d63_4_k_cu_b81526594cuda3std3__45__cpo4rendE,@object
	.size		_ZN34_INTERNAL_e6057d63_4_k_cu_b81526594cuda3std3__45__cpo4rendE,(_ZN34_INTERNAL_e6057d63_4_k_cu_b81526594cuda3std6ranges3__45__cpo9iter_swapE - _ZN34_INTERNAL_e6057d63_4_k_cu_b81526594cuda3std3__45__cpo4rendE)
_ZN34_INTERNAL_e6057d63_4_k_cu_b81526594cuda3std3__45__cpo4rendE:
	.zero		1
	.type		_ZN34_INTERNAL_e6057d63_4_k_cu_b81526594cuda3std6ranges3__45__cpo9iter_swapE,@object
	.size		_ZN34_INTERNAL_e6057d63_4_k_cu_b81526594cuda3std6ranges3__45__cpo9iter_swapE,(_ZN34_INTERNAL_e6057d63_4_k_cu_b81526594cuda3std3__48unexpectE - _ZN34_INTERNAL_e6057d63_4_k_cu_b81526594cuda3std6ranges3__45__cpo9iter_swapE)
_ZN34_INTERNAL_e6057d63_4_k_cu_b81526594cuda3std6ranges3__45__cpo9iter_swapE:
	.zero		1
	.type		_ZN34_INTERNAL_e6057d63_4_k_cu_b81526594cuda3std3__48unexpectE,@object
	.size		_ZN34_INTERNAL_e6057d63_4_k_cu_b81526594cuda3std3__48unexpectE,(_ZN34_INTERNAL_e6057d63_4_k_cu_b81526596thrust24THRUST_300001_SM_1000_NS8cuda_cub3parE - _ZN34_INTERNAL_e6057d63_4_k_cu_b81526594cuda3std3__48unexpectE)
_ZN34_INTERNAL_e6057d63_4_k_cu_b81526594cuda3std3__48unexpectE:
	.zero		1
	.type		_ZN34_INTERNAL_e6057d63_4_k_cu_b81526596thrust24THRUST_300001_SM_1000_NS8cuda_cub3parE,@object
	.size		_ZN34_INTERNAL_e6057d63_4_k_cu_b81526596thrust24THRUST_300001_SM_1000_NS8cuda_cub3parE,(.L_38 - _ZN34_INTERNAL_e6057d63_4_k_cu_b81526596thrust24THRUST_300001_SM_1000_NS8cuda_cub3parE)
_ZN34_INTERNAL_e6057d63_4_k_cu_b81526596thrust24THRUST_300001_SM_1000_NS8cuda_cub3parE:
	.zero		1
.L_38:


//--------------------- .nv.shared._ZN3cub18CUB_300001_SM_10006detail10radix_sort33DeviceRadixSortExclusiveSumKernelINS1_5radix10policy_hubImmyE10Policy1000EyEEvPT0_ --------------------------
	.section	.nv.shared._ZN3cub18CUB_300001_SM_10006detail10radix_sort33DeviceRadixSortExclusiveSumKernelINS1_5radix10policy_hubImmyE10Policy1000EyEEvPT0_,"aw",@nobits
	.sectionflags	@""
	.align	16
.nv.shared._ZN3cub18CUB_300001_SM_10006detail10radix_sort33DeviceRadixSortExclusiveSumKernelINS1_5radix10policy_hubImmyE10Policy1000EyEEvPT0_:
	.zero		3360


//--------------------- .nv.shared._ZN3cub18CUB_300001_SM_10006detail10radix_sort30DeviceRadixSortHistogramKernelINS1_5radix10policy_hubImmyE10Policy1000ELNS0_9SortOrderE0EmyNS1_21identity_decomposer_tEEEvPT2_PKT1_SA_iiT3_ --------------------------
	.section	.nv.shared._ZN3cub18CUB_300001_SM_10006detail10radix_sort30DeviceRadixSortHistogramKernelINS1_5radix10policy_hubImmyE10Policy1000ELNS0_9SortOrderE0EmyNS1_21identity_decomposer_tEEEvPT2_PKT1_SA_iiT3_,"aw",@nobits
	.sectionflags	@""
	.align	16
.nv.shared._ZN3cub18CUB_300001_SM_10006detail10radix_sort30DeviceRadixSortHistogramKernelINS1_5radix10policy_hubImmyE10Policy1000ELNS0_9SortOrderE0EmyNS1_21identity_decomposer_tEEEvPT2_PKT1_SA_iiT3_:
	.zero		9216


//--------------------- .nv.shared._ZN3cub18CUB_300001_SM_10006detail10radix_sort31DeviceRadixSortSingleTileKernelINS1_5radix10policy_hubImmyE10Policy1000ELNS0_9SortOrderE0EmmyNS1_21identity_decomposer_tEEEvPKT1_PSA_PKT2_PSE_T3_iiT4_ --------------------------
	.section	.nv.shared._ZN3cub18CUB_300001_SM_10006detail10radix_sort31DeviceRadixSortSingleTileKernelINS1_5radix10policy_hubImmyE10Policy1000ELNS0_9SortOrderE0EmmyNS1_21identity_decomposer_tEEEvPKT1_PSA_PKT2_PSE_T3_iiT4_,"aw",@nobits
	.sectionflags	@""
	.align	16
.nv.shared._ZN3cub18CUB_300001_SM_10006detail10radix_sort31DeviceRadixSortSingleTileKernelINS1_5radix10policy_hubImmyE10Policy1000ELNS0_9SortOrderE0EmmyNS1_21identity_decomposer_tEEEvPKT1_PSA_PKT2_PSE_T3_iiT4_:
	.zero		34880


//--------------------- .nv.shared._ZN3cub18CUB_300001_SM_10006detail10radix_sort29DeviceRadixSortOnesweepKernelINS1_5radix10policy_hubIm7double2yE10Policy1000ELNS0_9SortOrderE0EmS6_yiiNS1_21identity_decomposer_tEEEvPT5_SC_PT3_PKSD_PT1_PKSH_PT2_PKSL_T4_iiT6_ --------------------------
	.section	.nv.shared._ZN3cub18CUB_300001_SM_10006detail10radix_sort29DeviceRadixSortOnesweepKernelINS1_5radix10policy_hubIm7double2yE10Policy1000ELNS0_9SortOrderE0EmS6_yiiNS1_21identity_decomposer_tEEEvPT5_SC_PT3_PKSD_PT1_PKSH_PT2_PKSL_T4_iiT6_,"aw",@nobits
	.sectionflags	@""
	.align	16
.nv.shared._ZN3cub18CUB_300001_SM_10006detail10radix_sort29DeviceRadixSortOnesweepKernelINS1_5radix10policy_hubIm7double2yE10Policy1000ELNS0_9SortOrderE0EmS6_yiiNS1_21identity_decomposer_tEEEvPT5_SC_PT3_PKSD_PT1_PKSH_PT2_PKSL_T4_iiT6_:
	.zero		39936


//--------------------- .nv.shared._ZN3cub18CUB_300001_SM_10006detail10radix_sort33DeviceRadixSortExclusiveSumKernelINS1_5radix10policy_hubIm7double2yE10Policy1000EyEEvPT0_ --------------------------
	.section	.nv.shared._ZN3cub18CUB_300001_SM_10006detail10radix_sort33DeviceRadixSortExclusiveSumKernelINS1_5radix10policy_hubIm7double2yE10Policy1000EyEEvPT0_,"aw",@nobits
	.sectionflags	@""
	.align	16
.nv.shared._ZN3cub18CUB_300001_SM_10006detail10radix_sort33DeviceRadixSortExclusiveSumKernelINS1_5radix10policy_hubIm7double2yE10Policy1000EyEEvPT0_:
	.zero		3360


//--------------------- .nv.shared._ZN3cub18CUB_300001_SM_10006detail10radix_sort30DeviceRadixSortHistogramKernelINS1_5radix10policy_hubIm7double2yE10Policy1000ELNS0_9SortOrderE0EmyNS1_21identity_decomposer_tEEEvPT2_PKT1_SB_iiT3_ --------------------------
	.section	.nv.shared._ZN3cub18CUB_300001_SM_10006detail10radix_sort30DeviceRadixSortHistogramKernelINS1_5radix10policy_hubIm7double2yE10Policy1000ELNS0_9SortOrderE0EmyNS1_21identity_decomposer_tEEEvPT2_PKT1_SB_iiT3_,"aw",@nobits
	.sectionflags	@""
	.align	16
.nv.shared._ZN3cub18CUB_300001_SM_10006detail10radix_sort30DeviceRadixSortHistogramKernelINS1_5radix10policy_hubIm7double2yE10Policy1000ELNS0_9SortOrderE0EmyNS1_21identity_decomposer_tEEEvPT2_PKT1_SB_iiT3_:
	.zero		9216


//--------------------- .nv.shared._ZN3cub18CUB_300001_SM_10006detail10radix_sort31DeviceRadixSortSingleTileKernelINS1_5radix10policy_hubIm7double2yE10Policy1000ELNS0_9SortOrderE0EmS6_yNS1_21identity_decomposer_tEEEvPKT1_PSB_PKT2_PSF_T3_iiT4_ --------------------------
	.section	.nv.shared._ZN3cub18CUB_300001_SM_10006detail10radix_sort31DeviceRadixSortSingleTileKernelINS1_5radix10policy_hubIm7double2yE10Policy1000ELNS0_9SortOrderE0EmS6_yNS1_21identity_decomposer_tEEEvPKT1_PSB_PKT2_PSF_T3_iiT4_,"aw",@nobits
	.sectionflags	@""
	.align	16
.nv.shared._ZN3cub18CUB_300001_SM_10006detail10radix_sort31DeviceRadixSortSingleTileKernelINS1_5radix10policy_hubIm7double2yE10Policy1000ELNS0_9SortOrderE0EmS6_yNS1_21identity_decomposer_tEEEvPKT1_PSB_PKT2_PSF_T3_iiT4_:
	.zero		34880


//--------------------- .nv.shared._ZN3cub18CUB_300001_SM_10006detail10radix_sort29DeviceRadixSortOnesweepKernelINS1_5radix10policy_hubImNS0_8NullTypeEyE10Policy1000ELNS0_9SortOrderE0EmS6_yiiNS1_21identity_decomposer_tEEEvPT5_SC_PT3_PKSD_PT1_PKSH_PT2_PKSL_T4_iiT6_ --------------------------
	.section	.nv.shared._ZN3cub18CUB_300001_SM_10006detail10radix_sort29DeviceRadixSortOnesweepKernelINS1_5radix10policy_hubImNS0_8NullTypeEyE10Policy1000ELNS0_9SortOrderE0EmS6_yiiNS1_21identity_decomposer_tEEEvPT5_SC_PT3_PKSD_PT1_PKSH_PT2_PKSL_T4_iiT6_,"aw",@nobits
	.sectionflags	@""
	.align	16
.nv.shared._ZN3cub18CUB_300001_SM_10006detail10radix_sort29DeviceRadixSortOnesweepKernelINS1_5radix10policy_hubImNS0_8NullTypeEyE10Policy1000ELNS0_9SortOrderE0EmS6_yiiNS1_21identity_decomposer_tEEEvPT5_SC_PT3_PKSD_PT1_PKSH_PT2_PKSL_T4_iiT6_:
	.zero		49152


//--------------------- .nv.shared._ZN3cub18CUB_300001_SM_10006detail10radix_sort33DeviceRadixSortExclusiveSumKernelINS1_5radix10policy_hubImNS0_8NullTypeEyE10Policy1000EyEEvPT0_ --------------------------
	.section	.nv.shared._ZN3cub18CUB_300001_SM_10006detail10radix_sort33DeviceRadixSortExclusiveSumKernelINS1_5radix10policy_hubImNS0_8NullTypeEyE10Policy1000EyEEvPT0_,"aw",@nobits
	.sectionflags	@""
	.align	16
.nv.shared._ZN3cub18CUB_300001_SM_10006detail10radix_sort33DeviceRadixSortExclusiveSumKernelINS1_5radix10policy_hubImNS0_8NullTypeEyE10Policy1000EyEEvPT0_:
	.zero		3360


//--------------------- .nv.shared._ZN3cub18CUB_300001_SM_10006detail10radix_sort30DeviceRadixSortHistogramKernelINS1_5radix10policy_hubImNS0_8NullTypeEyE10Policy1000ELNS0_9SortOrderE0EmyNS1_21identity_decomposer_tEEEvPT2_PKT1_SB_iiT3_ --------------------------
	.section	.nv.shared._ZN3cub18CUB_300001_SM_10006detail10radix_sort30DeviceRadixSortHistogramKernelINS1_5radix10policy_hubImNS0_8NullTypeEyE10Policy1000ELNS0_9SortOrderE0EmyNS1_21identity_decomposer_tEEEvPT2_PKT1_SB_iiT3_,"aw",@nobits
	.sectionflags	@""
	.align	16
.nv.shared._ZN3cub18CUB_300001_SM_10006detail10radix_sort30DeviceRadixSortHistogramKernelINS1_5radix10policy_hubImNS0_8NullTypeEyE10Policy1000ELNS0_9SortOrderE0EmyNS1_21identity_decomposer_tEEEvPT2_PKT1_SB_iiT3_:
	.zero		9216


//--------------------- .nv.shared._ZN3cub18CUB_300001_SM_10006detail10radix_sort31DeviceRadixSortSingleTileKernelINS1_5radix10policy_hubImNS0_8NullTypeEyE10Policy1000ELNS0_9SortOrderE0EmS6_yNS1_21identity_decomposer_tEEEvPKT1_PSB_PKT2_PSF_T3_iiT4_ --------------------------
	.section	.nv.shared._ZN3cub18CUB_300001_SM_10006detail10radix_sort31DeviceRadixSortSingleTileKernelINS1_5radix10policy_hubImNS0_8NullTypeEyE10Policy1000ELNS0_9SortOrderE0EmS6_yNS1_21identity_decomposer_tEEEvPKT1_PSB_PKT2_PSF_T3_iiT4_,"aw",@nobits
	.sectionflags	@""
	.align	16
.nv.shared._ZN3cub18CUB_300001_SM_10006detail10radix_sort31DeviceRadixSortSingleTileKernelINS1_5radix10policy_hubImNS0_8NullTypeEyE10Policy1000ELNS0_9SortOrderE0EmS6_yNS1_21identity_decomposer_tEEEvPKT1_PSB_PKT2_PSF_T3_iiT4_:
	.zero		34880


//--------------------- .nv.shared._ZN3cub18CUB_300001_SM_10006detail8for_each13static_kernelINS2_12policy_hub_t12policy_500_tEmN6thrust24THRUST_300001_SM_1000_NS8cuda_cub20__uninitialized_fill7functorINS7_10device_ptrI7double2EESC_EEEEvT0_T1_ --------------------------
	.section	.nv.shared._ZN3cub18CUB_300001_SM_10006detail8for_each13static_kernelINS2_12policy_hub_t12policy_500_tEmN6thrust24THRUST_300001_SM_1000_NS8cuda_cub20__uninitialized_fill7functorINS7_10device_ptrI7double2EESC_EEEEvT0_T1_,"aw",@nobits
	.sectionflags	@""
	.align	16
	.zero		1024


//--------------------- .nv.shared._ZN3cub18CUB_300001_SM_10006detail8for_each13static_kernelINS2_12policy_hub_t12policy_500_tEmN6thrust24THRUST_300001_SM_1000_NS8cuda_cub20__uninitialized_fill7functorINS7_10device_ptrIiEEiEEEEvT0_T1_ --------------------------
	.section	.nv.shared._ZN3cub18CUB_300001_SM_10006detail8for_each13static_kernelINS2_12policy_hub_t12policy_500_tEmN6thrust24THRUST_300001_SM_1000_NS8cuda_cub20__uninitialized_fill7functorINS7_10device_ptrIiEEiEEEEvT0_T1_,"aw",@nobits
	.sectionflags	@""
	.align	16
	.zero		1024


//--------------------- .nv.shared._ZN3cub18CUB_300001_SM_10006detail8for_each13static_kernelINS2_12policy_hub_t12policy_500_tEmN6thrust24THRUST_300001_SM_1000_NS8cuda_cub20__uninitialized_fill7functorINS7_10device_ptrImEEmEEEEvT0_T1_ --------------------------
	.section	.nv.shared._ZN3cub18CUB_300001_SM_10006detail8for_each13static_kernelINS2_12policy_hub_t12policy_500_tEmN6thrust24THRUST_300001_SM_1000_NS8cuda_cub20__uninitialized_fill7functorINS7_10device_ptrImEEmEEEEvT0_T1_,"aw",@nobits
	.sectionflags	@""
	.align	16
	.zero		1024


//--------------------- .nv.shared._ZN3cub18CUB_300001_SM_10006detail11EmptyKernelIvEEvv --------------------------
	.section	.nv.shared._ZN3cub18CUB_300001_SM_10006detail11EmptyKernelIvEEvv,"aw",@nobits
	.sectionflags	@""
	.align	16
	.zero		1024


//--------------------- .nv.shared._ZN6thrust24THRUST_300001_SM_1000_NS8cuda_cub4core6detail13_kernel_agentINS1_15__reduce_by_key16ReduceByKeyAgentINS0_6detail15normal_iteratorINS0_10device_ptrImEEEENS9_I7double2EESB_NS8_ISD_EEN4cuda3std3__48equal_toImEEN12Trajectories19cuDoubleComplex_addEPllEEJSB_SD_SB_SE_SM_N3cub18CUB_300001_SM_100024ReduceByKeyScanTileStateISC_lLb0EEESJ_SL_llEEEvDpT0_ --------------------------
	.section	.nv.shared._ZN6thrust24THRUST_300001_SM_1000_NS8cuda_cub4core6detail13_kernel_agentINS1_15__reduce_by_key16ReduceByKeyAgentINS0_6detail15normal_iteratorINS0_10device_ptrImEEEENS9_I7double2EESB_NS8_ISD_EEN4cuda3std3__48equal_toImEEN12Trajectories19cuDoubleComplex_addEPllEEJSB_SD_SB_SE_SM_N3cub18CUB_300001_SM_100024ReduceByKeyScanTileStateISC_lLb0EEESJ_SL_llEEEvDpT0_,"aw",@nobits
	.sectionflags	@""
	.align	16
	.zero		1024


//--------------------- .nv.shared._ZN6thrust24THRUST_300001_SM_1000_NS8cuda_cub4core6detail13_kernel_agentINS1_15__reduce_by_key9InitAgentIN3cub18CUB_300001_SM_100024ReduceByKeyScanTileStateI7double2lLb0EEElPlEEJSB_lSC_EEEvDpT0_ --------------------------
	.section	.nv.shared._ZN6thrust24THRUST_300001_SM_1000_NS8cuda_cub4core6detail13_kernel_agentINS1_15__reduce_by_key9InitAgentIN3cub18CUB_300001_SM_100024ReduceByKeyScanTileStateI7double2lLb0EEElPlEEJSB_lSC_EEEvDpT0_,"aw",@nobits
	.sectionflags	@""
	.align	16
	.zero		1024


//--------------------- .nv.shared._ZN6thrust24THRUST_300001_SM_1000_NS8cuda_cub4core6detail13_kernel_agentINS1_15__reduce_by_key16ReduceByKeyAgentINS0_6detail15normal_iteratorINS0_10device_ptrImEEEENS9_I7double2EESB_NS8_ISD_EEN4cuda3std3__48equal_toImEEN12Trajectories19cuDoubleComplex_addEPiiEEJSB_SD_SB_SE_SM_N3cub18CUB_300001_SM_100024ReduceByKeyScanTileStateISC_iLb0EEESJ_SL_iiEEEvDpT0_ --------------------------
	.section	.nv.shared._ZN6thrust24THRUST_300001_SM_1000_NS8cuda_cub4core6detail13_kernel_agentINS1_15__reduce_by_key16ReduceByKeyAgentINS0_6detail15normal_iteratorINS0_10device_ptrImEEEENS9_I7double2EESB_NS8_ISD_EEN4cuda3std3__48equal_toImEEN12Trajectories19cuDoubleComplex_addEPiiEEJSB_SD_SB_SE_SM_N3cub18CUB_300001_SM_100024ReduceByKeyScanTileStateISC_iLb0EEESJ_SL_iiEEEvDpT0_,"aw",@nobits
	.sectionflags	@""
	.align	16
	.zero		1024


//--------------------- .nv.shared._ZN6thrust24THRUST_300001_SM_1000_NS8cuda_cub4core6detail13_kernel_agentINS1_15__reduce_by_key9InitAgentIN3cub18CUB_300001_SM_100024ReduceByKeyScanTileStateI7double2iLb0EEEiPiEEJSB_iSC_EEEvDpT0_ --------------------------
	.section	.nv.shared._ZN6thrust24THRUST_300001_SM_1000_NS8cuda_cub4core6detail13_kernel_agentINS1_15__reduce_by_key9InitAgentIN3cub18CUB_300001_SM_100024ReduceByKeyScanTileStateI7double2iLb0EEEiPiEEJSB_iSC_EEEvDpT0_,"aw",@nobits
	.sectionflags	@""
	.align	16
	.zero		1024


//--------------------- .nv.shared._ZN6thrust24THRUST_300001_SM_1000_NS8cuda_cub4core6detail13_kernel_agentINS1_15__reduce_by_key16ReduceByKeyAgentINS0_6detail15normal_iteratorINS0_10device_ptrImEEEENS0_17constant_iteratorIiNS0_11use_defaultESD_EESB_NS8_INS9_IiEEEEN4cuda3std3__48equal_toImEENSJ_4plusIiEEPllEEJSB_SE_SB_SG_SO_N3cub18CUB_300001_SM_100024ReduceByKeyScanTileStateIilLb1EEESL_SN_llEEEvDpT0_ --------------------------
	.section	.nv.shared._ZN6thrust24THRUST_300001_SM_1000_NS8cuda_cub4core6detail13_kernel_agentINS1_15__reduce_by_key16ReduceByKeyAgentINS0_6detail15normal_iteratorINS0_10device_ptrImEEEENS0_17constant_iteratorIiNS0_11use_defaultESD_EESB_NS8_INS9_IiEEEEN4cuda3std3__48equal_toImEENSJ_4plusIiEEPllEEJSB_SE_SB_SG_SO_N3cub18CUB_300001_SM_100024ReduceByKeyScanTileStateIilLb1EEESL_SN_llEEEvDpT0_,"aw",@nobits
	.sectionflags	@""
	.align	16
	.zero		1024


//--------------------- .nv.shared._ZN6thrust24THRUST_300001_SM_1000_NS8cuda_cub4core6detail13_kernel_agentINS1_15__reduce_by_key9InitAgentIN3cub18CUB_300001_SM_100024ReduceByKeyScanTileStateIilLb1EEElPlEEJSA_lSB_EEEvDpT0_ --------------------------
	.section	.nv.shared._ZN6thrust24THRUST_300001_SM_1000_NS8cuda_cub4core6detail13_kernel_agentINS1_15__reduce_by_key9InitAgentIN3cub18CUB_300001_SM_100024ReduceByKeyScanTileStateIilLb1EEElPlEEJSA_lSB_EEEvDpT0_,"aw",@nobits
	.sectionflags	@""
	.align	16
	.zero		1024


//--------------------- .nv.shared._ZN6thrust24THRUST_300001_SM_1000_NS8cuda_cub4core6detail13_kernel_agentINS1_15__reduce_by_key16ReduceByKeyAgentINS0_6detail15normal_iteratorINS0_10device_ptrImEEEENS0_17constant_iteratorIiNS0_11use_defaultESD_EESB_NS8_INS9_IiEEEEN4cuda3std3__48equal_toImEENSJ_4plusIiEEPiiEEJSB_SE_SB_SG_SO_N3cub18CUB_300001_SM_100024ReduceByKeyScanTileStateIiiLb1EEESL_SN_iiEEEvDpT0_ --------------------------
	.section	.nv.shared._ZN6thrust24THRUST_300001_SM_1000_NS8cuda_cub4core6detail13_kernel_agentINS1_15__reduce_by_key16ReduceByKeyAgentINS0_6detail15normal_iteratorINS0_10device_ptrImEEEENS0_17constant_iteratorIiNS0_11use_defaultESD_EESB_NS8_INS9_IiEEEEN4cuda3std3__48equal_toImEENSJ_4plusIiEEPiiEEJSB_SE_SB_SG_SO_N3cub18CUB_300001_SM_100024ReduceByKeyScanTileStateIiiLb1EEESL_SN_iiEEEvDpT0_,"aw",@nobits
	.sectionflags	@""
	.align	16
	.zero		1024


//--------------------- .nv.shared._ZN6thrust24THRUST_300001_SM_1000_NS8cuda_cub4core6detail13_kernel_agentINS1_15__reduce_by_key9InitAgentIN3cub18CUB_300001_SM_100024ReduceByKeyScanTileStateIiiLb1EEEiPiEEJSA_iSB_EEEvDpT0_ --------------------------
	.section	.nv.shared._ZN6thrust24THRUST_300001_SM_1000_NS8cuda_cub4core6detail13_kernel_agentINS1_15__reduce_by_key9InitAgentIN3cub18CUB_300001_SM_100024ReduceByKeyScanTileStateIiiLb1EEEiPiEEJSA_iSB_EEEvDpT0_,"aw",@nobits
	.sectionflags	@""
	.align	16
	.zero		1024


//--------------------- .nv.shared._Z21pack_to_uint64_kernelPhPmii --------------------------
	.section	.nv.shared._Z21pack_to_uint64_kernelPhPmii,"aw",@nobits
	.sectionflags	@""
	.align	16
	.zero		1024


//--------------------- .nv.shared._Z10cu3_kernelPhP17curandStateXORWOWiiiiddd --------------------------
	.section	.nv.shared._Z10cu3_kernelPhP17curandStateXORWOWiiiiddd,"aw",@nobits
	.sectionflags	@""
	.align	16
	.zero		1024


//--------------------- .nv.shared._Z9cx_kernelPhiiii --------------------------
	.section	.nv.shared._Z9cx_kernelPhiiii,"aw",@nobits
	.sectionflags	@""
	.align	16
	.zero		1024


//--------------------- .nv.shared._Z9u3_kernelPhP17curandStateXORWOWP7double2iiiddd --------------------------
	.section	.nv.shared._Z9u3_kernelPhP17curandStateXORWOWP7double2iiiddd,"aw",@nobits
	.sectionflags	@""
	.align	16
	.zero		1024


//--------------------- .nv.shared._Z13u3_kernel_oldPhP17curandStateXORWOWiiiddd --------------------------
	.section	.nv.shared._Z13u3_kernel_oldPhP17curandStateXORWOWiiiddd,"aw",@nobits
	.sectionflags	@""
	.align	16
	.zero		1024


//--------------------- .nv.shared._Z8x_kernelPhiii --------------------------
	.section	.nv.shared._Z8x_kernelPhiii,"aw",@nobits
	.sectionflags	@""
	.align	16
	.zero		1024


//--------------------- .nv.shared._Z18init_weight_kernelP7double2i --------------------------
	.section	.nv.shared._Z18init_weight_kernelP7double2i,"aw",@nobits
	.sectionflags	@""
	.align	16
	.zero		1024


//--------------------- .nv.shared._Z18init_curand_kernelP17curandStateXORWOWiy --------------------------
	.section	.nv.shared._Z18init_curand_kernelP17curandStateXORWOWiy,"aw",@nobits
	.sectionflags	@""
	.align	16
	.zero		1024


//--------------------- .nv.constant0._ZN3cub18CUB_300001_SM_10006detail10radix_sort29DeviceRadixSortOnesweepKernelINS1_5radix10policy_hubImmyE10Policy1000ELNS0_9SortOrderE0EmmyiiNS1_21identity_decomposer_tEEEvPT5_SB_PT3_PKSC_PT1_PKSG_PT2_PKSK_T4_iiT6_ --------------------------
	.section	.nv.constant0._ZN3cub18CUB_300001_SM_10006detail10radix_sort29DeviceRadixSortOnesweepKernelINS1_5radix10policy_hubImmyE10Policy1000ELNS0_9SortOrderE0EmmyiiNS1_21identity_decomposer_tEEEvPT5_SB_PT3_PKSC_PT1_PKSG_PT2_PKSK_T4_iiT6_,"a",@progbits
	.sectionflags	@""
	.align	4
.nv.constant0._ZN3cub18CUB_300001_SM_10006detail10radix_sort29DeviceRadixSortOnesweepKernelINS1_5radix10policy_hubImmyE10Policy1000ELNS0_9SortOrderE0EmmyiiNS1_21identity_decomposer_tEEEvPT5_SB_PT3_PKSC_PT1_PKSG_PT2_PKSK_T4_iiT6_:
	.zero		973


//--------------------- .nv.constant0._ZN3cub18CUB_300001_SM_10006detail10radix_sort33DeviceRadixSortExclusiveSumKernelINS1_5radix10policy_hubImmyE10Policy1000EyEEvPT0_ --------------------------
	.section	.nv.constant0._ZN3cub18CUB_300001_SM_10006detail10radix_sort33DeviceRadixSortExclusiveSumKernelINS1_5radix10policy_hubImmyE10Policy1000EyEEvPT0_,"a",@progbits
	.sectionflags	@""
	.align	4
.nv.constant0._ZN3cub18CUB_300001_SM_10006detail10radix_sort33DeviceRadixSortExclusiveSumKernelINS1_5radix10policy_hubImmyE10Policy1000EyEEvPT0_:
	.zero		904


//--------------------- .nv.constant0._ZN3cub18CUB_300001_SM_10006detail10radix_sort30DeviceRadixSortHistogramKernelINS1_5radix10policy_hubImmyE10Policy1000ELNS0_9SortOrderE0EmyNS1_21identity_decomposer_tEEEvPT2_PKT1_SA_iiT3_ --------------------------
	.section	.nv.constant0._ZN3cub18CUB_300001_SM_10006detail10radix_sort30DeviceRadixSortHistogramKernelINS1_5radix10policy_hubImmyE10Policy1000ELNS0_9SortOrderE0EmyNS1_21identity_decomposer_tEEEvPT2_PKT1_SA_iiT3_,"a",@progbits
	.sectionflags	@""
	.align	4
.nv.constant0._ZN3cub18CUB_300001_SM_10006detail10radix_sort30DeviceRadixSortHistogramKernelINS1_5radix10policy_hubImmyE10Policy1000ELNS0_9SortOrderE0EmyNS1_21identity_decomposer_tEEEvPT2_PKT1_SA_iiT3_:
	.zero		929


//--------------------- .nv.constant0._ZN3cub18CUB_300001_SM_10006detail10radix_sort31DeviceRadixSortSingleTileKernelINS1_5radix10policy_hubImmyE10Policy1000ELNS0_9SortOrderE0EmmyNS1_21identity_decomposer_tEEEvPKT1_PSA_PKT2_PSE_T3_iiT4_ --------------------------
	.section	.nv.constant0._ZN3cub18CUB_300001_SM_10006detail10radix_sort31DeviceRadixSortSingleTileKernelINS1_5radix10policy_hubImmyE10Policy1000ELNS0_9SortOrderE0EmmyNS1_21identity_decomposer_tEEEvPKT1_PSA_PKT2_PSE_T3_iiT4_,"a",@progbits
	.sectionflags	@""
	.align	4
.nv.constant0._ZN3cub18CUB_300001_SM_10006detail10radix_sort31DeviceRadixSortSingleTileKernelINS1_5radix10policy_hubImmyE10Policy1000ELNS0_9SortOrderE0EmmyNS1_21identity_decomposer_tEEEvPKT1_PSA_PKT2_PSE_T3_iiT4_:
	.zero		945


//--------------------- .nv.constant0._ZN3cub18CUB_300001_SM_10006detail10radix_sort29DeviceRadixSortOnesweepKernelINS1_5radix10policy_hubIm7double2yE10Policy1000ELNS0_9SortOrderE0EmS6_yiiNS1_21identity_decomposer_tEEEvPT5_SC_PT3_PKSD_PT1_PKSH_PT2_PKSL_T4_iiT6_ --------------------------
	.section	.nv.constant0._ZN3cub18CUB_300001_SM_10006detail10radix_sort29DeviceRadixSortOnesweepKernelINS1_5radix10policy_hubIm7double2yE10Policy1000ELNS0_9SortOrderE0EmS6_yiiNS1_21identity_decomposer_tEEEvPT5_SC_PT3_PKSD_PT1_PKSH_PT2_PKSL_T4_iiT6_,"a",@progbits
	.sectionflags	@""
	.align	4
.nv.constant0._ZN3cub18CUB_300001_SM_10006detail10radix_sort29DeviceRadixSortOnesweepKernelINS1_5radix10policy_hubIm7double2yE10Policy1000ELNS0_9SortOrderE0EmS6_yiiNS1_21identity_decomposer_tEEEvPT5_SC_PT3_PKSD_PT1_PKSH_PT2_PKSL_T4_iiT6_:
	.zero		973


//--------------------- .nv.constant0._ZN3cub18CUB_300001_SM_10006detail10radix_sort33DeviceRadixSortExclusiveSumKernelINS1_5radix10policy_hubIm7double2yE10Policy1000EyEEvPT0_ --------------------------
	.section	.nv.constant0._ZN3cub18CUB_300001_SM_10006detail10radix_sort33DeviceRadixSortExclusiveSumKernelINS1_5radix10policy_hubIm7double2yE10Policy1000EyEEvPT0_,"a",@progbits
	.sectionflags	@""
	.align	4
.nv.constant0._ZN3cub18CUB_300001_SM_10006detail10radix_sort33DeviceRadixSortExclusiveSumKernelINS1_5radix10policy_hubIm7double2yE10Policy1000EyEEvPT0_:
	.zero		904


//--------------------- .nv.constant0._ZN3cub18CUB_300001_SM_10006detail10radix_sort30DeviceRadixSortHistogramKernelINS1_5radix10policy_hubIm7double2yE10Policy1000ELNS0_9SortOrderE0EmyNS1_21identity_decomposer_tEEEvPT2_PKT1_SB_iiT3_ --------------------------
	.section	.nv.constant0._ZN3cub18CUB_300001_SM_10006detail10radix_sort30DeviceRadixSortHistogramKernelINS1_5radix10policy_hubIm7double2yE10Policy1000ELNS0_9SortOrderE0EmyNS1_21identity_decomposer_tEEEvPT2_PKT1_SB_iiT3_,"a",@progbits
	.sectionflags	@""
	.align	4
.nv.constant0._ZN3cub18CUB_300001_SM_10006detail10radix_sort30DeviceRadixSortHistogramKernelINS1_5radix10policy_hubIm7double2yE10Policy1000ELNS0_9SortOrderE0EmyNS1_21identity_decomposer_tEEEvPT2_PKT1_SB_iiT3_:
	.zero		929


//--------------------- .nv.constant0._ZN3cub18CUB_300001_SM_10006detail10radix_sort31DeviceRadixSortSingleTileKernelINS1_5radix10policy_hubIm7double2yE10Policy1000ELNS0_9SortOrderE0EmS6_yNS1_21identity_decomposer_tEEEvPKT1_PSB_PKT2_PSF_T3_iiT4_ --------------------------
	.section	.nv.constant0._ZN3cub18CUB_300001_SM_10006detail10radix_sort31DeviceRadixSortSingleTileKernelINS1_5radix10policy_hubIm7double2yE10Policy1000ELNS0_9SortOrderE0EmS6_yNS1_21identity_decomposer_tEEEvPKT1_PSB_PKT2_PSF_T3_iiT4_,"a",@progbits
	.sectionflags	@""
	.align	4
.nv.constant0._ZN3cub18CUB_300001_SM_10006detail10radix_sort31DeviceRadixSortSingleTileKernelINS1_5radix10policy_hubIm7double2yE10Policy1000ELNS0_9SortOrderE0EmS6_yNS1_21identity_decomposer_tEEEvPKT1_PSB_PKT2_PSF_T3_iiT4_:
	.zero		945


//--------------------- .nv.constant0._ZN3cub18CUB_300001_SM_10006detail10radix_sort29DeviceRadixSortOnesweepKernelINS1_5radix10policy_hubImNS0_8NullTypeEyE10Policy1000ELNS0_9SortOrderE0EmS6_yiiNS1_21identity_decomposer_tEEEvPT5_SC_PT3_PKSD_PT1_PKSH_PT2_PKSL_T4_iiT6_ --------------------------
	.section	.nv.constant0._ZN3cub18CUB_300001_SM_10006detail10radix_sort29DeviceRadixSortOnesweepKernelINS1_5radix10policy_hubImNS0_8NullTypeEyE10Policy1000ELNS0_9SortOrderE0EmS6_yiiNS1_21identity_decomposer_tEEEvPT5_SC_PT3_PKSD_PT1_PKSH_PT2_PKSL_T4_iiT6_,"a",@progbits
	.sectionflags	@""
	.align	4
.nv.constant0._ZN3cub18CUB_300001_SM_10006detail10radix_sort29DeviceRadixSortOnesweepKernelINS1_5radix10policy_hubImNS0_8NullTypeEyE10Policy1000ELNS0_9SortOrderE0EmS6_yiiNS1_21identity_decomposer_tEEEvPT5_SC_PT3_PKSD_PT1_PKSH_PT2_PKSL_T4_iiT6_:
	.zero		973


//--------------------- .nv.constant0._ZN3cub18CUB_300001_SM_10006detail10radix_sort33DeviceRadixSortExclusiveSumKernelINS1_5radix10policy_hubImNS0_8NullTypeEyE10Policy1000EyEEvPT0_ --------------------------
	.section	.nv.constant0._ZN3cub18CUB_300001_SM_10006detail10radix_sort33DeviceRadixSortExclusiveSumKernelINS1_5radix10policy_hubImNS0_8NullTypeEyE10Policy1000EyEEvPT0_,"a",@progbits
	.sectionflags	@""
	.align	4
.nv.constant0._ZN3cub18CUB_300001_SM_10006detail10radix_sort33DeviceRadixSortExclusiveSumKernelINS1_5radix10policy_hubImNS0_8NullTypeEyE10Policy1000EyEEvPT0_:
	.zero		904


//--------------------- .nv.constant0._ZN3cub18CUB_300001_SM_10006detail10radix_sort30DeviceRadixSortHistogramKernelINS1_5radix10policy_hubImNS0_8NullTypeEyE10Policy1000ELNS0_9SortOrderE0EmyNS1_21identity_decomposer_tEEEvPT2_PKT1_SB_iiT3_ --------------------------
	.section	.nv.constant0._ZN3cub18CUB_300001_SM_10006detail10radix_sort30DeviceRadixSortHistogramKernelINS1_5radix10policy_hubImNS0_8NullTypeEyE10Policy1000ELNS0_9SortOrderE0EmyNS1_21identity_decomposer_tEEEvPT2_PKT1_SB_iiT3_,"a",@progbits
	.sectionflags	@""
	.align	4
.nv.constant0._ZN3cub18CUB_300001_SM_10006detail10radix_sort30DeviceRadixSortHistogramKernelINS1_5radix10policy_hubImNS0_8NullTypeEyE10Policy1000ELNS0_9SortOrderE0EmyNS1_21identity_decomposer_tEEEvPT2_PKT1_SB_iiT3_:
	.zero		929


//--------------------- .nv.constant0._ZN3cub18CUB_300001_SM_10006detail10radix_sort31DeviceRadixSortSingleTileKernelINS1_5radix10policy_hubImNS0_8NullTypeEyE10Policy1000ELNS0_9SortOrderE0EmS6_yNS1_21identity_decomposer_tEEEvPKT1_PSB_PKT2_PSF_T3_iiT4_ --------------------------
	.section	.nv.constant0._ZN3cub18CUB_300001_SM_10006detail10radix_sort31DeviceRadixSortSingleTileKernelINS1_5radix10policy_hubImNS0_8NullTypeEyE10Policy1000ELNS0_9SortOrderE0EmS6_yNS1_21identity_decomposer_tEEEvPKT1_PSB_PKT2_PSF_T3_iiT4_,"a",@progbits
	.sectionflags	@""
	.align	4
.nv.constant0._ZN3cub18CUB_300001_SM_10006detail10radix_sort31DeviceRadixSortSingleTileKernelINS1_5radix10policy_hubImNS0_8NullTypeEyE10Policy1000ELNS0_9SortOrderE0EmS6_yNS1_21identity_decomposer_tEEEvPKT1_PSB_PKT2_PSF_T3_iiT4_:
	.zero		945


//--------------------- .nv.constant0._ZN3cub18CUB_300001_SM_10006detail8for_each13static_kernelINS2_12policy_hub_t12policy_500_tEmN6thrust24THRUST_300001_SM_1000_NS8cuda_cub20__uninitialized_fill7functorINS7_10device_ptrI7double2EESC_EEEEvT0_T1_ --------------------------
	.section	.nv.constant0._ZN3cub18CUB_300001_SM_10006detail8for_each13static_kernelINS2_12policy_hub_t12policy_500_tEmN6thrust24THRUST_300001_SM_1000_NS8cuda_cub20__uninitialized_fill7functorINS7_10device_ptrI7double2EESC_EEEEvT0_T1_,"a",@progbits
	.sectionflags	@""
	.align	4
.nv.constant0._ZN3cub18CUB_300001_SM_10006detail8for_each13static_kernelINS2_12policy_hub_t12policy_500_tEmN6thrust24THRUST_300001_SM_1000_NS8cuda_cub20__uninitialized_fill7functorINS7_10device_ptrI7double2EESC_EEEEvT0_T1_:
	.zero		944


//--------------------- .nv.constant0._ZN3cub18CUB_300001_SM_10006detail8for_each13static_kernelINS2_12policy_hub_t12policy_500_tEmN6thrust24THRUST_300001_SM_1000_NS8cuda_cub20__uninitialized_fill7functorINS7_10device_ptrIiEEiEEEEvT0_T1_ --------------------------
	.section	.nv.constant0._ZN3cub18CUB_300001_SM_10006detail8for_each13static_kernelINS2_12policy_hub_t12policy_500_tEmN6thrust24THRUST_300001_SM_1000_NS8cuda_cub20__uninitialized_fill7functorINS7_10device_ptrIiEEiEEEEvT0_T1_,"a",@progbits
	.sectionflags	@""
	.align	4
.nv.constant0._ZN3cub18CUB_300001_SM_10006detail8for_each13static_kernelINS2_12policy_hub_t12policy_500_tEmN6thrust24THRUST_300001_SM_1000_NS8cuda_cub20__uninitialized_fill7functorINS7_10device_ptrIiEEiEEEEvT0_T1_:
	.zero		920


//--------------------- .nv.constant0._ZN3cub18CUB_300001_SM_10006detail8for_each13static_kernelINS2_12policy_hub_t12policy_500_tEmN6thrust24THRUST_300001_SM_1000_NS8cuda_cub20__uninitialized_fill7functorINS7_10device_ptrImEEmEEEEvT0_T1_ --------------------------
	.section	.nv.constant0._ZN3cub18CUB_300001_SM_10006detail8for_each13static_kernelINS2_12policy_hub_t12policy_500_tEmN6thrust24THRUST_300001_SM_1000_NS8cuda_cub20__uninitialized_fill7functorINS7_10device_ptrImEEmEEEEvT0_T1_,"a",@progbits
	.sectionflags	@""
	.align	4
.nv.constant0._ZN3cub18CUB_300001_SM_10006detail8for_each13static_kernelINS2_12policy_hub_t12policy_500_tEmN6thrust24THRUST_300001_SM_1000_NS8cuda_cub20__uninitialized_fill7functorINS7_10device_ptrImEEmEEEEvT0_T1_:
	.zero		920


//--------------------- .nv.constant0._ZN3cub18CUB_300001_SM_10006detail11EmptyKernelIvEEvv --------------------------
	.section	.nv.constant0._ZN3cub18CUB_300001_SM_10006detail11EmptyKernelIvEEvv,"a",@progbits
	.sectionflags	@""
	.align	4
.nv.constant0._ZN3cub18CUB_300001_SM_10006detail11EmptyKernelIvEEvv:
	.zero		896


//--------------------- .nv.constant0._ZN6thrust24THRUST_300001_SM_1000_NS8cuda_cub4core6detail13_kernel_agentINS1_15__reduce_by_key16ReduceByKeyAgentINS0_6detail15normal_iteratorINS0_10device_ptrImEEEENS9_I7double2EESB_NS8_ISD_EEN4cuda3std3__48equal_toImEEN12Trajectories19cuDoubleComplex_addEPllEEJSB_SD_SB_SE_SM_N3cub18CUB_300001_SM_100024ReduceByKeyScanTileStateISC_lLb0EEESJ_SL_llEEEvDpT0_ --------------------------
	.section	.nv.constant0._ZN6thrust24THRUST_300001_SM_1000_NS8cuda_cub4core6detail13_kernel_agentINS1_15__reduce_by_key16ReduceByKeyAgentINS0_6detail15normal_iteratorINS0_10device_ptrImEEEENS9_I7double2EESB_NS8_ISD_EEN4cuda3std3__48equal_toImEEN12Trajectories19cuDoubleComplex_addEPllEEJSB_SD_SB_SE_SM_N3cub18CUB_300001_SM_100024ReduceByKeyScanTileStateISC_lLb0EEESJ_SL_llEEEvDpT0_,"a",@progbits
	.sectionflags	@""
	.align	4
.nv.constant0._ZN6thrust24THRUST_300001_SM_1000_NS8cuda_cub4core6detail13_kernel_agentINS1_15__reduce_by_key16ReduceByKeyAgentINS0_6detail15normal_iteratorINS0_10device_ptrImEEEENS9_I7double2EESB_NS8_ISD_EEN4cuda3std3__48equal_toImEEN12Trajectories19cuDoubleComplex_addEPllEEJSB_SD_SB_SE_SM_N3cub18CUB_300001_SM_100024ReduceByKeyScanTileStateISC_lLb0EEESJ_SL_llEEEvDpT0_:
	.zero		984


//--------------------- .nv.constant0._ZN6thrust24THRUST_300001_SM_1000_NS8cuda_cub4core6detail13_kernel_agentINS1_15__reduce_by_key9InitAgentIN3cub18CUB_300001_SM_100024ReduceByKeyScanTileStateI7double2lLb0EEElPlEEJSB_lSC_EEEvDpT0_ --------------------------
	.section	.nv.constant0._ZN6thrust24THRUST_300001_SM_1000_NS8cuda_cub4core6detail13_kernel_agentINS1_15__reduce_by_key9InitAgentIN3cub18CUB_300001_SM_100024ReduceByKeyScanTileStateI7double2lLb0EEElPlEEJSB_lSC_EEEvDpT0_,"a",@progbits
	.sectionflags	@""
	.align	4
.nv.constant0._ZN6thrust24THRUST_300001_SM_1000_NS8cuda_cub4core6detail13_kernel_agentINS1_15__reduce_by_key9InitAgentIN3cub18CUB_300001_SM_100024ReduceByKeyScanTileStateI7double2lLb0EEElPlEEJSB_lSC_EEEvDpT0_:
	.zero		936


//--------------------- .nv.constant0._ZN6thrust24THRUST_300001_SM_1000_NS8cuda_cub4core6detail13_kernel_agentINS1_15__reduce_by_key16ReduceByKeyAgentINS0_6detail15normal_iteratorINS0_10device_ptrImEEEENS9_I7double2EESB_NS8_ISD_EEN4cuda3std3__48equal_toImEEN12Trajectories19cuDoubleComplex_addEPiiEEJSB_SD_SB_SE_SM_N3cub18CUB_300001_SM_100024ReduceByKeyScanTileStateISC_iLb0EEESJ_SL_iiEEEvDpT0_ --------------------------
	.section	.nv.constant0._ZN6thrust24THRUST_300001_SM_1000_NS8cuda_cub4core6detail13_kernel_agentINS1_15__reduce_by_key16ReduceByKeyAgentINS0_6detail15normal_iteratorINS0_10device_ptrImEEEENS9_I7double2EESB_NS8_ISD_EEN4cuda3std3__48equal_toImEEN12Trajectories19cuDoubleComplex_addEPiiEEJSB_SD_SB_SE_SM_N3cub18CUB_300001_SM_100024ReduceByKeyScanTileStateISC_iLb0EEESJ_SL_iiEEEvDpT0_,"a",@progbits
	.sectionflags	@""
	.align	4
.nv.constant0._ZN6thrust24THRUST_300001_SM_1000_NS8cuda_cub4core6detail13_kernel_agentINS1_15__reduce_by_key16ReduceByKeyAgentINS0_6detail15normal_iteratorINS0_10device_ptrImEEEENS9_I7double2EESB_NS8_ISD_EEN4cuda3std3__48equal_toImEEN12Trajectories19cuDoubleComplex_addEPiiEEJSB_SD_SB_SE_SM_N3cub18CUB_300001_SM_100024ReduceByKeyScanTileStateISC_iLb0EEESJ_SL_iiEEEvDpT0_:
	.zero		972


//--------------------- .nv.constant0._ZN6thrust24THRUST_300001_SM_1000_NS8cuda_cub4core6detail13_kernel_agentINS1_15__reduce_by_key9InitAgentIN3cub18CUB_300001_SM_100024ReduceByKeyScanTileStateI7double2iLb0EEEiPiEEJSB_iSC_EEEvDpT0_ --------------------------
	.section	.nv.constant0._ZN6thrust24THRUST_300001_SM_1000_NS8cuda_cub4core6detail13_kernel_agentINS1_15__reduce_by_key9InitAgentIN3cub18CUB_300001_SM_100024ReduceByKeyScanTileStateI7double2iLb0EEEiPiEEJSB_iSC_EEEvDpT0_,"a",@progbits
	.sectionflags	@""
	.align	4
.nv.constant0._ZN6thrust24THRUST_300001_SM_1000_NS8cuda_cub4core6detail13_kernel_agentINS1_15__reduce_by_key9InitAgentIN3cub18CUB_300001_SM_100024ReduceByKeyScanTileStateI7double2iLb0EEEiPiEEJSB_iSC_EEEvDpT0_:
	.zero		936


//--------------------- .nv.constant0._ZN6thrust24THRUST_300001_SM_1000_NS8cuda_cub4core6detail13_kernel_agentINS1_15__reduce_by_key16ReduceByKeyAgentINS0_6detail15normal_iteratorINS0_10device_ptrImEEEENS0_17constant_iteratorIiNS0_11use_defaultESD_EESB_NS8_INS9_IiEEEEN4cuda3std3__48equal_toImEENSJ_4plusIiEEPllEEJSB_SE_SB_SG_SO_N3cub18CUB_300001_SM_100024ReduceByKeyScanTileStateIilLb1EEESL_SN_llEEEvDpT0_ --------------------------
	.section	.nv.constant0._ZN6thrust24THRUST_300001_SM_1000_NS8cuda_cub4core6detail13_kernel_agentINS1_15__reduce_by_key16ReduceByKeyAgentINS0_6detail15normal_iteratorINS0_10device_ptrImEEEENS0_17constant_iteratorIiNS0_11use_defaultESD_EESB_NS8_INS9_IiEEEEN4cuda3std3__48equal_toImEENSJ_4plusIiEEPllEEJSB_SE_SB_SG_SO_N3cub18CUB_300001_SM_100024ReduceByKeyScanTileStateIilLb1EEESL_SN_llEEEvDpT0_,"a",@progbits
	.sectionflags	@""
	.align	4
.nv.constant0._ZN6thrust24THRUST_300001_SM_1000_NS8cuda_cub4core6detail13_kernel_agentINS1_15__reduce_by_key16ReduceByKeyAgentINS0_6detail15normal_iteratorINS0_10device_ptrImEEEENS0_17constant_iteratorIiNS0_11use_defaultESD_EESB_NS8_INS9_IiEEEEN4cuda3std3__48equal_toImEENSJ_4plusIiEEPllEEJSB_SE_SB_SG_SO_N3cub18CUB_300001_SM_100024ReduceByKeyScanTileStateIilLb1EEESL_SN_llEEEvDpT0_:
	.zero		976


//--------------------- .nv.constant0._ZN6thrust24THRUST_300001_SM_1000_NS8cuda_cub4core6detail13_kernel_agentINS1_15__reduce_by_key9InitAgentIN3cub18CUB_300001_SM_100024ReduceByKeyScanTileStateIilLb1EEElPlEEJSA_lSB_EEEvDpT0_ --------------------------
	.section	.nv.constant0._ZN6thrust24THRUST_300001_SM_1000_NS8cuda_cub4core6detail13_kernel_agentINS1_15__reduce_by_key9InitAgentIN3cub18CUB_300001_SM_100024ReduceByKeyScanTileStateIilLb1EEElPlEEJSA_lSB_EEEvDpT0_,"a",@progbits
	.sectionflags	@""
	.align	4
.nv.constant0._ZN6thrust24THRUST_300001_SM_1000_NS8cuda_cub4core6detail13_kernel_agentINS1_15__reduce_by_key9InitAgentIN3cub18CUB_300001_SM_100024ReduceByKeyScanTileStateIilLb1EEElPlEEJSA_lSB_EEEvDpT0_:
	.zero		920


//--------------------- .nv.constant0._ZN6thrust24THRUST_300001_SM_1000_NS8cuda_cub4core6detail13_kernel_agentINS1_15__reduce_by_key16ReduceByKeyAgentINS0_6detail15normal_iteratorINS0_10device_ptrImEEEENS0_17constant_iteratorIiNS0_11use_defaultESD_EESB_NS8_INS9_IiEEEEN4cuda3std3__48equal_toImEENSJ_4plusIiEEPiiEEJSB_SE_SB_SG_SO_N3cub18CUB_300001_SM_100024ReduceByKeyScanTileStateIiiLb1EEESL_SN_iiEEEvDpT0_ --------------------------
	.section	.nv.constant0._ZN6thrust24THRUST_300001_SM_1000_NS8cuda_cub4core6detail13_kernel_agentINS1_15__reduce_by_key16ReduceByKeyAgentINS0_6detail15normal_iteratorINS0_10device_ptrImEEEENS0_17constant_iteratorIiNS0_11use_defaultESD_EESB_NS8_INS9_IiEEEEN4cuda3std3__48equal_toImEENSJ_4plusIiEEPiiEEJSB_SE_SB_SG_SO_N3cub18CUB_300001_SM_100024ReduceByKeyScanTileStateIiiLb1EEESL_SN_iiEEEvDpT0_,"a",@progbits
	.sectionflags	@""
	.align	4
.nv.constant0._ZN6thrust24THRUST_300001_SM_1000_NS8cuda_cub4core6detail13_kernel_agentINS1_15__reduce_by_key16ReduceByKeyAgentINS0_6detail15normal_iteratorINS0_10device_ptrImEEEENS0_17constant_iteratorIiNS0_11use_defaultESD_EESB_NS8_INS9_IiEEEEN4cuda3std3__48equal_toImEENSJ_4plusIiEEPiiEEJSB_SE_SB_SG_SO_N3cub18CUB_300001_SM_100024ReduceByKeyScanTileStateIiiLb1EEESL_SN_iiEEEvDpT0_:
	.zero		964


//--------------------- .nv.constant0._ZN6thrust24THRUST_300001_SM_1000_NS8cuda_cub4core6detail13_kernel_agentINS1_15__reduce_by_key9InitAgentIN3cub18CUB_300001_SM_100024ReduceByKeyScanTileStateIiiLb1EEEiPiEEJSA_iSB_EEEvDpT0_ --------------------------
	.section	.nv.constant0._ZN6thrust24THRUST_300001_SM_1000_NS8cuda_cub4core6detail13_kernel_agentINS1_15__reduce_by_key9InitAgentIN3cub18CUB_300001_SM_100024ReduceByKeyScanTileStateIiiLb1EEEiPiEEJSA_iSB_EEEvDpT0_,"a",@progbits
	.sectionflags	@""
	.align	4
.nv.constant0._ZN6thrust24THRUST_300001_SM_1000_NS8cuda_cub4core6detail13_kernel_agentINS1_15__reduce_by_key9InitAgentIN3cub18CUB_300001_SM_100024ReduceByKeyScanTileStateIiiLb1EEEiPiEEJSA_iSB_EEEvDpT0_:
	.zero		920


//--------------------- .nv.constant0._Z21pack_to_uint64_kernelPhPmii --------------------------
	.section	.nv.constant0._Z21pack_to_uint64_kernelPhPmii,"a",@progbits
	.sectionflags	@""
	.align	4
.nv.constant0._Z21pack_to_uint64_kernelPhPmii:
	.zero		920


//--------------------- .nv.constant0._Z10cu3_kernelPhP17curandStateXORWOWiiiiddd --------------------------
	.section	.nv.constant0._Z10cu3_kernelPhP17curandStateXORWOWiiiiddd,"a",@progbits
	.sectionflags	@""
	.align	4
.nv.constant0._Z10cu3_kernelPhP17curandStateXORWOWiiiiddd:
	.zero		952


//--------------------- .nv.constant0._Z9cx_kernelPhiiii --------------------------
	.section	.nv.constant0._Z9cx_kernelPhiiii,"a",@progbits
	.sectionflags	@""
	.align	4
.nv.constant0._Z9cx_kernelPhiiii:
	.zero		920


//--------------------- .nv.constant0._Z9u3_kernelPhP17curandStateXORWOWP7double2iiiddd --------------------------
	.section	.nv.constant0._Z9u3_kernelPhP17curandStateXORWOWP7double2iiiddd,"a",@progbits
	.sectionflags	@""
	.align	4
.nv.constant0._Z9u3_kernelPhP17curandStateXORWOWP7double2iiiddd:
	.zero		960


//--------------------- .nv.constant0._Z13u3_kernel_oldPhP17curandStateXORWOWiiiddd --------------------------
	.section	.nv.constant0._Z13u3_kernel_oldPhP17curandStateXORWOWiiiddd,"a",@progbits
	.sectionflags	@""
	.align	4
.nv.constant0._Z13u3_kernel_oldPhP17curandStateXORWOWiiiddd:
	.zero		952


//--------------------- .nv.constant0._Z8x_kernelPhiii --------------------------
	.section	.nv.constant0._Z8x_kernelPhiii,"a",@progbits
	.sectionflags	@""
	.align	4
.nv.constant0._Z8x_kernelPhiii:
	.zero		916


//--------------------- .nv.constant0._Z18init_weight_kernelP7double2i --------------------------
	.section	.nv.constant0._Z18init_weight_kernelP7double2i,"a",@progbits
	.sectionflags	@""
	.align	4
.nv.constant0._Z18init_weight_kernelP7double2i:
	.zero		908


//--------------------- .nv.constant0._Z18init_curand_kernelP17curandStateXORWOWiy --------------------------
	.section	.nv.constant0._Z18init_curand_kernelP17curandStateXORWOWiy,"a",@progbits
	.sectionflags	@""
	.align	4
.nv.constant0._Z18init_curand_kernelP17curandStateXORWOWiy:
	.zero		920


//--------------------- SYMBOLS --------------------------

	.type		.nv.reservedSmem.offset0,@object
	.size		.nv.reservedSmem.offset0,0x4
	.type		.nv.reservedSmem.cap,@object
	.size		.nv.reservedSmem.cap,0x4
